	.target	sm_80

	.elftype	@"ET_EXEC"


//--------------------- .note.nv.tkinfo           --------------------------
	.section	.note.nv.tkinfo,"",@"SHT_NOTE"
	.sectionflags	@"SHF_NOTE_NV_TKINFO"
	.tkinfo
        /*0018*/ 	.word	0x00000002
        /*0030*/ 	.string	""
        /*0030*/ 	.string	"ptxas"
        /*0030*/ 	.string	"Cuda compilation tools, release 13.0, V13.0.88"
        /*0030*/ 	.string	"Build cuda_13.0.r13.0/compiler.36424714_0"
        /*0030*/ 	.string	"-v  -suppress-debug-info  -lineinfo  -arch sm_80 "



//--------------------- .note.nv.cuinfo           --------------------------
	.section	.note.nv.cuinfo,"",@"SHT_NOTE"
	.sectionflags	@"SHF_NOTE_NV_CUINFO"
        /*0018*/ 	.short	0x0002
        /*001a*/ 	.short	0x0050
        /*001c*/ 	.short	0x0082
	.zero		2


//--------------------- .nv.info                  --------------------------
	.section	.nv.info,"",@"SHT_CUDA_INFO"
	.align	4


	//----- nvinfo : EIATTR_REGCOUNT
	.align		4
        /*0000*/ 	.byte	0x04, 0x2f
        /*0002*/ 	.short	(.L_1 - .L_0)
	.align		4
.L_0:
        /*0004*/ 	.word	index@(matmul_kernel)
        /*0008*/ 	.word	0x00000020


	//----- nvinfo : EIATTR_FRAME_SIZE
	.align		4
.L_1:
        /*000c*/ 	.byte	0x04, 0x11
        /*000e*/ 	.short	(.L_3 - .L_2)
	.align		4
.L_2:
        /*0010*/ 	.word	index@(matmul_kernel)
        /*0014*/ 	.word	0x000015c8


	//----- nvinfo : EIATTR_MIN_STACK_SIZE
	.align		4
.L_3:
        /*0018*/ 	.byte	0x04, 0x12
        /*001a*/ 	.short	(.L_5 - .L_4)
	.align		4
.L_4:
        /*001c*/ 	.word	index@(matmul_kernel)
        /*0020*/ 	.word	0x000015c8
.L_5:


//--------------------- .nv.info.matmul_kernel    --------------------------
	.section	.nv.info.matmul_kernel,"",@"SHT_CUDA_INFO"
	.sectionflags	@""
	.align	4


	//----- nvinfo : EIATTR_CUDA_API_VERSION
	.align		4
        /*0000*/ 	.byte	0x04, 0x37
        /*0002*/ 	.short	(.L_7 - .L_6)
.L_6:
        /*0004*/ 	.word	0x00000082


	//----- nvinfo : EIATTR_SW2861232_WAR
	.align		4
.L_7:
        /*0008*/ 	.byte	0x01, 0x35
	.zero		2


	//----- nvinfo : EIATTR_PARAM_CBANK
	.align		4
        /*000c*/ 	.byte	0x04, 0x0a
        /*000e*/ 	.short	(.L_9 - .L_8)
	.align		4
.L_8:
        /*0010*/ 	.word	index@(.nv.constant0.matmul_kernel)
        /*0014*/ 	.short	0x0160
        /*0016*/ 	.short	0x0050


	//----- nvinfo : EIATTR_CBANK_PARAM_SIZE
	.align		4
.L_9:
        /*0018*/ 	.byte	0x03, 0x19
        /*001a*/ 	.short	0x0050


	//----- nvinfo : EIATTR_KPARAM_INFO
	.align		4
        /*001c*/ 	.byte	0x04, 0x17
        /*001e*/ 	.short	(.L_11 - .L_10)
.L_10:
        /*0020*/ 	.word	0x00000000
        /*0024*/ 	.short	0x000d
        /*0026*/ 	.short	0x0048
        /*0028*/ 	.byte	0x00, 0xf4, 0x21, 0x00


	//----- nvinfo : EIATTR_KPARAM_INFO
	.align		4
.L_11:
        /*002c*/ 	.byte	0x04, 0x17
        /*002e*/ 	.short	(.L_13 - .L_12)
.L_12:
        /*0030*/ 	.word	0x00000000
        /*0034*/ 	.short	0x000c
        /*0036*/ 	.short	0x0040
        /*0038*/ 	.byte	0x00, 0xf4, 0x21, 0x00


	//----- nvinfo : EIATTR_KPARAM_INFO
	.align		4
.L_13:
        /*003c*/ 	.byte	0x04, 0x17
        /*003e*/ 	.short	(.L_15 - .L_14)
.L_14:
        /*0040*/ 	.word	0x00000000
        /*0044*/ 	.short	0x000b
        /*0046*/ 	.short	0x0038
        /*0048*/ 	.byte	0x00, 0xf0, 0x11, 0x00


	//----- nvinfo : EIATTR_KPARAM_INFO
	.align		4
.L_15:
        /*004c*/ 	.byte	0x04, 0x17
        /*004e*/ 	.short	(.L_17 - .L_16)
.L_16:
        /*0050*/ 	.word	0x00000000
        /*0054*/ 	.short	0x000a
        /*0056*/ 	.short	0x0034
        /*0058*/ 	.byte	0x00, 0xf0, 0x11, 0x00


	//----- nvinfo : EIATTR_KPARAM_INFO
	.align		4
.L_17:
        /*005c*/ 	.byte	0x04, 0x17
        /*005e*/ 	.short	(.L_19 - .L_18)
.L_18:
        /*0060*/ 	.word	0x00000000
        /*0064*/ 	.short	0x0009
        /*0066*/ 	.short	0x0030
        /*0068*/ 	.byte	0x00, 0xf0, 0x11, 0x00


	//----- nvinfo : EIATTR_KPARAM_INFO
	.align		4
.L_19:
        /*006c*/ 	.byte	0x04, 0x17
        /*006e*/ 	.short	(.L_21 - .L_20)
.L_20:
        /*0070*/ 	.word	0x00000000
        /*0074*/ 	.short	0x0008
        /*0076*/ 	.short	0x002c
        /*0078*/ 	.byte	0x00, 0xf0, 0x11, 0x00


	//----- nvinfo : EIATTR_KPARAM_INFO
	.align		4
.L_21:
        /*007c*/ 	.byte	0x04, 0x17
        /*007e*/ 	.short	(.L_23 - .L_22)
.L_22:
        /*0080*/ 	.word	0x00000000
        /*0084*/ 	.short	0x0007
        /*0086*/ 	.short	0x0028
        /*0088*/ 	.byte	0x00, 0xf0, 0x11, 0x00


	//----- nvinfo : EIATTR_KPARAM_INFO
	.align		4
.L_23:
        /*008c*/ 	.byte	0x04, 0x17
        /*008e*/ 	.short	(.L_25 - .L_24)
.L_24:
        /*0090*/ 	.word	0x00000000
        /*0094*/ 	.short	0x0006
        /*0096*/ 	.short	0x0024
        /*0098*/ 	.byte	0x00, 0xf0, 0x11, 0x00


	//----- nvinfo : EIATTR_KPARAM_INFO
	.align		4
.L_25:
        /*009c*/ 	.byte	0x04, 0x17
        /*009e*/ 	.short	(.L_27 - .L_26)
.L_26:
        /*00a0*/ 	.word	0x00000000
        /*00a4*/ 	.short	0x0005
        /*00a6*/ 	.short	0x0020
        /*00a8*/ 	.byte	0x00, 0xf0, 0x11, 0x00


	//----- nvinfo : EIATTR_KPARAM_INFO
	.align		4
.L_27:
        /*00ac*/ 	.byte	0x04, 0x17
        /*00ae*/ 	.short	(.L_29 - .L_28)
.L_28:
        /*00b0*/ 	.word	0x00000000
        /*00b4*/ 	.short	0x0004
        /*00b6*/ 	.short	0x001c
        /*00b8*/ 	.byte	0x00, 0xf0, 0x11, 0x00


	//----- nvinfo : EIATTR_KPARAM_INFO
	.align		4
.L_29:
        /*00bc*/ 	.byte	0x04, 0x17
        /*00be*/ 	.short	(.L_31 - .L_30)
.L_30:
        /*00c0*/ 	.word	0x00000000
        /*00c4*/ 	.short	0x0003
        /*00c6*/ 	.short	0x0018
        /*00c8*/ 	.byte	0x00, 0xf0, 0x11, 0x00


	//----- nvinfo : EIATTR_KPARAM_INFO
	.align		4
.L_31:
        /*00cc*/ 	.byte	0x04, 0x17
        /*00ce*/ 	.short	(.L_33 - .L_32)
.L_32:
        /*00d0*/ 	.word	0x00000000
        /*00d4*/ 	.short	0x0002
        /*00d6*/ 	.short	0x0010
        /*00d8*/ 	.byte	0x00, 0xf4, 0x21, 0x00


	//----- nvinfo : EIATTR_KPARAM_INFO
	.align		4
.L_33:
        /*00dc*/ 	.byte	0x04, 0x17
        /*00de*/ 	.short	(.L_35 - .L_34)
.L_34:
        /*00e0*/ 	.word	0x00000000
        /*00e4*/ 	.short	0x0001
        /*00e6*/ 	.short	0x0008
        /*00e8*/ 	.byte	0x00, 0xf4, 0x21, 0x00


	//----- nvinfo : EIATTR_KPARAM_INFO
	.align		4
.L_35:
        /*00ec*/ 	.byte	0x04, 0x17
        /*00ee*/ 	.short	(.L_37 - .L_36)
.L_36:
        /*00f0*/ 	.word	0x00000000
        /*00f4*/ 	.short	0x0000
        /*00f6*/ 	.short	0x0000
        /*00f8*/ 	.byte	0x00, 0xf4, 0x21, 0x00


	//----- nvinfo : EIATTR_MAXREG_COUNT
	.align		4
.L_37:
        /*00fc*/ 	.byte	0x03, 0x1b
        /*00fe*/ 	.short	0x00ff


	//----- nvinfo : EIATTR_NUM_BARRIERS
	.align		4
        /*0100*/ 	.byte	0x02, 0x4c
        /*0102*/ 	.byte	0x01
	.zero		1


	//----- nvinfo : EIATTR_ANNOTATIONS
	.align		4
        /*0104*/ 	.byte	0x04, 0x55
        /*0106*/ 	.short	(.L_39 - .L_38)


	//   ....[0]....
.L_38:
        /*0108*/ 	.word	0x00000001
        /*010c*/ 	.byte	0x70, 0x00, 0x00, 0x00, 0x01, 0x00, 0x00, 0x00, 0xb0, 0x00, 0x00, 0x00, 0x01, 0x00, 0x00, 0x00
        /* <DEDUP_REMOVED lines=1820> */
        /*72dc*/ 	.byte	0x40, 0xcb, 0x01, 0x00, 0x01, 0x00, 0x00, 0x00, 0xd0, 0xcb, 0x01, 0x00


	//----- nvinfo : EIATTR_MERCURY_ISA_VERSION
	.align		4
.L_39:
        /*72e8*/ 	.byte	0x03, 0x5f
        /*72ea*/ 	.short	0x0000


	//----- nvinfo : EIATTR_EXIT_INSTR_OFFSETS
	.align		4
        /*72ec*/ 	.byte	0x04, 0x1c
        /*72ee*/ 	.short	(.L_41 - .L_40)


	//   ....[0]....
.L_40:
        /*72f0*/ 	.word	0x0001ccf0


	//   ....[1]....
        /*72f4*/ 	.word	0x0001cd20


	//----- nvinfo : EIATTR_REQNTID
	.align		4
.L_41:
        /*72f8*/ 	.byte	0x04, 0x10
        /*72fa*/ 	.short	(.L_43 - .L_42)
.L_42:
        /*72fc*/ 	.word	0x00000040
        /*7300*/ 	.word	0x00000001
        /*7304*/ 	.word	0x00000001
.L_43:


//--------------------- .nv.callgraph             --------------------------
	.section	.nv.callgraph,"",@"SHT_CUDA_CALLGRAPH"
	.align	4
	.sectionentsize	8
	.align		4
        /*0000*/ 	.word	0x00000000
	.align		4
        /*0004*/ 	.word	0xffffffff
	.align		4
        /*0008*/ 	.word	0x00000000
	.align		4
        /*000c*/ 	.word	0xfffffffe
	.align		4
        /*0010*/ 	.word	0x00000000
	.align		4
        /*0014*/ 	.word	0xfffffffd
	.align		4
        /*0018*/ 	.word	0x00000000
	.align		4
        /*001c*/ 	.word	0xfffffffc


//--------------------- .nv.rel.action            --------------------------
	.section	.nv.rel.action,"",@"SHT_CUDA_RELOCINFO"
	.align	8
	.sectionentsize	8
        /*0000*/ 	.byte	0x73, 0x00, 0x00, 0x00, 0x00, 0x00, 0x00, 0x00, 0x00, 0x00, 0x00, 0x11, 0x25, 0x00, 0x05, 0x36


//--------------------- .nv.constant0.matmul_kernel --------------------------
	.section	.nv.constant0.matmul_kernel,"a",@progbits
	.sectionflags	@""
	.align	4
.nv.constant0.matmul_kernel:
	.zero		432


//--------------------- .text.matmul_kernel       --------------------------
	.section	.text.matmul_kernel,"ax",@progbits
	.sectioninfo	@"SHI_REGISTERS=32"
	.align	128
        .global         matmul_kernel
        .type           matmul_kernel,@function
        .size           matmul_kernel,(.L_x_4 - matmul_kernel)
        .other          matmul_kernel,@"STO_CUDA_ENTRY STV_DEFAULT"
matmul_kernel:
.text.matmul_kernel:
[----:B------:R-:W-:-:S04]  /*0000*/  IMAD.MOV.U32 R1, RZ, RZ, c[0x0][0x28] ;  /* 0x00000a00ff017624 */ /* 0x000fc800078e00ff */
[----:B------:R-:W-:Y:S01]  /*0010*/  IMAD.MOV.U32 R0, RZ, RZ, c[0x0][0x17c] ;  /* 0x00005f00ff007624 */ /* 0x000fe200078e00ff */
[----:B------:R-:W-:Y:S01]  /*0020*/  IADD3 R1, R1, -0x15c8, RZ ;  /* 0xffffea3801017810 */ /* 0x000fe20007ffe0ff */
[----:B------:R-:W0:Y:S01]  /*0030*/  S2R R28, SR_TID.X ;  /* 0x00000000001c7919 */ /* 0x000e220000002100 */
[----:B------:R-:W-:Y:S01]  /*0040*/  ULDC.64 UR4, c[0x0][0x118] ;  /* 0x0000460000047ab9 */ /* 0x000fe20000000a00 */
[----:B------:R-:W-:Y:S01]  /*0050*/  CS2R R12, SRZ ;  /* 0x00000000000c7805 */ /* 0x000fe2000001ff00 */
[----:B------:R-:W-:Y:S01]  /*0060*/  IADD3 R0, R0, 0x3f, RZ ;  /* 0x0000003f00007810 */ /* 0x000fe20007ffe0ff */
[----:B------:R1:W-:Y:S01]  /*0070*/  STL [R1+0x50], RZ ;  /* 0x000050ff01007387 */ /* 0x0003e20000100800 */
[----:B------:R-:W-:Y:S01]  /*0080*/  CS2R R14, SRZ ;  /* 0x00000000000e7805 */ /* 0x000fe2000001ff00 */
[----:B------:R-:W-:Y:S01]  /*0090*/  CS2R R16, SRZ ;  /* 0x0000000000107805 */ /* 0x000fe2000001ff00 */
[----:B------:R-:W-:Y:S01]  /*00a0*/  SHF.R.S32.HI R3, RZ, 0x1f, R0 ;  /* 0x0000001fff037819 */ /* 0x000fe20000011400 */
[----:B------:R1:W-:Y:S01]  /*00b0*/  STL [R1+0x54], RZ ;  /* 0x000054ff01007387 */ /* 0x0003e20000100800 */
[----:B------:R-:W-:Y:S01]  /*00c0*/  CS2R R18, SRZ ;  /* 0x0000000000127805 */ /* 0x000fe2000001ff00 */
[----:B------:R-:W-:Y:S01]  /*00d0*/  CS2R R20, SRZ ;  /* 0x0000000000147805 */ /* 0x000fe2000001ff00 */
[----:B------:R-:W-:Y:S01]  /*00e0*/  LEA.HI R3, R3, R0, RZ, 0x6 ;  /* 0x0000000003037211 */ /* 0x000fe200078f30ff */
[----:B------:R1:W-:Y:S01]  /*00f0*/  STL [R1+0x58], RZ ;  /* 0x000058ff01007387 */ /* 0x0003e20000100800 */
[----:B------:R-:W-:Y:S01]  /*0100*/  CS2R R22, SRZ ;  /* 0x0000000000167805 */ /* 0x000fe2000001ff00 */
[----:B------:R-:W-:Y:S01]  /*0110*/  CS2R R24, SRZ ;  /* 0x0000000000187805 */ /* 0x000fe2000001ff00 */
[----:B------:R-:W-:Y:S01]  /*0120*/  SHF.R.S32.HI R0, RZ, 0x6, R3 ;  /* 0x00000006ff007819 */ /* 0x000fe20000011403 */
[----:B------:R1:W-:Y:S01]  /*0130*/  STL [R1+0x5c], RZ ;  /* 0x00005cff01007387 */ /* 0x0003e20000100800 */
[----:B------:R-:W-:-:S03]  /*0140*/  CS2R R26, SRZ ;  /* 0x00000000001a7805 */ /* 0x000fc6000001ff00 */
[----:B------:R-:W-:Y:S01]  /*0150*/  IMAD.SHL.U32 R0, R0, 0x8, RZ ;  /* 0x0000000800007824 */ /* 0x000fe200078e00ff */
[----:B------:R-:W2:Y:S01]  /*0160*/  S2R R3, SR_CTAID.X ;  /* 0x0000000000037919 */ /* 0x000ea20000002500 */
[----:B0-----:R-:W-:-:S03]  /*0170*/  LOP3.LUT R28, R28, 0x3f, RZ, 0xc0, !PT ;  /* 0x0000003f1c1c7812 */ /* 0x001fc600078ec0ff */
[----:B------:R1:W-:Y:S01]  /*0180*/  STL [R1+0x40], RZ ;  /* 0x000040ff01007387 */ /* 0x0003e20000100800 */
[-C--:B------:R-:W-:Y:S02]  /*0190*/  IABS R7, R0.reuse ;  /* 0x0000000000077213 */ /* 0x080fe40000000000 */
[----:B------:R-:W-:Y:S01]  /*01a0*/  IABS R10, R0 ;  /* 0x00000000000a7213 */ /* 0x000fe20000000000 */
[----:B------:R1:W-:Y:S01]  /*01b0*/  STL [R1+0x44], RZ ;  /* 0x000044ff01007387 */ /* 0x0003e20000100800 */
[----:B------:R-:W0:Y:S03]  /*01c0*/  I2F.RP R2, R7 ;  /* 0x0000000700027306 */ /* 0x000e260000209400 */
[----:B------:R1:W-:Y:S04]  /*01d0*/  STL [R1+0x48], RZ ;  /* 0x000048ff01007387 */ /* 0x0003e80000100800 */
[----:B------:R1:W-:Y:S04]  /*01e0*/  STL [R1+0x4c], RZ ;  /* 0x00004cff01007387 */ /* 0x0003e80000100800 */
[----:B------:R1:W-:Y:S01]  /*01f0*/  STL [R1+0x30], RZ ;  /* 0x000030ff01007387 */ /* 0x0003e20000100800 */
[----:B--2---:R-:W-:Y:S01]  /*0200*/  IABS R8, R3 ;  /* 0x0000000300087213 */ /* 0x004fe20000000000 */
[----:B0-----:R-:W0:Y:S02]  /*0210*/  MUFU.RCP R2, R2 ;  /* 0x0000000200027308 */ /* 0x001e240000001000 */
[----:B------:R1:W-:Y:S04]  /*0220*/  STL [R1+0x34], RZ ;  /* 0x000034ff01007387 */ /* 0x0003e80000100800 */
[----:B------:R1:W-:Y:S04]  /*0230*/  STL [R1+0x38], RZ ;  /* 0x000038ff01007387 */ /* 0x0003e80000100800 */
[----:B------:R1:W-:Y:S04]  /*0240*/  STL [R1+0x3c], RZ ;  /* 0x00003cff01007387 */ /* 0x0003e80000100800 */
[----:B------:R1:W-:Y:S01]  /*0250*/  STL [R1+0x20], RZ ;  /* 0x000020ff01007387 */ /* 0x0003e20000100800 */
[----:B0-----:R-:W-:Y:S01]  /*0260*/  IADD3 R4, R2, 0xffffffe, RZ ;  /* 0x0ffffffe02047810 */ /* 0x001fe20007ffe0ff */
[----:B------:R-:W-:-:S02]  /*0270*/  IMAD.MOV R2, RZ, RZ, -R10 ;  /* 0x000000ffff027224 */ /* 0x000fc400078e0a0a */
[----:B------:R1:W-:Y:S01]  /*0280*/  STL [R1+0x24], RZ ;  /* 0x000024ff01007387 */ /* 0x0003e20000100800 */
[----:B------:R0:W2:Y:S03]  /*0290*/  F2I.FTZ.U32.TRUNC.NTZ R5, R4 ;  /* 0x0000000400057305 */ /* 0x0000a6000021f000 */
[----:B------:R1:W-:Y:S04]  /*02a0*/  STL [R1+0x28], RZ ;  /* 0x000028ff01007387 */ /* 0x0003e80000100800 */
[----:B------:R1:W-:Y:S01]  /*02b0*/  STL [R1+0x2c], RZ ;  /* 0x00002cff01007387 */ /* 0x0003e20000100800 */
[----:B0-----:R-:W-:-:S03]  /*02c0*/  IMAD.MOV.U32 R4, RZ, RZ, RZ ;  /* 0x000000ffff047224 */ /* 0x001fc600078e00ff */
[----:B------:R1:W-:Y:S04]  /*02d0*/  STL [R1+0x10], RZ ;  /* 0x000010ff01007387 */ /* 0x0003e80000100800 */
[----:B------:R1:W-:Y:S01]  /*02e0*/  STL [R1+0x14], RZ ;  /* 0x000014ff01007387 */ /* 0x0003e20000100800 */
[----:B--2---:R-:W-:-:S03]  /*02f0*/  IMAD.MOV R6, RZ, RZ, -R5 ;  /* 0x000000ffff067224 */ /* 0x004fc600078e0a05 */
[----:B------:R1:W-:Y:S01]  /*0300*/  STL [R1+0x18], RZ ;  /* 0x000018ff01007387 */ /* 0x0003e20000100800 */
[----:B------:R-:W-:Y:S02]  /*0310*/  IMAD R9, R6, R7, RZ ;  /* 0x0000000706097224 */ /* 0x000fe400078e02ff */
[----:B------:R-:W-:Y:S01]  /*0320*/  IMAD.MOV.U32 R6, RZ, RZ, R8 ;  /* 0x000000ffff067224 */ /* 0x000fe200078e0008 */
[----:B------:R1:W-:Y:S01]  /*0330*/  STL [R1+0x1c], RZ ;  /* 0x00001cff01007387 */ /* 0x0003e20000100800 */
[----:B------:R-:W-:-:S03]  /*0340*/  IMAD.HI.U32 R5, R5, R9, R4 ;  /* 0x0000000905057227 */ /* 0x000fc600078e0004 */
[----:B------:R1:W-:Y:S03]  /*0350*/  STL [R1], RZ ;  /* 0x000000ff01007387 */ /* 0x0003e60000100800 */
[----:B------:R-:W-:Y:S01]  /*0360*/  IMAD.HI.U32 R5, R5, R6, RZ ;  /* 0x0000000605057227 */ /* 0x000fe200078e00ff */
[----:B------:R1:W-:Y:S03]  /*0370*/  STL [R1+0x4], RZ ;  /* 0x000004ff01007387 */ /* 0x0003e60000100800 */
[----:B------:R-:W-:Y:S01]  /*0380*/  IMAD R2, R5, R2, R6 ;  /* 0x0000000205027224 */ /* 0x000fe200078e0206 */
[----:B------:R1:W-:Y:S04]  /*0390*/  STL [R1+0x8], RZ ;  /* 0x000008ff01007387 */ /* 0x0003e80000100800 */
[----:B------:R-:W-:Y:S01]  /*03a0*/  ISETP.GT.U32.AND P1, PT, R7, R2, PT ;  /* 0x000000020700720c */ /* 0x000fe20003f24070 */
[----:B------:R1:W-:Y:S04]  /*03b0*/  STL [R1+0xc], RZ ;  /* 0x00000cff01007387 */ /* 0x0003e80000100800 */
[----:B------:R1:W-:Y:S04]  /*03c0*/  STL [R1+0x60], RZ ;  /* 0x000060ff01007387 */ /* 0x0003e80000100800 */
[----:B------:R1:W-:Y:S04]  /*03d0*/  STL [R1+0x64], RZ ;  /* 0x000064ff01007387 */ /* 0x0003e80000100800 */
[----:B------:R-:W-:Y:S01]  /*03e0*/  @!P1 IMAD.IADD R2, R2, 0x1, -R7 ;  /* 0x0000000102029824 */ /* 0x000fe200078e0a07 */
[----:B------:R-:W-:Y:S01]  /*03f0*/  @!P1 IADD3 R5, R5, 0x1, RZ ;  /* 0x0000000105059810 */ /* 0x000fe20007ffe0ff */
[----:B------:R1:W-:Y:S01]  /*0400*/  STL [R1+0x68], RZ ;  /* 0x000068ff01007387 */ /* 0x0003e20000100800 */
[----:B------:R-:W-:-:S02]  /*0410*/  ISETP.NE.AND P1, PT, R0, RZ, PT ;  /* 0x000000ff0000720c */ /* 0x000fc40003f25270 */
[----:B------:R-:W-:Y:S01]  /*0420*/  ISETP.GE.U32.AND P0, PT, R2, R7, PT ;  /* 0x000000070200720c */ /* 0x000fe20003f06070 */
[----:B------:R1:W-:Y:S01]  /*0430*/  STL [R1+0x6c], RZ ;  /* 0x00006cff01007387 */ /* 0x0003e20000100800 */
[----:B------:R-:W-:-:S03]  /*0440*/  LOP3.LUT R2, R3, R0, RZ, 0x3c, !PT ;  /* 0x0000000003027212 */ /* 0x000fc600078e3cff */
[----:B------:R1:W-:Y:S01]  /*0450*/  STL [R1+0x70], RZ ;  /* 0x000070ff01007387 */ /* 0x0003e20000100800 */
[----:B------:R-:W-:Y:S01]  /*0460*/  ISETP.GE.AND P2, PT, R2, RZ, PT ;  /* 0x000000ff0200720c */ /* 0x000fe20003f46270 */
[----:B------:R-:W-:Y:S02]  /*0470*/  IMAD.MOV.U32 R2, RZ, RZ, c[0x0][0x178] ;  /* 0x00005e00ff027624 */ /* 0x000fe400078e00ff */
[----:B------:R1:W-:Y:S03]  /*0480*/  STL [R1+0x74], RZ ;  /* 0x000074ff01007387 */ /* 0x0003e60000100800 */
[----:B------:R-:W-:Y:S01]  /*0490*/  IADD3 R2, R2, 0xff, RZ ;  /* 0x000000ff02027810 */ /* 0x000fe20007ffe0ff */
[----:B------:R1:W-:Y:S01]  /*04a0*/  STL [R1+0x78], RZ ;  /* 0x000078ff01007387 */ /* 0x0003e20000100800 */
[----:B------:R-:W-:-:S03]  /*04b0*/  @P0 IADD3 R5, R5, 0x1, RZ ;  /* 0x0000000105050810 */ /* 0x000fc60007ffe0ff */
[----:B------:R1:W-:Y:S02]  /*04c0*/  STL [R1+0x7c], RZ ;  /* 0x00007cff01007387 */ /* 0x0003e40000100800 */
[----:B------:R-:W-:Y:S01]  /*04d0*/  IMAD.MOV.U32 R4, RZ, RZ, R5 ;  /* 0x000000ffff047224 */ /* 0x000fe200078e0005 */
[----:B------:R-:W-:Y:S01]  /*04e0*/  SHF.R.S32.HI R5, RZ, 0x1f, R2 ;  /* 0x0000001fff057819 */ /* 0x000fe20000011402 */
[----:B------:R1:W-:Y:S02]  /*04f0*/  STL [R1+0x80], RZ ;  /* 0x000080ff01007387 */ /* 0x0003e40000100800 */
[----:B------:R-:W-:Y:S01]  /*0500*/  @!P2 IMAD.MOV R4, RZ, RZ, -R4 ;  /* 0x000000ffff04a224 */ /* 0x000fe200078e0a04 */
[----:B------:R-:W-:Y:S01]  /*0510*/  @!P1 LOP3.LUT R4, RZ, R0, RZ, 0x33, !PT ;  /* 0x00000000ff049212 */ /* 0x000fe200078e33ff */
[----:B------:R1:W-:Y:S01]  /*0520*/  STL [R1+0x84], RZ ;  /* 0x000084ff01007387 */ /* 0x0003e20000100800 */
[----:B------:R-:W-:-:S03]  /*0530*/  LEA.HI R5, R5, R2, RZ, 0x8 ;  /* 0x0000000205057211 */ /* 0x000fc600078f40ff */
[----:B------:R-:W-:Y:S01]  /*0540*/  IMAD.SHL.U32 R2, R4, 0x8, RZ ;  /* 0x0000000804027824 */ /* 0x000fe200078e00ff */
[----:B------:R1:W-:Y:S01]  /*0550*/  STL [R1+0x88], RZ ;  /* 0x000088ff01007387 */ /* 0x0003e20000100800 */
[----:B------:R-:W-:-:S03]  /*0560*/  IMAD.MOV R4, RZ, RZ, -R4 ;  /* 0x000000ffff047224 */ /* 0x000fc600078e0a04 */
[----:B------:R-:W-:Y:S01]  /*0570*/  LEA.HI.SX32 R5, R5, -R2, 0x18 ;  /* 0x8000000205057211 */ /* 0x000fe200078fc2ff */
[----:B------:R-:W-:Y:S01]  /*0580*/  IMAD R9, R0, R4, R3 ;  /* 0x0000000400097224 */ /* 0x000fe200078e0203 */
[----:B------:R1:W-:Y:S01]  /*0590*/  STL [R1+0x8c], RZ ;  /* 0x00008cff01007387 */ /* 0x0003e20000100800 */
[----:B------:R-:W-:Y:S01]  /*05a0*/  IMAD.MOV.U32 R4, RZ, RZ, RZ ;  /* 0x000000ffff047224 */ /* 0x000fe200078e00ff */
[----:B------:R-:W-:Y:S02]  /*05b0*/  IMNMX R10, R5, 0x8, PT ;  /* 0x00000008050a7817 */ /* 0x000fe40003800200 */
[----:B------:R1:W-:Y:S02]  /*05c0*/  STL [R1+0x90], RZ ;  /* 0x000090ff01007387 */ /* 0x0003e40000100800 */
[-C--:B------:R-:W-:Y:S02]  /*05d0*/  IABS R8, R10.reuse ;  /* 0x0000000a00087213 */ /* 0x080fe40000000000 */
[----:B------:R-:W-:Y:S01]  /*05e0*/  IABS R0, R10 ;  /* 0x0000000a00007213 */ /* 0x000fe20000000000 */
[----:B------:R1:W-:Y:S01]  /*05f0*/  STL [R1+0x94], RZ ;  /* 0x000094ff01007387 */ /* 0x0003e20000100800 */
[----:B------:R-:W0:Y:S03]  /*0600*/  I2F.RP R6, R8 ;  /* 0x0000000800067306 */ /* 0x000e260000209400 */
[----:B------:R1:W-:Y:S04]  /*0610*/  STL [R1+0x98], RZ ;  /* 0x000098ff01007387 */ /* 0x0003e80000100800 */
[----:B------:R1:W-:Y:S04]  /*0620*/  STL [R1+0x9c], RZ ;  /* 0x00009cff01007387 */ /* 0x0003e80000100800 */
[----:B------:R1:W-:Y:S04]  /*0630*/  STL [R1+0xb0], RZ ;  /* 0x0000b0ff01007387 */ /* 0x0003e80000100800 */
[----:B------:R1:W-:Y:S01]  /*0640*/  STL [R1+0xb4], RZ ;  /* 0x0000b4ff01007387 */ /* 0x0003e20000100800 */
[----:B0-----:R-:W0:Y:S03]  /*0650*/  MUFU.RCP R6, R6 ;  /* 0x0000000600067308 */ /* 0x001e260000001000 */
[----:B------:R1:W-:Y:S04]  /*0660*/  STL [R1+0xb8], RZ ;  /* 0x0000b8ff01007387 */ /* 0x0003e80000100800 */
[----:B------:R1:W-:Y:S04]  /*0670*/  STL [R1+0xbc], RZ ;  /* 0x0000bcff01007387 */ /* 0x0003e80000100800 */
[----:B------:R1:W-:Y:S04]  /*0680*/  STL [R1+0xd0], RZ ;  /* 0x0000d0ff01007387 */ /* 0x0003e80000100800 */
[----:B------:R1:W-:Y:S01]  /*0690*/  STL [R1+0xd4], RZ ;  /* 0x0000d4ff01007387 */ /* 0x0003e20000100800 */
[----:B0-----:R-:W-:-:S03]  /*06a0*/  IADD3 R5, R6, 0xffffffe, RZ ;  /* 0x0ffffffe06057810 */ /* 0x001fc60007ffe0ff */
[----:B------:R1:W-:Y:S03]  /*06b0*/  STL [R1+0xd8], RZ ;  /* 0x0000d8ff01007387 */ /* 0x0003e60000100800 */
[----:B------:R-:W0:Y:S01]  /*06c0*/  F2I.FTZ.U32.TRUNC.NTZ R5, R5 ;  /* 0x0000000500057305 */ /* 0x000e22000021f000 */
[----:B------:R1:W-:Y:S04]  /*06d0*/  STL [R1+0xdc], RZ ;  /* 0x0000dcff01007387 */ /* 0x0003e80000100800 */
[----:B------:R1:W-:Y:S04]  /*06e0*/  STL [R1+0x100], RZ ;  /* 0x000100ff01007387 */ /* 0x0003e80000100800 */
[----:B------:R1:W-:Y:S04]  /*06f0*/  STL [R1+0x104], RZ ;  /* 0x000104ff01007387 */ /* 0x0003e80000100800 */
[----:B------:R1:W-:Y:S01]  /*0700*/  STL [R1+0x108], RZ ;  /* 0x000108ff01007387 */ /* 0x0003e20000100800 */
[----:B0-----:R-:W-:-:S03]  /*0710*/  IMAD.MOV R7, RZ, RZ, -R5 ;  /* 0x000000ffff077224 */ /* 0x001fc600078e0a05 */
[----:B------:R1:W-:Y:S01]  /*0720*/  STL [R1+0x10c], RZ ;  /* 0x00010cff01007387 */ /* 0x0003e20000100800 */
[----:B------:R-:W-:Y:S01]  /*0730*/  IMAD.MOV.U32 R3, RZ, RZ, R7 ;  /* 0x000000ffff037224 */ /* 0x000fe200078e0007 */
[----:B------:R-:W-:Y:S02]  /*0740*/  IABS R7, R9 ;  /* 0x0000000900077213 */ /* 0x000fe40000000000 */
[----:B------:R1:W-:Y:S01]  /*0750*/  STL [R1+0x110], RZ ;  /* 0x000110ff01007387 */ /* 0x0003e20000100800 */
[----:B------:R-:W-:-:S03]  /*0760*/  IMAD R3, R3, R8, RZ ;  /* 0x0000000803037224 */ /* 0x000fc600078e02ff */
[----:B------:R1:W-:Y:S01]  /*0770*/  STL [R1+0x114], RZ ;  /* 0x000114ff01007387 */ /* 0x0003e20000100800 */
[----:B------:R-:W-:-:S03]  /*0780*/  IMAD.HI.U32 R4, R5, R3, R4 ;  /* 0x0000000305047227 */ /* 0x000fc600078e0004 */
[----:B------:R1:W-:Y:S01]  /*0790*/  STL [R1+0x118], RZ ;  /* 0x000118ff01007387 */ /* 0x0003e20000100800 */
[----:B------:R-:W-:Y:S02]  /*07a0*/  IMAD.MOV R3, RZ, RZ, -R0 ;  /* 0x000000ffff037224 */ /* 0x000fe400078e0a00 */
[----:B------:R-:W-:Y:S01]  /*07b0*/  IMAD.HI.U32 R0, R4, R7, RZ ;  /* 0x0000000704007227 */ /* 0x000fe200078e00ff */
[----:B------:R1:W-:Y:S03]  /*07c0*/  STL [R1+0x11c], RZ ;  /* 0x00011cff01007387 */ /* 0x0003e60000100800 */
[----:B------:R-:W-:Y:S01]  /*07d0*/  IMAD R3, R0, R3, R7 ;  /* 0x0000000300037224 */ /* 0x000fe200078e0207 */
[----:B------:R1:W-:Y:S01]  /*07e0*/  STL [R1+0x200], RZ ;  /* 0x000200ff01007387 */ /* 0x0003e20000100800 */
[----:B------:R-:W-:-:S03]  /*07f0*/  CS2R R6, SRZ ;  /* 0x0000000000067805 */ /* 0x000fc6000001ff00 */
[----:B------:R-:W-:Y:S01]  /*0800*/  ISETP.GT.U32.AND P1, PT, R8, R3, PT ;  /* 0x000000030800720c */ /* 0x000fe20003f24070 */
[----:B------:R1:W-:Y:S04]  /*0810*/  STL [R1+0x204], RZ ;  /* 0x000204ff01007387 */ /* 0x0003e80000100800 */
[----:B------:R1:W-:Y:S04]  /*0820*/  STL [R1+0x208], RZ ;  /* 0x000208ff01007387 */ /* 0x0003e80000100800 */
[----:B------:R1:W-:Y:S04]  /*0830*/  STL [R1+0x20c], RZ ;  /* 0x00020cff01007387 */ /* 0x0003e80000100800 */
[----:B------:R-:W-:Y:S01]  /*0840*/  @!P1 IMAD.IADD R3, R3, 0x1, -R8 ;  /* 0x0000000103039824 */ /* 0x000fe200078e0a08 */
[----:B------:R1:W-:Y:S01]  /*0850*/  STL [R1+0x210], RZ ;  /* 0x000210ff01007387 */ /* 0x0003e20000100800 */
[----:B------:R-:W-:-:S02]  /*0860*/  @!P1 IADD3 R0, R0, 0x1, RZ ;  /* 0x0000000100009810 */ /* 0x000fc40007ffe0ff */
[----:B------:R-:W-:Y:S01]  /*0870*/  ISETP.NE.AND P1, PT, R10, RZ, PT ;  /* 0x000000ff0a00720c */ /* 0x000fe20003f25270 */
[----:B------:R1:W-:Y:S01]  /*0880*/  STL [R1+0x214], RZ ;  /* 0x000214ff01007387 */ /* 0x0003e20000100800 */
[----:B------:R-:W-:Y:S02]  /*0890*/  ISETP.GE.U32.AND P0, PT, R3, R8, PT ;  /* 0x000000080300720c */ /* 0x000fe40003f06070 */
[----:B------:R-:W-:Y:S01]  /*08a0*/  LOP3.LUT R3, R9, R10, RZ, 0x3c, !PT ;  /* 0x0000000a09037212 */ /* 0x000fe200078e3cff */
[----:B------:R1:W-:Y:S03]  /*08b0*/  STL [R1+0x218], RZ ;  /* 0x000218ff01007387 */ /* 0x0003e60000100800 */
[----:B------:R-:W-:Y:S01]  /*08c0*/  ISETP.GE.AND P2, PT, R3, RZ, PT ;  /* 0x000000ff0300720c */ /* 0x000fe20003f46270 */
[----:B------:R1:W-:Y:S01]  /*08d0*/  STL [R1+0x21c], RZ ;  /* 0x00021cff01007387 */ /* 0x0003e20000100800 */
[----:B------:R-:W-:-:S03]  /*08e0*/  IMAD.MOV.U32 R3, RZ, RZ, c[0x0][0x180] ;  /* 0x00006000ff037624 */ /* 0x000fc600078e00ff */
[----:B------:R1:W-:Y:S02]  /*08f0*/  STL [R1+0x220], RZ ;  /* 0x000220ff01007387 */ /* 0x0003e40000100800 */
[----:B------:R-:W-:Y:S02]  /*0900*/  @P0 IADD3 R0, R0, 0x1, RZ ;  /* 0x0000000100000810 */ /* 0x000fe40007ffe0ff */
[----:B------:R1:W-:Y:S01]  /*0910*/  STL [R1+0x224], RZ ;  /* 0x000224ff01007387 */ /* 0x0003e20000100800 */
[----:B------:R-:W-:-:S03]  /*0920*/  IADD3 R3, R3, 0x1f, RZ ;  /* 0x0000001f03037810 */ /* 0x000fc60007ffe0ff */
[----:B------:R1:W-:Y:S01]  /*0930*/  STL [R1+0x228], RZ ;  /* 0x000228ff01007387 */ /* 0x0003e20000100800 */
[----:B------:R-:W-:Y:S01]  /*0940*/  @!P2 IMAD.MOV R0, RZ, RZ, -R0 ;  /* 0x000000ffff00a224 */ /* 0x000fe200078e0a00 */
[----:B------:R-:W-:Y:S02]  /*0950*/  @!P1 LOP3.LUT R0, RZ, R10, RZ, 0x33, !PT ;  /* 0x0000000aff009212 */ /* 0x000fe400078e33ff */
[----:B------:R1:W-:Y:S01]  /*0960*/  STL [R1+0x22c], RZ ;  /* 0x00022cff01007387 */ /* 0x0003e20000100800 */
[----:B------:R-:W-:Y:S02]  /*0970*/  ISETP.GE.AND P0, PT, R3, 0x20, PT ;  /* 0x000000200300780c */ /* 0x000fe40003f06270 */
[----:B------:R-:W-:Y:S01]  /*0980*/  IMAD.MOV R5, RZ, RZ, -R0 ;  /* 0x000000ffff057224 */ /* 0x000fe200078e0a00 */
[----:B------:R1:W-:Y:S01]  /*0990*/  STL [R1+0x2e0], RZ ;  /* 0x0002e0ff01007387 */ /* 0x0003e20000100800 */
[----:B------:R-:W-:Y:S02]  /*09a0*/  IMAD.SHL.U32 R0, R0, 0x40, RZ ;  /* 0x0000004000007824 */ /* 0x000fe400078e00ff */
[----:B------:R-:W-:Y:S01]  /*09b0*/  IMAD R5, R10, R5, R9 ;  /* 0x000000050a057224 */ /* 0x000fe200078e0209 */
[----:B------:R1:W-:Y:S01]  /*09c0*/  STL [R1+0x2e4], RZ ;  /* 0x0002e4ff01007387 */ /* 0x0003e20000100800 */
[----:B------:R-:W-:Y:S01]  /*09d0*/  CS2R R8, SRZ ;  /* 0x0000000000087805 */ /* 0x000fe2000001ff00 */
[----:B------:R-:W-:Y:S01]  /*09e0*/  CS2R R10, SRZ ;  /* 0x00000000000a7805 */ /* 0x000fe2000001ff00 */
[----:B------:R-:W-:Y:S01]  /*09f0*/  IMAD.IADD R2, R2, 0x1, R5 ;  /* 0x0000000102027824 */ /* 0x000fe200078e0205 */
[----:B------:R1:W-:Y:S01]  /*0a00*/  STL [R1+0x2e8], RZ ;  /* 0x0002e8ff01007387 */ /* 0x0003e20000100800 */
[----:B------:R-:W-:-:S02]  /*0a10*/  CS2R R4, SRZ ;  /* 0x0000000000047805 */ /* 0x000fc4000001ff00 */
[----:B------:R-:W-:Y:S01]  /*0a20*/  IMAD R28, R2, 0x100, R28 ;  /* 0x00000100021c7824 */ /* 0x000fe200078e021c */
[----:B------:R1:W-:Y:S04]  /*0a30*/  STL [R1+0x2ec], RZ ;  /* 0x0002ecff01007387 */ /* 0x0003e80000100800 */
[----:B------:R1:W-:Y:S01]  /*0a40*/  STL [R1+0x2f0], RZ ;  /* 0x0002f0ff01007387 */ /* 0x0003e20000100800 */
[C---:B------:R-:W-:Y:S02]  /*0a50*/  IADD3 R2, R28.reuse, 0x80, RZ ;  /* 0x000000801c027810 */ /* 0x040fe40007ffe0ff */
[C---:B------:R-:W-:Y:S01]  /*0a60*/  IADD3 R29, R28.reuse, 0x40, RZ ;  /* 0x000000401c1d7810 */ /* 0x040fe20007ffe0ff */
[----:B------:R1:W-:Y:S01]  /*0a70*/  STL [R1+0x2f4], RZ ;  /* 0x0002f4ff01007387 */ /* 0x0003e20000100800 */
[----:B------:R-:W-:-:S03]  /*0a80*/  IADD3 R3, R28, 0xc0, RZ ;  /* 0x000000c01c037810 */ /* 0x000fc60007ffe0ff */
[----:B------:R1:W-:Y:S04]  /*0a90*/  STL [R1+0x2f8], RZ ;  /* 0x0002f8ff01007387 */ /* 0x0003e80000100800 */
        /* <DEDUP_REMOVED lines=29> */
[----:B------:R1:W-:Y:S04]  /*0c70*/  STL [R1+0xacc], R28 ;  /* 0x000acc1c01007387 */ /* 0x0003e80000100800 */
[----:B------:R1:W-:Y:S04]  /*0c80*/  STL [R1+0xac8], R0 ;  /* 0x000ac80001007387 */ /* 0x0003e80000100800 */
[----:B------:R1:W-:Y:S04]  /*0c90*/  STL [R1+0xb38], R2 ;  /* 0x000b380201007387 */ /* 0x0003e80000100800 */
[----:B------:R1:W-:Y:S04]  /*0ca0*/  STL [R1+0xadc], R29 ;  /* 0x000adc1d01007387 */ /* 0x0003e80000100800 */
[----:B------:R1:W-:Y:S01]  /*0cb0*/  STL [R1+0xb0c], R3 ;  /* 0x000b0c0301007387 */ /* 0x0003e20000100800 */
[----:B------:R-:W-:Y:S05]  /*0cc0*/  @!P0 BRA `(.L_x_0) ;  /* 0x000157f000008947 */ /* 0x000fea0003800000 */
[----:B------:R-:W-:Y:S01]  /*0cd0*/  IABS R4, c[0x0][0x178] ;  /* 0x00005e0000047a13 */ /* 0x000fe20000000000 */
[----:B------:R-:W-:Y:S01]  /*0ce0*/  IMAD.MOV.U32 R24, RZ, RZ, R0 ;  /* 0x000000ffff187224 */ /* 0x000fe200078e0000 */
[----:B------:R-:W-:Y:S01]  /*0cf0*/  IABS R7, c[0x0][0x17c] ;  /* 0x00005f0000077a13 */ /* 0x000fe20000000000 */
[----:B------:R-:W-:Y:S01]  /*0d00*/  IMAD.MOV.U32 R27, RZ, RZ, R2 ;  /* 0x000000ffff1b7224 */ /* 0x000fe200078e0002 */
[----:B------:R-:W0:Y:S01]  /*0d10*/  I2F.RP R5, R4 ;  /* 0x0000000400057306 */ /* 0x000e220000209400 */
[----:B------:R-:W-:Y:S01]  /*0d20*/  IMAD.MOV.U32 R26, RZ, RZ, R3 ;  /* 0x000000ffff1a7224 */ /* 0x000fe200078e0003 */
[----:B------:R-:W2:Y:S01]  /*0d30*/  S2R R25, SR_TID.X ;  /* 0x0000000000197919 */ /* 0x000ea20000002100 */
[----:B------:R-:W-:-:S02]  /*0d40*/  IABS R19, R29 ;  /* 0x0000001d00137213 */ /* 0x000fc40000000000 */
[----:B------:R-:W-:Y:S02]  /*0d50*/  IABS R21, R27 ;  /* 0x0000001b00157213 */ /* 0x000fe40000000000 */
[----:B------:R-:W-:Y:S01]  /*0d60*/  IABS R23, R26 ;  /* 0x0000001a00177213 */ /* 0x000fe20000000000 */
[----:B-1----:R-:W1:Y:S01]  /*0d70*/  I2F.RP R0, R7 ;  /* 0x0000000700007306 */ /* 0x002e620000209400 */
[----:B------:R-:W-:Y:S02]  /*0d80*/  IABS R17, R28 ;  /* 0x0000001c00117213 */ /* 0x000fe40000000000 */
[----:B------:R-:W-:-:S05]  /*0d90*/  LOP3.LUT R14, RZ, c[0x0][0x178], RZ, 0x33, !PT ;  /* 0x00005e00ff0e7a12 */ /* 0x000fca00078e33ff */
[----:B0-----:R-:W0:Y:S08]  /*0da0*/  MUFU.RCP R5, R5 ;  /* 0x0000000500057308 */ /* 0x001e300000001000 */
[----:B-1----:R-:W1:Y:S01]  /*0db0*/  MUFU.RCP R0, R0 ;  /* 0x0000000000007308 */ /* 0x002e620000001000 */
[----:B--2---:R-:W-:Y:S02]  /*0dc0*/  LOP3.LUT R25, R25, 0x20, RZ, 0xc0, !PT ;  /* 0x0000002019197812 */ /* 0x004fe400078ec0ff */
[----:B0-----:R-:W-:-:S05]  /*0dd0*/  IADD3 R8, R5, 0xffffffe, RZ ;  /* 0x0ffffffe05087810 */ /* 0x001fca0007ffe0ff */
[----:B------:R0:W2:Y:S01]  /*0de0*/  F2I.FTZ.U32.TRUNC.NTZ R9, R8 ;  /* 0x0000000800097305 */ /* 0x0000a2000021f000 */
[----:B-1----:R-:W-:-:S07]  /*0df0*/  IADD3 R2, R0, 0xffffffe, RZ ;  /* 0x0ffffffe00027810 */ /* 0x002fce0007ffe0ff */
[----:B------:R1:W3:Y:S01]  /*0e00*/  F2I.FTZ.U32.TRUNC.NTZ R3, R2 ;  /* 0x0000000200037305 */ /* 0x0002e2000021f000 */
[----:B0-----:R-:W-:Y:S02]  /*0e10*/  IMAD.MOV.U32 R8, RZ, RZ, RZ ;  /* 0x000000ffff087224 */ /* 0x001fe400078e00ff */
[----:B--2---:R-:W-:Y:S02]  /*0e20*/  IMAD.MOV R11, RZ, RZ, -R9 ;  /* 0x000000ffff0b7224 */ /* 0x004fe400078e0a09 */
[----:B-1----:R-:W-:Y:S02]  /*0e30*/  IMAD.MOV.U32 R2, RZ, RZ, RZ ;  /* 0x000000ffff027224 */ /* 0x002fe400078e00ff */
[----:B------:R-:W-:-:S04]  /*0e40*/  IMAD R11, R11, R4, RZ ;  /* 0x000000040b0b7224 */ /* 0x000fc800078e02ff */
[----:B------:R-:W-:-:S04]  /*0e50*/  IMAD.HI.U32 R6, R9, R11, R8 ;  /* 0x0000000b09067227 */ /* 0x000fc800078e0008 */
[----:B---3--:R-:W-:Y:S02]  /*0e60*/  IMAD.MOV R8, RZ, RZ, -R3 ;  /* 0x000000ffff087224 */ /* 0x008fe400078e0a03 */
[----:B------:R-:W-:-:S04]  /*0e70*/  IMAD.HI.U32 R0, R6, R23, RZ ;  /* 0x0000001706007227 */ /* 0x000fc800078e00ff */
[----:B------:R-:W-:Y:S02]  /*0e80*/  IMAD.MOV R10, RZ, RZ, -R0 ;  /* 0x000000ffff0a7224 */ /* 0x000fe400078e0a00 */
[----:B------:R-:W-:Y:S02]  /*0e90*/  IMAD R9, R8, R7, RZ ;  /* 0x0000000708097224 */ /* 0x000fe400078e02ff */
[----:B------:R-:W-:-:S04]  /*0ea0*/  IMAD.HI.U32 R5, R6, R21, RZ ;  /* 0x0000001506057227 */ /* 0x000fc800078e00ff */
[----:B------:R-:W-:-:S04]  /*0eb0*/  IMAD.HI.U32 R8, R6, R19, RZ ;  /* 0x0000001306087227 */ /* 0x000fc800078e00ff */
[----:B------:R-:W-:-:S04]  /*0ec0*/  IMAD.HI.U32 R6, R6, R17, RZ ;  /* 0x0000001106067227 */ /* 0x000fc800078e00ff */
[C---:B------:R-:W-:Y:S02]  /*0ed0*/  IMAD R23, R4.reuse, R10, R23 ;  /* 0x0000000a04177224 */ /* 0x040fe400078e0217 */
[----:B------:R-:W-:Y:S02]  /*0ee0*/  IMAD.MOV R8, RZ, RZ, -R8 ;  /* 0x000000ffff087224 */ /* 0x000fe400078e0a08 */
[----:B------:R-:W-:Y:S01]  /*0ef0*/  IMAD.MOV R6, RZ, RZ, -R6 ;  /* 0x000000ffff067224 */ /* 0x000fe200078e0a06 */
[C---:B------:R-:W-:Y:S01]  /*0f00*/  ISETP.GT.U32.AND P0, PT, R4.reuse, R23, PT ;  /* 0x000000170400720c */ /* 0x040fe20003f04070 */
[----:B------:R-:W-:Y:S02]  /*0f10*/  IMAD.MOV R5, RZ, RZ, -R5 ;  /* 0x000000ffff057224 */ /* 0x000fe400078e0a05 */
[C---:B------:R-:W-:Y:S02]  /*0f20*/  IMAD R19, R4.reuse, R8, R19 ;  /* 0x0000000804137224 */ /* 0x040fe400078e0213 */
[----:B------:R-:W-:-:S02]  /*0f30*/  IMAD R17, R4, R6, R17 ;  /* 0x0000000604117224 */ /* 0x000fc400078e0211 */
[C---:B------:R-:W-:Y:S01]  /*0f40*/  IMAD R21, R4.reuse, R5, R21 ;  /* 0x0000000504157224 */ /* 0x040fe200078e0215 */
[C---:B------:R-:W-:Y:S01]  /*0f50*/  ISETP.GT.U32.AND P2, PT, R4.reuse, R19, PT ;  /* 0x000000130400720c */ /* 0x040fe20003f44070 */
[----:B------:R-:W-:Y:S01]  /*0f60*/  IMAD.HI.U32 R0, R3, R9, R2 ;  /* 0x0000000903007227 */ /* 0x000fe200078e0002 */
[C---:B------:R-:W-:Y:S02]  /*0f70*/  ISETP.GT.U32.AND P3, PT, R4.reuse, R17, PT ;  /* 0x000000110400720c */ /* 0x040fe40003f64070 */
[----:B------:R-:W-:Y:S01]  /*0f80*/  LEA.HI R3, R25, R24, RZ, 0x1b ;  /* 0x0000001819037211 */ /* 0x000fe200078fd8ff */
[----:B------:R-:W-:Y:S01]  /*0f90*/  @!P0 IMAD.IADD R23, R23, 0x1, -R4 ;  /* 0x0000000117178824 */ /* 0x000fe200078e0a04 */
[C---:B------:R-:W-:Y:S02]  /*0fa0*/  ISETP.GT.U32.AND P1, PT, R4.reuse, R21, PT ;  /* 0x000000150400720c */ /* 0x040fe40003f24070 */
[----:B------:R-:W-:Y:S02]  /*0fb0*/  IADD3 R13, R3, 0x3c, RZ ;  /* 0x0000003c030d7810 */ /* 0x000fe40007ffe0ff */
[----:B------:R-:W-:-:S02]  /*0fc0*/  ISETP.GT.U32.AND P0, PT, R4, R23, PT ;  /* 0x000000170400720c */ /* 0x000fc40003f04070 */
[----:B------:R-:W-:Y:S01]  /*0fd0*/  IABS R10, R13 ;  /* 0x0000000d000a7213 */ /* 0x000fe20000000000 */
[--C-:B------:R-:W-:Y:S01]  /*0fe0*/  @!P2 IMAD.IADD R19, R19, 0x1, -R4.reuse ;  /* 0x000000011313a824 */ /* 0x100fe200078e0a04 */
[----:B------:R-:W-:Y:S01]  /*0ff0*/  IADD3 R5, R3, 0x3e, RZ ;  /* 0x0000003e03057810 */ /* 0x000fe20007ffe0ff */
[--C-:B------:R-:W-:Y:S01]  /*1000*/  @!P3 IMAD.IADD R17, R17, 0x1, -R4.reuse ;  /* 0x000000011111b824 */ /* 0x100fe200078e0a04 */
[----:B------:R-:W-:Y:S01]  /*1010*/  ISETP.GE.AND P3, PT, R26, RZ, PT ;  /* 0x000000ff1a00720c */ /* 0x000fe20003f66270 */
[----:B------:R-:W-:Y:S01]  /*1020*/  IMAD.HI.U32 R9, R0, R10, RZ ;  /* 0x0000000a00097227 */ /* 0x000fe200078e00ff */
[----:B------:R-:W-:Y:S02]  /*1030*/  IABS R12, R5 ;  /* 0x00000005000c7213 */ /* 0x000fe40000000000 */
[C---:B------:R-:W-:Y:S01]  /*1040*/  ISETP.GT.U32.AND P2, PT, R4.reuse, R19, PT ;  /* 0x000000130400720c */ /* 0x040fe20003f44070 */
[----:B------:R-:W-:Y:S01]  /*1050*/  @!P1 IMAD.IADD R21, R21, 0x1, -R4 ;  /* 0x0000000115159824 */ /* 0x000fe200078e0a04 */
[----:B------:R-:W-:Y:S01]  /*1060*/  ISETP.GT.U32.AND P4, PT, R4, R17, PT ;  /* 0x000000110400720c */ /* 0x000fe20003f84070 */
[----:B------:R-:W-:Y:S01]  /*1070*/  IMAD.MOV R9, RZ, RZ, -R9 ;  /* 0x000000ffff097224 */ /* 0x000fe200078e0a09 */
[----:B------:R-:W-:Y:S01]  /*1080*/  IADD3 R15, R3, 0x3a, RZ ;  /* 0x0000003a030f7810 */ /* 0x000fe20007ffe0ff */
[----:B------:R-:W-:Y:S01]  /*1090*/  IMAD.HI.U32 R11, R0, R12, RZ ;  /* 0x0000000c000b7227 */ /* 0x000fe200078e00ff */
[----:B------:R-:W-:-:S02]  /*10a0*/  ISETP.GT.U32.AND P1, PT, R4, R21, PT ;  /* 0x000000150400720c */ /* 0x000fc40003f24070 */
[----:B------:R-:W-:Y:S01]  /*10b0*/  IABS R6, R15 ;  /* 0x0000000f00067213 */ /* 0x000fe20000000000 */
[----:B------:R-:W-:Y:S01]  /*10c0*/  IMAD R10, R7, R9, R10 ;  /* 0x00000009070a7224 */ /* 0x000fe200078e020a */
[----:B------:R-:W-:Y:S01]  /*10d0*/  IADD3 R16, R3, 0x38, RZ ;  /* 0x0000003803107810 */ /* 0x000fe20007ffe0ff */
[----:B------:R-:W-:Y:S01]  /*10e0*/  @!P0 IMAD.IADD R23, R23, 0x1, -R4 ;  /* 0x0000000117178824 */ /* 0x000fe200078e0a04 */
[----:B------:R-:W-:Y:S01]  /*10f0*/  ISETP.GE.AND P5, PT, R5, RZ, PT ;  /* 0x000000ff0500720c */ /* 0x000fe20003fa6270 */
[----:B------:R-:W-:Y:S01]  /*1100*/  IMAD.MOV R11, RZ, RZ, -R11 ;  /* 0x000000ffff0b7224 */ /* 0x000fe200078e0a0b */
[----:B------:R-:W-:Y:S01]  /*1110*/  IABS R2, R16 ;  /* 0x0000001000027213 */ /* 0x000fe20000000000 */
[----:B------:R-:W-:Y:S01]  /*1120*/  @!P3 IMAD.MOV R23, RZ, RZ, -R23 ;  /* 0x000000ffff17b224 */ /* 0x000fe200078e0a17 */
[C---:B------:R-:W-:Y:S01]  /*1130*/  ISETP.GT.U32.AND P3, PT, R7.reuse, R10, PT ;  /* 0x0000000a0700720c */ /* 0x040fe20003f64070 */
[----:B------:R-:W-:Y:S01]  /*1140*/  IMAD R12, R7, R11, R12 ;  /* 0x0000000b070c7224 */ /* 0x000fe200078e020c */
[----:B------:R-:W-:Y:S01]  /*1150*/  IADD3 R9, R3, 0x36, RZ ;  /* 0x0000003603097810 */ /* 0x000fe20007ffe0ff */
[--C-:B------:R-:W-:Y:S01]  /*1160*/  @!P2 IMAD.IADD R19, R19, 0x1, -R4.reuse ;  /* 0x000000011313a824 */ /* 0x100fe200078e0a04 */
[----:B------:R-:W-:Y:S01]  /*1170*/  ISETP.GE.AND P2, PT, R27, RZ, PT ;  /* 0x000000ff1b00720c */ /* 0x000fe20003f46270 */
[----:B------:R-:W-:Y:S01]  /*1180*/  @!P4 IMAD.IADD R17, R17, 0x1, -R4 ;  /* 0x000000011111c824 */ /* 0x000fe200078e0a04 */
[----:B------:R-:W-:Y:S01]  /*1190*/  ISETP.GE.AND P4, PT, R29, RZ, PT ;  /* 0x000000ff1d00720c */ /* 0x000fe20003f86270 */
[----:B------:R-:W-:Y:S01]  /*11a0*/  IMAD.HI.U32 R8, R0, R6, RZ ;  /* 0x0000000600087227 */ /* 0x000fe200078e00ff */
[----:B------:R-:W-:-:S02]  /*11b0*/  ISETP.GT.U32.AND P0, PT, R7, R12, PT ;  /* 0x0000000c0700720c */ /* 0x000fc40003f04070 */
[----:B------:R-:W-:Y:S01]  /*11c0*/  IADD3 R11, R3, 0x34, RZ ;  /* 0x00000034030b7810 */ /* 0x000fe20007ffe0ff */
[----:B------:R-:W-:Y:S01]  /*11d0*/  @!P1 IMAD.IADD R21, R21, 0x1, -R4 ;  /* 0x0000000115159824 */ /* 0x000fe200078e0a04 */
[----:B------:R-:W-:Y:S01]  /*11e0*/  ISETP.GE.AND P1, PT, R28, RZ, PT ;  /* 0x000000ff1c00720c */ /* 0x000fe20003f26270 */
[----:B------:R-:W-:Y:S01]  /*11f0*/  IMAD.MOV R8, RZ, RZ, -R8 ;  /* 0x000000ffff087224 */ /* 0x000fe200078e0a08 */
[----:B------:R-:W-:Y:S01]  /*1200*/  IABS R4, R9 ;  /* 0x0000000900047213 */ /* 0x000fe20000000000 */
[----:B------:R-:W-:Y:S01]  /*1210*/  IMAD.HI.U32 R5, R0, R2, RZ ;  /* 0x0000000200057227 */ /* 0x000fe200078e00ff */
[----:B------:R-:W-:Y:S02]  /*1220*/  ISETP.GE.AND P6, PT, R13, RZ, PT ;  /* 0x000000ff0d00720c */ /* 0x000fe40003fc6270 */
[C---:B------:R-:W-:Y:S01]  /*1230*/  IADD3 R24, R3.reuse, 0x14, RZ ;  /* 0x0000001403187810 */ /* 0x040fe20007ffe0ff */
[----:B------:R-:W-:Y:S01]  /*1240*/  @!P3 IMAD.IADD R10, R10, 0x1, -R7 ;  /* 0x000000010a0ab824 */ /* 0x000fe200078e0a07 */
[----:B------:R-:W-:Y:S01]  /*1250*/  IADD3 R25, R3, 0x12, RZ ;  /* 0x0000001203197810 */ /* 0x000fe20007ffe0ff */
[C---:B------:R-:W-:Y:S01]  /*1260*/  IMAD R6, R7.reuse, R8, R6 ;  /* 0x0000000807067224 */ /* 0x040fe200078e0206 */
[----:B------:R-:W-:Y:S01]  /*1270*/  IABS R8, R11 ;  /* 0x0000000b00087213 */ /* 0x000fe20000000000 */
[----:B------:R-:W-:Y:S01]  /*1280*/  IMAD.MOV R5, RZ, RZ, -R5 ;  /* 0x000000ffff057224 */ /* 0x000fe200078e0a05 */
[C---:B------:R-:W-:Y:S01]  /*1290*/  ISETP.GT.U32.AND P3, PT, R7.reuse, R10, PT ;  /* 0x0000000a0700720c */ /* 0x040fe20003f64070 */
[----:B------:R-:W-:Y:S01]  /*12a0*/  @!P2 IMAD.MOV R21, RZ, RZ, -R21 ;  /* 0x000000ffff15a224 */ /* 0x000fe200078e0a15 */
[----:B------:R-:W-:Y:S01]  /*12b0*/  ISETP.NE.AND P2, PT, RZ, c[0x0][0x178], PT ;  /* 0x00005e00ff007a0c */ /* 0x000fe20003f45270 */
[----:B------:R-:W-:Y:S01]  /*12c0*/  @!P4 IMAD.MOV R19, RZ, RZ, -R19 ;  /* 0x000000ffff13c224 */ /* 0x000fe200078e0a13 */
[C---:B------:R-:W-:Y:S01]  /*12d0*/  ISETP.GT.U32.AND P4, PT, R7.reuse, R6, PT ;  /* 0x000000060700720c */ /* 0x040fe20003f84070 */
[----:B------:R-:W-:Y:S01]  /*12e0*/  @!P0 IMAD.IADD R12, R12, 0x1, -R7 ;  /* 0x000000010c0c8824 */ /* 0x000fe200078e0a07 */
[C---:B------:R-:W-:Y:S01]  /*12f0*/  SEL R22, R14.reuse, R23, !P2 ;  /* 0x000000170e167207 */ /* 0x040fe20005000000 */
[C---:B------:R-:W-:Y:S01]  /*1300*/  IMAD R2, R7.reuse, R5, R2 ;  /* 0x0000000507027224 */ /* 0x040fe200078e0202 */
[----:B------:R-:W-:Y:S01]  /*1310*/  SEL R20, R14, R21, !P2 ;  /* 0x000000150e147207 */ /* 0x000fe20005000000 */
[----:B------:R-:W-:Y:S01]  /*1320*/  @!P1 IMAD.MOV R17, RZ, RZ, -R17 ;  /* 0x000000ffff119224 */ /* 0x000fe200078e0a11 */
[C---:B------:R-:W-:Y:S01]  /*1330*/  ISETP.GT.U32.AND P1, PT, R7.reuse, R12, PT ;  /* 0x0000000c0700720c */ /* 0x040fe20003f24070 */
[----:B------:R-:W-:Y:S01]  /*1340*/  IMAD.HI.U32 R13, R0, R4, RZ ;  /* 0x00000004000d7227 */ /* 0x000fe200078e00ff */
[----:B------:R-:W-:Y:S01]  /*1350*/  ISETP.GT.U32.AND P0, PT, R7, R2, PT ;  /* 0x000000020700720c */ /* 0x000fe20003f04070 */
[----:B------:R-:W-:Y:S01]  /*1360*/  STL [R1+0x4c], R22 ;  /* 0x00004c1601007387 */ /* 0x000fe20000100800 */
[----:B------:R-:W-:Y:S01]  /*1370*/  SEL R18, R14, R19, !P2 ;  /* 0x000000130e127207 */ /* 0x000fe20005000000 */
[----:B------:R-:W-:Y:S01]  /*1380*/  IMAD.HI.U32 R5, R0, R8, RZ ;  /* 0x0000000800057227 */ /* 0x000fe200078e00ff */
[----:B------:R-:W-:Y:S01]  /*1390*/  SEL R14, R14, R17, !P2 ;  /* 0x000000110e0e7207 */ /* 0x000fe20005000000 */
[----:B------:R-:W-:Y:S01]  /*13a0*/  STL [R1+0x48], R20 ;  /* 0x0000481401007387 */ /* 0x000fe20000100800 */
[----:B------:R-:W-:Y:S01]  /*13b0*/  ISETP.GE.AND P2, PT, R15, RZ, PT ;  /* 0x000000ff0f00720c */ /* 0x000fe20003f46270 */
[----:B------:R-:W-:Y:S01]  /*13c0*/  IMAD.MOV R13, RZ, RZ, -R13 ;  /* 0x000000ffff0d7224 */ /* 0x000fe200078e0a0d */
[C---:B------:R-:W-:Y:S01]  /*13d0*/  IADD3 R21, R3.reuse, 0x22, RZ ;  /* 0x0000002203157810 */ /* 0x040fe20007ffe0ff */
[----:B------:R0:W-:Y:S01]  /*13e0*/  STL [R1+0x44], R18 ;  /* 0x0000441201007387 */ /* 0x0001e20000100800 */
[--C-:B------:R-:W-:Y:S01]  /*13f0*/  @!P3 IMAD.IADD R10, R10, 0x1, -R7.reuse ;  /* 0x000000010a0ab824 */ /* 0x100fe200078e0a07 */
[----:B------:R-:W-:Y:S01]  /*1400*/  IADD3 R23, R3, 0x16, RZ ;  /* 0x0000001603177810 */ /* 0x000fe20007ffe0ff */
[C---:B------:R-:W-:Y:S01]  /*1410*/  IMAD R4, R7.reuse, R13, R4 ;  /* 0x0000000d07047224 */ /* 0x040fe200078e0204 */
[----:B------:R1:W-:Y:S01]  /*1420*/  STL [R1+0x40], R14 ;  /* 0x0000400e01007387 */ /* 0x0003e20000100800 */
[--C-:B------:R-:W-:Y:S01]  /*1430*/  @!P4 IMAD.IADD R6, R6, 0x1, -R7.reuse ;  /* 0x000000010606c824 */ /* 0x100fe200078e0a07 */
[----:B------:R-:W-:Y:S01]  /*1440*/  ISETP.GE.AND P4, PT, R16, RZ, PT ;  /* 0x000000ff1000720c */ /* 0x000fe20003f86270 */
[--C-:B------:R-:W-:Y:S01]  /*1450*/  @!P1 IMAD.IADD R12, R12, 0x1, -R7.reuse ;  /* 0x000000010c0c9824 */ /* 0x100fe200078e0a07 */
[C---:B------:R-:W-:Y:S01]  /*1460*/  ISETP.GT.U32.AND P3, PT, R7.reuse, R4, PT ;  /* 0x000000040700720c */ /* 0x040fe20003f64070 */
[----:B------:R-:W-:Y:S01]  /*1470*/  @!P0 IMAD.IADD R2, R2, 0x1, -R7 ;  /* 0x0000000102028824 */ /* 0x000fe200078e0a07 */
[C---:B------:R-:W-:Y:S01]  /*1480*/  ISETP.GT.U32.AND P1, PT, R7.reuse, R6, PT ;  /* 0x000000060700720c */ /* 0x040fe20003f24070 */
[----:B0-----:R-:W-:Y:S01]  /*1490*/  IMAD.MOV.U32 R18, RZ, RZ, R10 ;  /* 0x000000ffff127224 */ /* 0x001fe200078e000a */
[----:B------:R-:W-:Y:S01]  /*14a0*/  IABS R25, R25 ;  /* 0x0000001900197213 */ /* 0x000fe20000000000 */
[----:B------:R-:W-:Y:S01]  /*14b0*/  IMAD.MOV.U32 R19, RZ, RZ, R12 ;  /* 0x000000ffff137224 */ /* 0x000fe200078e000c */
[----:B------:R-:W-:Y:S01]  /*14c0*/  ISETP.GT.U32.AND P0, PT, R7, R2, PT ;  /* 0x000000020700720c */ /* 0x000fe20003f04070 */
[----:B-1----:R-:W-:Y:S01]  /*14d0*/  IMAD.MOV R14, RZ, RZ, -R5 ;  /* 0x000000ffff0e7224 */ /* 0x002fe200078e0a05 */
[----:B------:R-:W-:Y:S01]  /*14e0*/  IADD3 R5, R3, 0x32, RZ ;  /* 0x0000003203057810 */ /* 0x000fe20007ffe0ff */
[----:B------:R-:W-:-:S02]  /*14f0*/  @!P6 IMAD.MOV R18, RZ, RZ, -R18 ;  /* 0x000000ffff12e224 */ /* 0x000fc400078e0a12 */
[----:B------:R-:W-:Y:S01]  /*1500*/  IMAD R8, R7, R14, R8 ;  /* 0x0000000e07087224 */ /* 0x000fe200078e0208 */
[----:B------:R-:W-:Y:S01]  /*1510*/  IABS R13, R5 ;  /* 0x00000005000d7213 */ /* 0x000fe20000000000 */
[----:B------:R-:W-:Y:S01]  /*1520*/  @!P5 IMAD.MOV R19, RZ, RZ, -R19 ;  /* 0x000000ffff13d224 */ /* 0x000fe200078e0a13 */
[----:B------:R-:W-:Y:S01]  /*1530*/  ISETP.GE.AND P5, PT, R9, RZ, PT ;  /* 0x000000ff0900720c */ /* 0x000fe20003fa6270 */
[----:B------:R-:W-:Y:S01]  /*1540*/  @!P3 IMAD.IADD R4, R4, 0x1, -R7 ;  /* 0x000000010404b824 */ /* 0x000fe200078e0a07 */
[----:B------:R-:W-:Y:S01]  /*1550*/  ISETP.GT.U32.AND P6, PT, R7, R8, PT ;  /* 0x000000080700720c */ /* 0x000fe20003fc4070 */
[----:B------:R-:W-:Y:S01]  /*1560*/  IMAD.MOV.U32 R12, RZ, RZ, R13 ;  /* 0x000000ffff0c7224 */ /* 0x000fe200078e000d */
[----:B------:R-:W-:Y:S01]  /*1570*/  IADD3 R13, R3, 0x30, RZ ;  /* 0x00000030030d7810 */ /* 0x000fe20007ffe0ff */
[----:B------:R-:W-:Y:S01]  /*1580*/  @!P1 IMAD.IADD R6, R6, 0x1, -R7 ;  /* 0x0000000106069824 */ /* 0x000fe200078e0a07 */
[----:B------:R-:W-:Y:S01]  /*1590*/  ISETP.GE.AND P1, PT, R11, RZ, PT ;  /* 0x000000ff0b00720c */ /* 0x000fe20003f26270 */
[----:B------:R-:W-:Y:S01]  /*15a0*/  IMAD.HI.U32 R9, R0, R12, RZ ;  /* 0x0000000c00097227 */ /* 0x000fe200078e00ff */
[----:B------:R-:W-:Y:S01]  /*15b0*/  IABS R10, R13 ;  /* 0x0000000d000a7213 */ /* 0x000fe20000000000 */
[----:B------:R-:W-:Y:S01]  /*15c0*/  STL [R1+0x20], R19 ;  /* 0x0000201301007387 */ /* 0x000fe20000100800 */
[----:B------:R-:W-:Y:S01]  /*15d0*/  ISETP.GE.AND P3, PT, R13, RZ, PT ;  /* 0x000000ff0d00720c */ /* 0x000fe20003f66270 */
[----:B------:R-:W-:-:S02]  /*15e0*/  IMAD.MOV R9, RZ, RZ, -R9 ;  /* 0x000000ffff097224 */ /* 0x000fc400078e0a09 */
[----:B------:R-:W-:Y:S01]  /*15f0*/  IMAD.MOV.U32 R14, RZ, RZ, R6 ;  /* 0x000000ffff0e7224 */ /* 0x000fe200078e0006 */
[----:B------:R-:W-:Y:S01]  /*1600*/  STL [R1+0x18], R18 ;  /* 0x0000181201007387 */ /* 0x000fe20000100800 */
[--C-:B------:R-:W-:Y:S01]  /*1610*/  @!P6 IMAD.IADD R8, R8, 0x1, -R7.reuse ;  /* 0x000000010808e824 */ /* 0x100fe200078e0a07 */
[----:B------:R-:W-:Y:S01]  /*1620*/  ISETP.GT.U32.AND P6, PT, R7, R4, PT ;  /* 0x000000040700720c */ /* 0x000fe20003fc4070 */
[----:B------:R-:W-:Y:S01]  /*1630*/  @!P0 IMAD.IADD R2, R2, 0x1, -R7 ;  /* 0x0000000102028824 */ /* 0x000fe200078e0a07 */
[----:B------:R-:W-:Y:S01]  /*1640*/  ISETP.GE.AND P0, PT, R5, RZ, PT ;  /* 0x000000ff0500720c */ /* 0x000fe20003f06270 */
[----:B------:R-:W-:Y:S01]  /*1650*/  IMAD.HI.U32 R6, R0, R10, RZ ;  /* 0x0000000a00067227 */ /* 0x000fe200078e00ff */
[----:B------:R-:W-:-:S03]  /*1660*/  IADD3 R5, R3, 0x2e, RZ ;  /* 0x0000002e03057810 */ /* 0x000fc60007ffe0ff */
[----:B------:R-:W-:Y:S02]  /*1670*/  IMAD R9, R7, R9, R12 ;  /* 0x0000000907097224 */ /* 0x000fe400078e020c */
[----:B------:R-:W-:Y:S01]  /*1680*/  IMAD.MOV.U32 R12, RZ, RZ, R2 ;  /* 0x000000ffff0c7224 */ /* 0x000fe200078e0002 */
[C---:B------:R-:W-:Y:S01]  /*1690*/  IADD3 R2, R3.reuse, 0x2c, RZ ;  /* 0x0000002c03027810 */ /* 0x040fe20007ffe0ff */
[----:B------:R-:W-:Y:S01]  /*16a0*/  IMAD.MOV R11, RZ, RZ, -R6 ;  /* 0x000000ffff0b7224 */ /* 0x000fe200078e0a06 */
[----:B------:R-:W-:Y:S01]  /*16b0*/  IADD3 R6, R3, 0x2a, RZ ;  /* 0x0000002a03067810 */ /* 0x000fe20007ffe0ff */
[----:B------:R-:W-:Y:S01]  /*16c0*/  @!P2 IMAD.MOV R14, RZ, RZ, -R14 ;  /* 0x000000ffff0ea224 */ /* 0x000fe200078e0a0e */
[C---:B------:R-:W-:Y:S01]  /*16d0*/  ISETP.GT.U32.AND P2, PT, R7.reuse, R8, PT ;  /* 0x000000080700720c */ /* 0x040fe20003f44070 */
[----:B------:R-:W-:Y:S01]  /*16e0*/  @!P4 IMAD.MOV R12, RZ, RZ, -R12 ;  /* 0x000000ffff0cc224 */ /* 0x000fe200078e0a0c */
[C---:B------:R-:W-:Y:S01]  /*16f0*/  ISETP.GT.U32.AND P4, PT, R7.reuse, R9, PT ;  /* 0x000000090700720c */ /* 0x040fe20003f84070 */
[----:B------:R-:W-:Y:S01]  /*1700*/  IMAD R10, R7, R11, R10 ;  /* 0x0000000b070a7224 */ /* 0x000fe200078e020a */
[----:B------:R-:W-:Y:S01]  /*1710*/  IABS R11, R5 ;  /* 0x00000005000b7213 */ /* 0x000fe20000000000 */
[----:B------:R-:W-:Y:S01]  /*1720*/  @!P6 IMAD.IADD R4, R4, 0x1, -R7 ;  /* 0x000000010404e824 */ /* 0x000fe200078e0a07 */
[----:B------:R-:W-:Y:S01]  /*1730*/  STL [R1+0x10], R14 ;  /* 0x0000100e01007387 */ /* 0x000fe20000100800 */
[----:B------:R-:W-:-:S02]  /*1740*/  IABS R13, R6 ;  /* 0x00000006000d7213 */ /* 0x000fc40000000000 */
[----:B------:R-:W-:Y:S01]  /*1750*/  ISETP.GT.U32.AND P6, PT, R7, R10, PT ;  /* 0x0000000a0700720c */ /* 0x000fe20003fc4070 */
[----:B------:R0:W-:Y:S03]  /*1760*/  STL [R1+0xc], R12 ;  /* 0x00000c0c01007387 */ /* 0x0001e60000100800 */
[--C-:B------:R-:W-:Y:S01]  /*1770*/  @!P2 IMAD.IADD R8, R8, 0x1, -R7.reuse ;  /* 0x000000010808a824 */ /* 0x100fe200078e0a07 */
[----:B------:R-:W-:Y:S01]  /*1780*/  ISETP.GE.AND P2, PT, R5, RZ, PT ;  /* 0x000000ff0500720c */ /* 0x000fe20003f46270 */
[----:B------:R-:W-:Y:S01]  /*1790*/  @!P4 IMAD.IADD R9, R9, 0x1, -R7 ;  /* 0x000000010909c824 */ /* 0x000fe200078e0a07 */
[----:B------:R-:W-:Y:S01]  /*17a0*/  ISETP.GE.AND P4, PT, R2, RZ, PT ;  /* 0x000000ff0200720c */ /* 0x000fe20003f86270 */
[----:B------:R-:W-:Y:S01]  /*17b0*/  IMAD.HI.U32 R5, R0, R11, RZ ;  /* 0x0000000b00057227 */ /* 0x000fe200078e00ff */
[----:B0-----:R-:W-:-:S03]  /*17c0*/  IABS R12, R2 ;  /* 0x00000002000c7213 */ /* 0x001fc60000000000 */
[----:B------:R-:W-:Y:S02]  /*17d0*/  IMAD.MOV R5, RZ, RZ, -R5 ;  /* 0x000000ffff057224 */ /* 0x000fe400078e0a05 */
[----:B------:R-:W-:Y:S01]  /*17e0*/  @!P6 IMAD.IADD R10, R10, 0x1, -R7 ;  /* 0x000000010a0ae824 */ /* 0x000fe200078e0a07 */
[----:B------:R-:W-:Y:S01]  /*17f0*/  ISETP.GT.U32.AND P6, PT, R7, R9, PT ;  /* 0x000000090700720c */ /* 0x000fe20003fc4070 */
[----:B------:R-:W-:-:S04]  /*1800*/  IMAD.HI.U32 R2, R0, R12, RZ ;  /* 0x0000000c00027227 */ /* 0x000fc800078e00ff */
[----:B------:R-:W-:Y:S02]  /*1810*/  IMAD.MOV R2, RZ, RZ, -R2 ;  /* 0x000000ffff027224 */ /* 0x000fe400078e0a02 */
[----:B------:R-:W-:Y:S01]  /*1820*/  IMAD R11, R7, R5, R11 ;  /* 0x00000005070b7224 */ /* 0x000fe200078e020b */
[----:B------:R-:W-:Y:S01]  /*1830*/  IADD3 R5, R3, 0x24, RZ ;  /* 0x0000002403057810 */ /* 0x000fe20007ffe0ff */
[----:B------:R-:W-:Y:S01]  /*1840*/  IMAD R12, R7, R2, R12 ;  /* 0x00000002070c7224 */ /* 0x000fe200078e020c */
[----:B------:R-:W-:Y:S01]  /*1850*/  IADD3 R2, R3, 0x28, RZ ;  /* 0x0000002803027810 */ /* 0x000fe20007ffe0ff */
[----:B------:R-:W-:Y:S01]  /*1860*/  @!P1 IMAD.MOV R8, RZ, RZ, -R8 ;  /* 0x000000ffff089224 */ /* 0x000fe200078e0a08 */
[----:B------:R-:W-:Y:S01]  /*1870*/  ISETP.GT.U32.AND P1, PT, R7, R11, PT ;  /* 0x0000000b0700720c */ /* 0x000fe20003f24070 */
[----:B------:R-:W-:Y:S01]  /*1880*/  @!P6 IMAD.IADD R9, R9, 0x1, -R7 ;  /* 0x000000010909e824 */ /* 0x000fe200078e0a07 */
[----:B------:R-:W-:Y:S01]  /*1890*/  ISETP.GT.U32.AND P6, PT, R7, R12, PT ;  /* 0x0000000c0700720c */ /* 0x000fe20003fc4070 */
[----:B------:R-:W-:Y:S01]  /*18a0*/  IMAD.MOV.U32 R14, RZ, RZ, R4 ;  /* 0x000000ffff0e7224 */ /* 0x000fe200078e0004 */
[----:B------:R-:W-:Y:S01]  /*18b0*/  IABS R16, R5 ;  /* 0x0000000500107213 */ /* 0x000fe20000000000 */
[----:B------:R-:W-:-:S04]  /*18c0*/  IMAD.HI.U32 R4, R0, R13, RZ ;  /* 0x0000000d00047227 */ /* 0x000fc800078e00ff */
[----:B------:R-:W-:Y:S01]  /*18d0*/  @!P5 IMAD.MOV R14, RZ, RZ, -R14 ;  /* 0x000000ffff0ed224 */ /* 0x000fe200078e0a0e */
[----:B------:R-:W-:Y:S01]  /*18e0*/  ISETP.GT.U32.AND P5, PT, R7, R10, PT ;  /* 0x0000000a0700720c */ /* 0x000fe20003fa4070 */
[----:B------:R-:W-:Y:S02]  /*18f0*/  IMAD.MOV R4, RZ, RZ, -R4 ;  /* 0x000000ffff047224 */ /* 0x000fe400078e0a04 */
[--C-:B------:R-:W-:Y:S01]  /*1900*/  @!P1 IMAD.IADD R11, R11, 0x1, -R7.reuse ;  /* 0x000000010b0b9824 */ /* 0x100fe200078e0a07 */
[----:B------:R0:W-:Y:S01]  /*1910*/  STL [R1], R14 ;  /* 0x0000000e01007387 */ /* 0x0001e20000100800 */
[----:B------:R-:W-:Y:S01]  /*1920*/  @!P6 IMAD.IADD R12, R12, 0x1, -R7 ;  /* 0x000000010c0ce824 */ /* 0x000fe200078e0a07 */
[----:B------:R-:W-:Y:S01]  /*1930*/  ISETP.GE.AND P1, PT, R6, RZ, PT ;  /* 0x000000ff0600720c */ /* 0x000fe20003f26270 */
[C---:B------:R-:W-:Y:S01]  /*1940*/  IMAD R13, R7.reuse, R4, R13 ;  /* 0x00000004070d7224 */ /* 0x040fe200078e020d */
[----:B------:R-:W-:Y:S01]  /*1950*/  ISETP.GT.U32.AND P6, PT, R7, R11, PT ;  /* 0x0000000b0700720c */ /* 0x000fe20003fc4070 */
[C---:B------:R-:W-:Y:S01]  /*1960*/  IMAD.HI.U32 R19, R0.reuse, R16, RZ ;  /* 0x0000001000137227 */ /* 0x040fe200078e00ff */
[----:B------:R-:W-:Y:S01]  /*1970*/  IADD3 R4, R3, 0x26, RZ ;  /* 0x0000002603047810 */ /* 0x000fe20007ffe0ff */
[----:B------:R1:W-:Y:S02]  /*1980*/  STL [R1+0xbb8], R8 ;  /* 0x000bb80801007387 */ /* 0x0003e40000100800 */
[----:B------:R-:W-:Y:S01]  /*1990*/  IMAD.MOV R19, RZ, RZ, -R19 ;  /* 0x000000ffff137224 */ /* 0x000fe200078e0a13 */
[----:B0-----:R-:W-:Y:S01]  /*19a0*/  IABS R14, R2 ;  /* 0x00000002000e7213 */ /* 0x001fe20000000000 */
[----:B------:R-:W-:Y:S01]  /*19b0*/  @!P0 IMAD.MOV R9, RZ, RZ, -R9 ;  /* 0x000000ffff098224 */ /* 0x000fe200078e0a09 */
[----:B------:R-:W-:Y:S01]  /*19c0*/  IABS R15, R4 ;  /* 0x00000004000f7213 */ /* 0x000fe20000000000 */
[C---:B------:R-:W-:Y:S01]  /*19d0*/  IMAD R16, R7.reuse, R19, R16 ;  /* 0x0000001307107224 */ /* 0x040fe200078e0210 */
[----:B------:R-:W-:Y:S01]  /*19e0*/  ISETP.GT.U32.AND P0, PT, R7, R12, PT ;  /* 0x0000000c0700720c */ /* 0x000fe20003f04070 */
[----:B------:R-:W-:Y:S01]  /*19f0*/  IMAD.HI.U32 R17, R0, R14, RZ ;  /* 0x0000000e00117227 */ /* 0x000fe200078e00ff */
[----:B------:R0:W-:Y:S01]  /*1a00*/  STL [R1+0xbbc], R9 ;  /* 0x000bbc0901007387 */ /* 0x0001e20000100800 */
[----:B-1----:R-:W-:-:S02]  /*1a10*/  IADD3 R8, R3, 0x6, RZ ;  /* 0x0000000603087810 */ /* 0x002fc40007ffe0ff */
[----:B------:R-:W-:Y:S02]  /*1a20*/  IMAD.MOV R17, RZ, RZ, -R17 ;  /* 0x000000ffff117224 */ /* 0x000fe400078e0a11 */
[--C-:B------:R-:W-:Y:S02]  /*1a30*/  @!P6 IMAD.IADD R11, R11, 0x1, -R7.reuse ;  /* 0x000000010b0be824 */ /* 0x100fe400078e0a07 */
[----:B------:R-:W-:Y:S01]  /*1a40*/  IMAD R14, R7, R17, R14 ;  /* 0x00000011070e7224 */ /* 0x000fe200078e020e */
[----:B------:R-:W-:Y:S01]  /*1a50*/  IABS R17, R21 ;  /* 0x0000001500117213 */ /* 0x000fe20000000000 */
[----:B------:R-:W-:Y:S01]  /*1a60*/  IMAD.HI.U32 R6, R0, R15, RZ ;  /* 0x0000000f00067227 */ /* 0x000fe200078e00ff */
[----:B0-----:R-:W-:Y:S02]  /*1a70*/  IADD3 R9, R3, 0x8, RZ ;  /* 0x0000000803097810 */ /* 0x001fe40007ffe0ff */
[C---:B------:R-:W-:Y:S01]  /*1a80*/  ISETP.GT.U32.AND P6, PT, R7.reuse, R14, PT ;  /* 0x0000000e0700720c */ /* 0x040fe20003fc4070 */
[----:B------:R-:W-:Y:S01]  /*1a90*/  IMAD.MOV R6, RZ, RZ, -R6 ;  /* 0x000000ffff067224 */ /* 0x000fe200078e0a06 */
[----:B------:R-:W-:Y:S01]  /*1aa0*/  IABS R29, R9 ;  /* 0x00000009001d7213 */ /* 0x000fe20000000000 */
[----:B------:R-:W-:Y:S01]  /*1ab0*/  @!P5 IMAD.IADD R10, R10, 0x1, -R7 ;  /* 0x000000010a0ad824 */ /* 0x000fe200078e0a07 */
[C---:B------:R-:W-:Y:S01]  /*1ac0*/  ISETP.GT.U32.AND P5, PT, R7.reuse, R13, PT ;  /* 0x0000000d0700720c */ /* 0x040fe20003fa4070 */
[----:B------:R-:W-:Y:S01]  /*1ad0*/  IMAD R15, R7, R6, R15 ;  /* 0x00000006070f7224 */ /* 0x000fe200078e020f */
[----:B------:R-:W-:Y:S01]  /*1ae0*/  IADD3 R6, R3, 0x20, RZ ;  /* 0x0000002003067810 */ /* 0x000fe20007ffe0ff */
[----:B------:R-:W-:-:S03]  /*1af0*/  IMAD.HI.U32 R19, R0, R17, RZ ;  /* 0x0000001100137227 */ /* 0x000fc600078e00ff */
[----:B------:R-:W-:Y:S01]  /*1b00*/  IABS R18, R6 ;  /* 0x0000000600127213 */ /* 0x000fe20000000000 */
[----:B------:R-:W-:Y:S02]  /*1b10*/  IMAD.MOV R19, RZ, RZ, -R19 ;  /* 0x000000ffff137224 */ /* 0x000fe400078e0a13 */
[----:B------:R-:W-:Y:S01]  /*1b20*/  @!P6 IMAD.IADD R14, R14, 0x1, -R7 ;  /* 0x000000010e0ee824 */ /* 0x000fe200078e0a07 */
[----:B------:R-:W-:Y:S01]  /*1b30*/  ISETP.GT.U32.AND P6, PT, R7, R16, PT ;  /* 0x000000100700720c */ /* 0x000fe20003fc4070 */
[----:B------:R-:W-:-:S04]  /*1b40*/  IMAD.HI.U32 R20, R0, R18, RZ ;  /* 0x0000001200147227 */ /* 0x000fc800078e00ff */
[--C-:B------:R-:W-:Y:S01]  /*1b50*/  @!P0 IMAD.IADD R12, R12, 0x1, -R7.reuse ;  /* 0x000000010c0c8824 */ /* 0x100fe200078e0a07 */
[----:B------:R-:W-:Y:S01]  /*1b60*/  ISETP.GT.U32.AND P0, PT, R7, R15, PT ;  /* 0x0000000f0700720c */ /* 0x000fe20003f04070 */
[----:B------:R-:W-:Y:S02]  /*1b70*/  @!P5 IMAD.IADD R13, R13, 0x1, -R7 ;  /* 0x000000010d0dd824 */ /* 0x000fe400078e0a07 */
[----:B------:R-:W-:Y:S02]  /*1b80*/  IMAD.MOV R20, RZ, RZ, -R20 ;  /* 0x000000ffff147224 */ /* 0x000fe400078e0a14 */
[C---:B------:R-:W-:Y:S01]  /*1b90*/  IMAD R17, R7.reuse, R19, R17 ;  /* 0x0000001307117224 */ /* 0x040fe200078e0211 */
[C---:B------:R-:W-:Y:S01]  /*1ba0*/  ISETP.GT.U32.AND P5, PT, R7.reuse, R13, PT ;  /* 0x0000000d0700720c */ /* 0x040fe20003fa4070 */
[----:B------:R-:W-:Y:S01]  /*1bb0*/  @!P6 IMAD.IADD R16, R16, 0x1, -R7 ;  /* 0x000000011010e824 */ /* 0x000fe200078e0a07 */
[C---:B------:R-:W-:Y:S01]  /*1bc0*/  ISETP.GT.U32.AND P6, PT, R7.reuse, R14, PT ;  /* 0x0000000e0700720c */ /* 0x040fe20003fc4070 */
[----:B------:R-:W-:-:S02]  /*1bd0*/  IMAD R18, R7, R20, R18 ;  /* 0x0000001407127224 */ /* 0x000fc400078e0212 */
[----:B------:R-:W-:Y:S01]  /*1be0*/  @!P4 IMAD.MOV R12, RZ, RZ, -R12 ;  /* 0x000000ffff0cc224 */ /* 0x000fe200078e0a0c */
[----:B------:R-:W-:Y:S01]  /*1bf0*/  ISETP.GT.U32.AND P4, PT, R7, R17, PT ;  /* 0x000000110700720c */ /* 0x000fe20003f84070 */
[----:B------:R-:W-:Y:S01]  /*1c00*/  @!P0 IMAD.IADD R15, R15, 0x1, -R7 ;  /* 0x000000010f0f8824 */ /* 0x000fe200078e0a07 */
[----:B------:R-:W-:Y:S01]  /*1c10*/  ISETP.GE.AND P0, PT, R4, RZ, PT ;  /* 0x000000ff0400720c */ /* 0x000fe20003f06270 */
[----:B------:R-:W-:Y:S01]  /*1c20*/  @!P3 IMAD.MOV R10, RZ, RZ, -R10 ;  /* 0x000000ffff0ab224 */ /* 0x000fe200078e0a0a */
[----:B------:R-:W-:Y:S01]  /*1c30*/  IADD3 R4, R3, 0x1c, RZ ;  /* 0x0000001c03047810 */ /* 0x000fe20007ffe0ff */
[----:B------:R-:W-:Y:S01]  /*1c40*/  @!P2 IMAD.MOV R11, RZ, RZ, -R11 ;  /* 0x000000ffff0ba224 */ /* 0x000fe200078e0a0b */
[----:B------:R-:W-:Y:S01]  /*1c50*/  ISETP.GT.U32.AND P3, PT, R7, R16, PT ;  /* 0x000000100700720c */ /* 0x000fe20003f64070 */
[--C-:B------:R-:W-:Y:S01]  /*1c60*/  @!P5 IMAD.IADD R13, R13, 0x1, -R7.reuse ;  /* 0x000000010d0dd824 */ /* 0x100fe200078e0a07 */
[----:B------:R-:W-:Y:S01]  /*1c70*/  IABS R20, R4 ;  /* 0x0000000400147213 */ /* 0x000fe20000000000 */
[----:B------:R-:W-:Y:S01]  /*1c80*/  @!P6 IMAD.IADD R14, R14, 0x1, -R7 ;  /* 0x000000010e0ee824 */ /* 0x000fe200078e0a07 */
[----:B------:R-:W-:Y:S01]  /*1c90*/  ISETP.GT.U32.AND P6, PT, R7, R18, PT ;  /* 0x000000120700720c */ /* 0x000fe20003fc4070 */
[----:B------:R-:W-:Y:S01]  /*1ca0*/  @!P1 IMAD.MOV R13, RZ, RZ, -R13 ;  /* 0x000000ffff0d9224 */ /* 0x000fe200078e0a0d */
[----:B------:R-:W-:Y:S01]  /*1cb0*/  ISETP.GE.AND P1, PT, R5, RZ, PT ;  /* 0x000000ff0500720c */ /* 0x000fe20003f26270 */
[----:B------:R-:W-:Y:S01]  /*1cc0*/  @!P4 IMAD.IADD R17, R17, 0x1, -R7 ;  /* 0x000000011111c824 */ /* 0x000fe200078e0a07 */
[----:B------:R-:W-:Y:S01]  /*1cd0*/  ISETP.GT.U32.AND P2, PT, R7, R15, PT ;  /* 0x0000000f0700720c */ /* 0x000fe20003f44070 */
[----:B------:R-:W-:Y:S01]  /*1ce0*/  IMAD.HI.U32 R5, R0, R20, RZ ;  /* 0x0000001400057227 */ /* 0x000fe200078e00ff */
[----:B------:R-:W-:Y:S01]  /*1cf0*/  ISETP.GE.AND P5, PT, R2, RZ, PT ;  /* 0x000000ff0200720c */ /* 0x000fe20003fa6270 */
[----:B------:R-:W-:Y:S01]  /*1d00*/  STL [R1+0xbc0], R10 ;  /* 0x000bc00a01007387 */ /* 0x000fe20000100800 */
[----:B------:R-:W-:Y:S01]  /*1d10*/  IADD3 R2, R3, 0x1e, RZ ;  /* 0x0000001e03027810 */ /* 0x000fe20007ffe0ff */
[----:B------:R-:W-:-:S02]  /*1d20*/  IMAD.MOV R5, RZ, RZ, -R5 ;  /* 0x000000ffff057224 */ /* 0x000fc400078e0a05 */
[--C-:B------:R-:W-:Y:S01]  /*1d30*/  @!P3 IMAD.IADD R16, R16, 0x1, -R7.reuse ;  /* 0x000000011010b824 */ /* 0x100fe200078e0a07 */
[----:B------:R-:W-:Y:S01]  /*1d40*/  IABS R19, R2 ;  /* 0x0000000200137213 */ /* 0x000fe20000000000 */
[--C-:B------:R-:W-:Y:S01]  /*1d50*/  @!P6 IMAD.IADD R18, R18, 0x1, -R7.reuse ;  /* 0x000000011212e824 */ /* 0x100fe200078e0a07 */
[C---:B------:R-:W-:Y:S01]  /*1d60*/  ISETP.GT.U32.AND P6, PT, R7.reuse, R17, PT ;  /* 0x000000110700720c */ /* 0x040fe20003fc4070 */
[----:B------:R-:W-:Y:S01]  /*1d70*/  IMAD R20, R7, R5, R20 ;  /* 0x0000000507147224 */ /* 0x000fe200078e0214 */
[----:B------:R-:W-:Y:S01]  /*1d80*/  ISETP.GE.AND P3, PT, R6, RZ, PT ;  /* 0x000000ff0600720c */ /* 0x000fe20003f66270 */
[--C-:B------:R-:W-:Y:S01]  /*1d90*/  @!P2 IMAD.IADD R15, R15, 0x1, -R7.reuse ;  /* 0x000000010f0fa824 */ /* 0x100fe200078e0a07 */
[----:B------:R-:W-:Y:S01]  /*1da0*/  IADD3 R6, R3, 0x1a, RZ ;  /* 0x0000001a03067810 */ /* 0x000fe20007ffe0ff */
[----:B------:R-:W-:Y:S01]  /*1db0*/  IMAD.HI.U32 R22, R0, R19, RZ ;  /* 0x0000001300167227 */ /* 0x000fe200078e00ff */
[----:B------:R-:W-:Y:S01]  /*1dc0*/  ISETP.GE.AND P2, PT, R21, RZ, PT ;  /* 0x000000ff1500720c */ /* 0x000fe20003f46270 */
[----:B------:R0:W-:Y:S01]  /*1dd0*/  STL [R1+0xbc4], R11 ;  /* 0x000bc40b01007387 */ /* 0x0001e20000100800 */
[----:B------:R-:W-:Y:S01]  /*1de0*/  IABS R21, R6 ;  /* 0x0000000600157213 */ /* 0x000fe20000000000 */
[----:B------:R-:W-:Y:S01]  /*1df0*/  IMAD.MOV R22, RZ, RZ, -R22 ;  /* 0x000000ffff167224 */ /* 0x000fe200078e0a16 */
[----:B------:R-:W-:Y:S01]  /*1e00*/  ISETP.GE.AND P4, PT, R2, RZ, PT ;  /* 0x000000ff0200720c */ /* 0x000fe20003f86270 */
[----:B------:R-:W-:Y:S01]  /*1e10*/  @!P1 IMAD.MOV R16, RZ, RZ, -R16 ;  /* 0x000000ffff109224 */ /* 0x000fe200078e0a10 */
[----:B------:R-:W-:Y:S01]  /*1e20*/  ISETP.GE.AND P1, PT, R4, RZ, PT ;  /* 0x000000ff0400720c */ /* 0x000fe20003f26270 */
[----:B------:R-:W-:Y:S01]  /*1e30*/  @!P6 IMAD.IADD R17, R17, 0x1, -R7 ;  /* 0x000000011111e824 */ /* 0x000fe200078e0a07 */
[----:B------:R-:W-:Y:S01]  /*1e40*/  ISETP.GT.U32.AND P6, PT, R7, R20, PT ;  /* 0x000000140700720c */ /* 0x000fe20003fc4070 */
[----:B------:R-:W-:Y:S01]  /*1e50*/  IMAD.HI.U32 R4, R0, R21, RZ ;  /* 0x0000001500047227 */ /* 0x000fe200078e00ff */
[C---:B------:R-:W-:Y:S01]  /*1e60*/  IADD3 R2, R3.reuse, 0x18, RZ ;  /* 0x0000001803027810 */ /* 0x040fe20007ffe0ff */
[----:B------:R1:W-:Y:S01]  /*1e70*/  STL [R1+0xbc8], R12 ;  /* 0x000bc80c01007387 */ /* 0x0003e20000100800 */
[----:B0-----:R-:W-:Y:S01]  /*1e80*/  IADD3 R11, R3, 0xc, RZ ;  /* 0x0000000c030b7810 */ /* 0x001fe20007ffe0ff */
[C---:B------:R-:W-:Y:S01]  /*1e90*/  IMAD R19, R7.reuse, R22, R19 ;  /* 0x0000001607137224 */ /* 0x040fe200078e0213 */
[----:B------:R-:W-:Y:S01]  /*1ea0*/  IABS R22, R2 ;  /* 0x0000000200167213 */ /* 0x000fe20000000000 */
[----:B------:R-:W-:Y:S01]  /*1eb0*/  IMAD.MOV R4, RZ, RZ, -R4 ;  /* 0x000000ffff047224 */ /* 0x000fe200078e0a04 */
[----:B------:R-:W-:Y:S01]  /*1ec0*/  STL [R1+0xbcc], R13 ;  /* 0x000bcc0d01007387 */ /* 0x000fe20000100800 */
[----:B------:R-:W-:Y:S01]  /*1ed0*/  @!P0 IMAD.MOV R15, RZ, RZ, -R15 ;  /* 0x000000ffff0f8224 */ /* 0x000fe200078e0a0f */
[C---:B------:R-:W-:Y:S01]  /*1ee0*/  ISETP.GT.U32.AND P0, PT, R7.reuse, R19, PT ;  /* 0x000000130700720c */ /* 0x040fe20003f04070 */
[----:B------:R-:W-:Y:S01]  /*1ef0*/  IMAD R21, R7, R4, R21 ;  /* 0x0000000407157224 */ /* 0x000fe200078e0215 */
[C---:B------:R-:W-:Y:S01]  /*1f00*/  IADD3 R10, R3.reuse, 0xa, RZ ;  /* 0x0000000a030a7810 */ /* 0x040fe20007ffe0ff */
[----:B------:R-:W-:Y:S01]  /*1f10*/  @!P6 IMAD.IADD R20, R20, 0x1, -R7 ;  /* 0x000000011414e824 */ /* 0x000fe200078e0a07 */
[----:B-1----:R-:W-:Y:S01]  /*1f20*/  IADD3 R12, R3, 0xe, RZ ;  /* 0x0000000e030c7810 */ /* 0x002fe20007ffe0ff */
[----:B------:R-:W-:-:S03]  /*1f30*/  IMAD.HI.U32 R5, R0, R22, RZ ;  /* 0x0000001600057227 */ /* 0x000fc600078e00ff */
[C---:B------:R-:W-:Y:S01]  /*1f40*/  ISETP.GT.U32.AND P6, PT, R7.reuse, R20, PT ;  /* 0x000000140700720c */ /* 0x040fe20003fc4070 */
[----:B------:R-:W-:Y:S01]  /*1f50*/  IMAD.MOV R5, RZ, RZ, -R5 ;  /* 0x000000ffff057224 */ /* 0x000fe200078e0a05 */
[----:B------:R-:W-:Y:S01]  /*1f60*/  IABS R27, R12 ;  /* 0x0000000c001b7213 */ /* 0x000fe20000000000 */
[----:B------:R-:W-:Y:S01]  /*1f70*/  @!P5 IMAD.MOV R14, RZ, RZ, -R14 ;  /* 0x000000ffff0ed224 */ /* 0x000fe200078e0a0e */
[----:B------:R-:W-:Y:S01]  /*1f80*/  ISETP.GT.U32.AND P5, PT, R7, R18, PT ;  /* 0x000000120700720c */ /* 0x000fe20003fa4070 */
[----:B------:R-:W-:Y:S02]  /*1f90*/  @!P0 IMAD.IADD R19, R19, 0x1, -R7 ;  /* 0x0000000113138824 */ /* 0x000fe400078e0a07 */
[C---:B------:R-:W-:Y:S01]  /*1fa0*/  IMAD R22, R7.reuse, R5, R22 ;  /* 0x0000000507167224 */ /* 0x040fe200078e0216 */
[----:B------:R0:W-:Y:S01]  /*1fb0*/  STL [R1+0xbd0], R14 ;  /* 0x000bd00e01007387 */ /* 0x0001e20000100800 */
[----:B------:R-:W-:Y:S01]  /*1fc0*/  IMAD.HI.U32 R5, R0, R25, RZ ;  /* 0x0000001900057227 */ /* 0x000fe200078e00ff */
[----:B------:R-:W-:-:S02]  /*1fd0*/  ISETP.GT.U32.AND P0, PT, R7, R19, PT ;  /* 0x000000130700720c */ /* 0x000fc40003f04070 */
[----:B------:R-:W-:Y:S01]  /*1fe0*/  STL [R1+0xbd4], R15 ;  /* 0x000bd40f01007387 */ /* 0x000fe20000100800 */
[----:B------:R-:W-:Y:S01]  /*1ff0*/  @!P6 IMAD.IADD R20, R20, 0x1, -R7 ;  /* 0x000000011414e824 */ /* 0x000fe200078e0a07 */
[C---:B------:R-:W-:Y:S01]  /*2000*/  ISETP.GT.U32.AND P6, PT, R7.reuse, R21, PT ;  /* 0x000000150700720c */ /* 0x040fe20003fc4070 */
[----:B------:R-:W-:Y:S01]  /*2010*/  IMAD.MOV R5, RZ, RZ, -R5 ;  /* 0x000000ffff057224 */ /* 0x000fe200078e0a05 */
[----:B------:R1:W-:Y:S01]  /*2020*/  STL [R1+0xbd8], R16 ;  /* 0x000bd81001007387 */ /* 0x0003e20000100800 */
[----:B------:R-:W-:Y:S01]  /*2030*/  @!P5 IMAD.IADD R18, R18, 0x1, -R7 ;  /* 0x000000011212d824 */ /* 0x000fe200078e0a07 */
[----:B------:R-:W-:Y:S01]  /*2040*/  ISETP.GE.AND P5, PT, R6, RZ, PT ;  /* 0x000000ff0600720c */ /* 0x000fe20003fa6270 */
[----:B------:R-:W-:Y:S01]  /*2050*/  IMAD R25, R7, R5, R25 ;  /* 0x0000000507197224 */ /* 0x000fe200078e0219 */
[----:B0-----:R-:W-:Y:S01]  /*2060*/  IADD3 R14, R3, 0x10, RZ ;  /* 0x00000010030e7810 */ /* 0x001fe20007ffe0ff */
[----:B------:R-:W-:Y:S01]  /*2070*/  @!P3 IMAD.MOV R18, RZ, RZ, -R18 ;  /* 0x000000ffff12b224 */ /* 0x000fe200078e0a12 */
[----:B------:R-:W-:Y:S01]  /*2080*/  ISETP.GE.AND P3, PT, R23, RZ, PT ;  /* 0x000000ff1700720c */ /* 0x000fe20003f66270 */
[--C-:B------:R-:W-:Y:S01]  /*2090*/  @!P0 IMAD.IADD R19, R19, 0x1, -R7.reuse ;  /* 0x0000000113138824 */ /* 0x100fe200078e0a07 */
[----:B------:R-:W-:Y:S01]  /*20a0*/  IABS R23, R23 ;  /* 0x0000001700177213 */ /* 0x000fe20000000000 */
[----:B------:R-:W-:Y:S01]  /*20b0*/  @!P1 IMAD.MOV R20, RZ, RZ, -R20 ;  /* 0x000000ffff149224 */ /* 0x000fe200078e0a14 */
[----:B------:R-:W-:Y:S01]  /*20c0*/  ISETP.GE.AND P0, PT, R24, RZ, PT ;  /* 0x000000ff1800720c */ /* 0x000fe20003f06270 */
[----:B------:R-:W-:Y:S01]  /*20d0*/  @!P6 IMAD.IADD R21, R21, 0x1, -R7 ;  /* 0x000000011515e824 */ /* 0x000fe200078e0a07 */
[----:B------:R-:W-:Y:S01]  /*20e0*/  ISETP.GT.U32.AND P6, PT, R7, R22, PT ;  /* 0x000000160700720c */ /* 0x000fe20003fc4070 */
[----:B------:R-:W-:Y:S01]  /*20f0*/  IMAD.HI.U32 R28, R0, R23, RZ ;  /* 0x00000017001c7227 */ /* 0x000fe200078e00ff */
[----:B------:R-:W-:-:S02]  /*2100*/  IABS R24, R24 ;  /* 0x0000001800187213 */ /* 0x000fc40000000000 */
[----:B------:R-:W-:Y:S01]  /*2110*/  IABS R26, R14 ;  /* 0x0000000e001a7213 */ /* 0x000fe20000000000 */
[----:B------:R-:W-:Y:S01]  /*2120*/  @!P4 IMAD.MOV R19, RZ, RZ, -R19 ;  /* 0x000000ffff13c224 */ /* 0x000fe200078e0a13 */
[C---:B-1----:R-:W-:Y:S01]  /*2130*/  IADD3 R16, R3.reuse, 0x4, RZ ;  /* 0x0000000403107810 */ /* 0x042fe20007ffe0ff */
[----:B------:R-:W-:Y:S01]  /*2140*/  IMAD.HI.U32 R6, R0, R24, RZ ;  /* 0x0000001800067227 */ /* 0x000fe200078e00ff */
[----:B------:R-:W-:-:S03]  /*2150*/  IADD3 R15, R3, 0x2, RZ ;  /* 0x00000002030f7810 */ /* 0x000fc60007ffe0ff */
[----:B------:R-:W-:Y:S01]  /*2160*/  IMAD.MOV R28, RZ, RZ, -R28 ;  /* 0x000000ffff1c7224 */ /* 0x000fe200078e0a1c */
[----:B------:R-:W-:Y:S01]  /*2170*/  IABS R13, R15 ;  /* 0x0000000f000d7213 */ /* 0x000fe20000000000 */
[----:B------:R-:W-:Y:S01]  /*2180*/  @!P6 IMAD.IADD R22, R22, 0x1, -R7 ;  /* 0x000000011616e824 */ /* 0x000fe200078e0a07 */
[C---:B------:R-:W-:Y:S01]  /*2190*/  ISETP.GT.U32.AND P6, PT, R7.reuse, R21, PT ;  /* 0x000000150700720c */ /* 0x040fe20003fc4070 */
[----:B------:R-:W-:Y:S02]  /*21a0*/  IMAD.MOV R6, RZ, RZ, -R6 ;  /* 0x000000ffff067224 */ /* 0x000fe400078e0a06 */
[C---:B------:R-:W-:Y:S01]  /*21b0*/  IMAD R23, R7.reuse, R28, R23 ;  /* 0x0000001c07177224 */ /* 0x040fe200078e0217 */
[C---:B------:R-:W-:Y:S01]  /*21c0*/  ISETP.GT.U32.AND P4, PT, R7.reuse, R22, PT ;  /* 0x000000160700720c */ /* 0x040fe20003f84070 */
[C---:B------:R-:W-:Y:S01]  /*21d0*/  IMAD R24, R7.reuse, R6, R24 ;  /* 0x0000000607187224 */ /* 0x040fe200078e0218 */
[----:B------:R-:W-:Y:S01]  /*21e0*/  IABS R28, R11 ;  /* 0x0000000b001c7213 */ /* 0x000fe20000000000 */
[----:B------:R-:W-:Y:S01]  /*21f0*/  IMAD.HI.U32 R4, R0, R26, RZ ;  /* 0x0000001a00047227 */ /* 0x000fe200078e00ff */
[----:B------:R-:W-:-:S02]  /*2200*/  ISETP.GT.U32.AND P1, PT, R7, R23, PT ;  /* 0x000000170700720c */ /* 0x000fc40003f24070 */
[----:B------:R-:W-:Y:S01]  /*2210*/  IABS R6, R10 ;  /* 0x0000000a00067213 */ /* 0x000fe20000000000 */
[----:B------:R-:W-:Y:S02]  /*2220*/  IMAD.MOV R4, RZ, RZ, -R4 ;  /* 0x000000ffff047224 */ /* 0x000fe400078e0a04 */
[--C-:B------:R-:W-:Y:S01]  /*2230*/  @!P6 IMAD.IADD R21, R21, 0x1, -R7.reuse ;  /* 0x000000011515e824 */ /* 0x100fe200078e0a07 */
[C---:B------:R-:W-:Y:S01]  /*2240*/  ISETP.GT.U32.AND P6, PT, R7.reuse, R24, PT ;  /* 0x000000180700720c */ /* 0x040fe20003fc4070 */
[C---:B------:R-:W-:Y:S02]  /*2250*/  IMAD R26, R7.reuse, R4, R26 ;  /* 0x00000004071a7224 */ /* 0x040fe400078e021a */
[----:B------:R-:W-:Y:S01]  /*2260*/  @!P4 IMAD.IADD R22, R22, 0x1, -R7 ;  /* 0x000000011616c824 */ /* 0x000fe200078e0a07 */
[----:B------:R-:W-:Y:S01]  /*2270*/  ISETP.GT.U32.AND P4, PT, R7, R25, PT ;  /* 0x000000190700720c */ /* 0x000fe20003f84070 */
[----:B------:R-:W-:Y:S01]  /*2280*/  @!P2 IMAD.MOV R17, RZ, RZ, -R17 ;  /* 0x000000ffff11a224 */ /* 0x000fe200078e0a11 */
[----:B------:R-:W-:Y:S01]  /*2290*/  ISETP.GE.AND P2, PT, R2, RZ, PT ;  /* 0x000000ff0200720c */ /* 0x000fe20003f46270 */
[----:B------:R-:W-:-:S03]  /*22a0*/  IMAD.HI.U32 R2, R0, R27, RZ ;  /* 0x0000001b00027227 */ /* 0x000fc600078e00ff */
[----:B------:R0:W-:Y:S01]  /*22b0*/  STL [R1+0xbdc], R17 ;  /* 0x000bdc1101007387 */ /* 0x0001e20000100800 */
[--C-:B------:R-:W-:Y:S01]  /*22c0*/  @!P1 IMAD.IADD R23, R23, 0x1, -R7.reuse ;  /* 0x0000000117179824 */ /* 0x100fe200078e0a07 */
[C---:B------:R-:W-:Y:S01]  /*22d0*/  ISETP.GT.U32.AND P1, PT, R7.reuse, R26, PT ;  /* 0x0000001a0700720c */ /* 0x040fe20003f24070 */
[--C-:B------:R-:W-:Y:S02]  /*22e0*/  @!P6 IMAD.IADD R24, R24, 0x1, -R7.reuse ;  /* 0x000000011818e824 */ /* 0x100fe400078e0a07 */
[----:B------:R-:W-:Y:S01]  /*22f0*/  IMAD.MOV R2, RZ, RZ, -R2 ;  /* 0x000000ffff027224 */ /* 0x000fe200078e0a02 */
[----:B------:R-:W-:Y:S01]  /*2300*/  ISETP.GT.U32.AND P6, PT, R7, R23, PT ;  /* 0x000000170700720c */ /* 0x000fe20003fc4070 */
[----:B------:R-:W-:Y:S01]  /*2310*/  @!P4 IMAD.IADD R25, R25, 0x1, -R7 ;  /* 0x000000011919c824 */ /* 0x000fe200078e0a07 */
[C---:B------:R-:W-:Y:S01]  /*2320*/  ISETP.GT.U32.AND P4, PT, R7.reuse, R24, PT ;  /* 0x000000180700720c */ /* 0x040fe20003f84070 */
[----:B------:R-:W-:Y:S02]  /*2330*/  @!P5 IMAD.MOV R21, RZ, RZ, -R21 ;  /* 0x000000ffff15d224 */ /* 0x000fe400078e0a15 */
[C---:B------:R-:W-:Y:S01]  /*2340*/  IMAD R27, R7.reuse, R2, R27 ;  /* 0x00000002071b7224 */ /* 0x040fe200078e021b */
[----:B------:R-:W-:Y:S01]  /*2350*/  ISETP.GT.U32.AND P5, PT, R7, R25, PT ;  /* 0x000000190700720c */ /* 0x000fe20003fa4070 */
[----:B------:R-:W-:-:S04]  /*2360*/  IMAD.HI.U32 R4, R0, R28, RZ ;  /* 0x0000001c00047227 */ /* 0x000fc800078e00ff */
[----:B------:R-:W-:-:S04]  /*2370*/  IMAD.HI.U32 R2, R0, R6, RZ ;  /* 0x0000000600027227 */ /* 0x000fc800078e00ff */
[----:B------:R-:W-:Y:S02]  /*2380*/  IMAD.MOV R4, RZ, RZ, -R4 ;  /* 0x000000ffff047224 */ /* 0x000fe400078e0a04 */
[----:B------:R-:W-:Y:S02]  /*2390*/  IMAD.MOV R2, RZ, RZ, -R2 ;  /* 0x000000ffff027224 */ /* 0x000fe400078e0a02 */
[----:B------:R-:W-:Y:S02]  /*23a0*/  @!P1 IMAD.IADD R26, R26, 0x1, -R7 ;  /* 0x000000011a1a9824 */ /* 0x000fe400078e0a07 */
[----:B------:R-:W-:-:S03]  /*23b0*/  IMAD.HI.U32 R5, R0, R29, RZ ;  /* 0x0000001d00057227 */ /* 0x000fc600078e00ff */
[C---:B------:R-:W-:Y:S01]  /*23c0*/  ISETP.GT.U32.AND P1, PT, R7.reuse, R26, PT ;  /* 0x0000001a0700720c */ /* 0x040fe20003f24070 */
[C---:B------:R-:W-:Y:S01]  /*23d0*/  IMAD R28, R7.reuse, R4, R28 ;  /* 0x00000004071c7224 */ /* 0x040fe200078e021c */
[----:B------:R-:W-:Y:S01]  /*23e0*/  IABS R4, R8 ;  /* 0x0000000800047213 */ /* 0x000fe20000000000 */
[----:B------:R-:W-:Y:S02]  /*23f0*/  IMAD R6, R7, R2, R6 ;  /* 0x0000000207067224 */ /* 0x000fe400078e0206 */
[----:B------:R-:W-:Y:S02]  /*2400*/  IMAD.MOV R5, RZ, RZ, -R5 ;  /* 0x000000ffff057224 */ /* 0x000fe400078e0a05 */
[--C-:B------:R-:W-:Y:S01]  /*2410*/  @!P6 IMAD.IADD R23, R23, 0x1, -R7.reuse ;  /* 0x000000011717e824 */ /* 0x100fe200078e0a07 */
[C---:B------:R-:W-:Y:S01]  /*2420*/  ISETP.GT.U32.AND P6, PT, R7.reuse, R27, PT ;  /* 0x0000001b0700720c */ /* 0x040fe20003fc4070 */
[--C-:B------:R-:W-:Y:S01]  /*2430*/  @!P4 IMAD.IADD R24, R24, 0x1, -R7.reuse ;  /* 0x000000011818c824 */ /* 0x100fe200078e0a07 */
[----:B------:R-:W-:Y:S01]  /*2440*/  ISETP.GT.U32.AND P4, PT, R7, R28, PT ;  /* 0x0000001c0700720c */ /* 0x000fe20003f84070 */
[----:B------:R-:W-:Y:S01]  /*2450*/  @!P5 IMAD.IADD R25, R25, 0x1, -R7 ;  /* 0x000000011919d824 */ /* 0x000fe200078e0a07 */
[----:B------:R-:W-:Y:S01]  /*2460*/  ISETP.GT.U32.AND P5, PT, R7, R6, PT ;  /* 0x000000060700720c */ /* 0x000fe20003fa4070 */
[----:B------:R-:W-:-:S04]  /*2470*/  IMAD.HI.U32 R2, R0, R4, RZ ;  /* 0x0000000400027227 */ /* 0x000fc800078e00ff */
[C---:B------:R-:W-:Y:S01]  /*2480*/  IMAD R5, R7.reuse, R5, R29 ;  /* 0x0000000507057224 */ /* 0x040fe200078e021d */
[----:B------:R-:W-:Y:S01]  /*2490*/  IABS R29, R16 ;  /* 0x00000010001d7213 */ /* 0x000fe20000000000 */
[----:B------:R-:W-:Y:S02]  /*24a0*/  IMAD.MOV R2, RZ, RZ, -R2 ;  /* 0x000000ffff027224 */ /* 0x000fe400078e0a02 */
[----:B------:R-:W-:Y:S01]  /*24b0*/  @!P1 IMAD.IADD R26, R26, 0x1, -R7 ;  /* 0x000000011a1a9824 */ /* 0x000fe200078e0a07 */
[----:B------:R-:W-:Y:S01]  /*24c0*/  ISETP.GT.U32.AND P1, PT, R7, R5, PT ;  /* 0x000000050700720c */ /* 0x000fe20003f24070 */
[----:B0-----:R-:W-:Y:S01]  /*24d0*/  IMAD.MOV.U32 R17, RZ, RZ, R29 ;  /* 0x000000ffff117224 */ /* 0x001fe200078e001d */
[----:B------:R-:W-:Y:S01]  /*24e0*/  IADD3 R29, R3, 0x12, RZ ;  /* 0x00000012031d7810 */ /* 0x000fe20007ffe0ff */
[----:B------:R-:W-:Y:S02]  /*24f0*/  IMAD R4, R7, R2, R4 ;  /* 0x0000000207047224 */ /* 0x000fe400078e0204 */
[--C-:B------:R-:W-:Y:S01]  /*2500*/  @!P6 IMAD.IADD R27, R27, 0x1, -R7.reuse ;  /* 0x000000011b1be824 */ /* 0x100fe200078e0a07 */
[----:B------:R-:W-:Y:S01]  /*2510*/  ISETP.GE.AND P6, PT, R29, RZ, PT ;  /* 0x000000ff1d00720c */ /* 0x000fe20003fc6270 */
[----:B------:R-:W-:Y:S01]  /*2520*/  @!P4 IMAD.IADD R28, R28, 0x1, -R7 ;  /* 0x000000011c1cc824 */ /* 0x000fe200078e0a07 */
[----:B------:R-:W-:Y:S01]  /*2530*/  ISETP.GT.U32.AND P4, PT, R7, R4, PT ;  /* 0x000000040700720c */ /* 0x000fe20003f84070 */
[----:B------:R-:W-:-:S04]  /*2540*/  IMAD.HI.U32 R2, R0, R17, RZ ;  /* 0x0000001100027227 */ /* 0x000fc800078e00ff */
[----:B------:R-:W-:Y:S01]  /*2550*/  @!P5 IMAD.IADD R6, R6, 0x1, -R7 ;  /* 0x000000010606d824 */ /* 0x000fe200078e0a07 */
[----:B------:R-:W-:Y:S01]  /*2560*/  IABS R7, R3 ;  /* 0x0000000300077213 */ /* 0x000fe20000000000 */
[----:B------:R-:W-:Y:S01]  /*2570*/  IMAD.HI.U32 R29, R0, R13, RZ ;  /* 0x0000000d001d7227 */ /* 0x000fe200078e00ff */
[----:B------:R-:W-:-:S03]  /*2580*/  ISETP.GE.AND P5, PT, R3, RZ, PT ;  /* 0x000000ff0300720c */ /* 0x000fc60003fa6270 */
[----:B------:R-:W-:Y:S02]  /*2590*/  IMAD.MOV R3, RZ, RZ, -R2 ;  /* 0x000000ffff037224 */ /* 0x000fe400078e0a02 */
[----:B------:R-:W-:Y:S02]  /*25a0*/  IMAD.MOV R2, RZ, RZ, -R29 ;  /* 0x000000ffff027224 */ /* 0x000fe400078e0a1d */
[----:B------:R-:W-:Y:S01]  /*25b0*/  IMAD.MOV.U32 R29, RZ, RZ, R7 ;  /* 0x000000ffff1d7224 */ /* 0x000fe200078e0007 */
[----:B------:R-:W-:-:S05]  /*25c0*/  IABS R7, c[0x0][0x17c] ;  /* 0x00005f0000077a13 */ /* 0x000fca0000000000 */
[--C-:B------:R-:W-:Y:S01]  /*25d0*/  @!P1 IMAD.IADD R5, R5, 0x1, -R7.reuse ;  /* 0x0000000105059824 */ /* 0x100fe200078e0a07 */
[----:B------:R-:W-:Y:S01]  /*25e0*/  ISETP.GE.AND P1, PT, R14, RZ, PT ;  /* 0x000000ff0e00720c */ /* 0x000fe20003f26270 */
[----:B------:R-:W-:Y:S02]  /*25f0*/  @!P4 IMAD.IADD R4, R4, 0x1, -R7 ;  /* 0x000000010404c824 */ /* 0x000fe400078e0a07 */
[C---:B------:R-:W-:Y:S01]  /*2600*/  IMAD R3, R7.reuse, R3, R17 ;  /* 0x0000000307037224 */ /* 0x040fe200078e0211 */
[C---:B------:R-:W-:Y:S01]  /*2610*/  ISETP.GT.U32.AND P4, PT, R7.reuse, R5, PT ;  /* 0x000000050700720c */ /* 0x040fe20003f84070 */
[----:B------:R-:W-:Y:S01]  /*2620*/  @!P3 IMAD.MOV R23, RZ, RZ, -R23 ;  /* 0x000000ffff17b224 */ /* 0x000fe200078e0a17 */
[C---:B------:R-:W-:Y:S01]  /*2630*/  ISETP.GT.U32.AND P3, PT, R7.reuse, R28, PT ;  /* 0x0000001c0700720c */ /* 0x040fe20003f64070 */
[----:B------:R-:W-:Y:S01]  /*2640*/  @!P6 IMAD.MOV R25, RZ, RZ, -R25 ;  /* 0x000000ffff19e224 */ /* 0x000fe200078e0a19 */
[----:B------:R-:W-:Y:S01]  /*2650*/  ISETP.GT.U32.AND P6, PT, R7, R4, PT ;  /* 0x000000040700720c */ /* 0x000fe20003fc4070 */
[----:B------:R-:W2:Y:S01]  /*2660*/  LDL.LU R17, [R1+0xbdc] ;  /* 0x000bdc0001117983 */ /* 0x000ea20000300800 */
[----:B------:R-:W-:-:S03]  /*2670*/  IMAD.MOV.U32 R14, RZ, RZ, c[0x0][0x180] ;  /* 0x00006000ff0e7624 */ /* 0x000fc600078e00ff */
[----:B------:R-:W-:Y:S01]  /*2680*/  @!P1 IMAD.MOV R26, RZ, RZ, -R26 ;  /* 0x000000ffff1a9224 */ /* 0x000fe200078e0a1a */
[----:B------:R-:W-:Y:S02]  /*2690*/  ISETP.GT.U32.AND P1, PT, R7, R3, PT ;  /* 0x000000030700720c */ /* 0x000fe40003f24070 */
[----:B------:R-:W-:Y:S01]  /*26a0*/  IADD3 R14, R14, 0x1f, RZ ;  /* 0x0000001f0e0e7810 */ /* 0x000fe20007ffe0ff */
[--C-:B------:R-:W-:Y:S01]  /*26b0*/  @!P4 IMAD.IADD R5, R5, 0x1, -R7.reuse ;  /* 0x000000010505c824 */ /* 0x100fe200078e0a07 */
[----:B------:R-:W-:Y:S01]  /*26c0*/  ISETP.GE.AND P4, PT, R11, RZ, PT ;  /* 0x000000ff0b00720c */ /* 0x000fe20003f86270 */
[--C-:B------:R-:W-:Y:S01]  /*26d0*/  @!P3 IMAD.IADD R28, R28, 0x1, -R7.reuse ;  /* 0x000000011c1cb824 */ /* 0x100fe200078e0a07 */
[----:B------:R-:W3:Y:S01]  /*26e0*/  LDL.LU R11, [R1+0x20] ;  /* 0x00002000010b7983 */ /* 0x000ee20000300800 */
[--C-:B------:R-:W-:Y:S01]  /*26f0*/  @!P6 IMAD.IADD R4, R4, 0x1, -R7.reuse ;  /* 0x000000010404e824 */ /* 0x100fe200078e0a07 */
[----:B------:R-:W-:Y:S02]  /*2700*/  ISETP.GE.AND P6, PT, R10, RZ, PT ;  /* 0x000000ff0a00720c */ /* 0x000fe40003fc6270 */
[----:B------:R-:W4:Y:S03]  /*2710*/  LDL.LU R10, [R1+0x18] ;  /* 0x00001800010a7983 */ /* 0x000f260000300800 */
[----:B------:R-:W-:Y:S01]  /*2720*/  @!P1 IMAD.IADD R3, R3, 0x1, -R7 ;  /* 0x0000000103039824 */ /* 0x000fe200078e0a07 */
[----:B------:R-:W-:-:S02]  /*2730*/  ISETP.GE.AND P1, PT, R9, RZ, PT ;  /* 0x000000ff0900720c */ /* 0x000fc40003f26270 */
[----:B------:R-:W2:Y:S01]  /*2740*/  LDL.LU R9, [R1+0x10] ;  /* 0x0000100001097983 */ /* 0x000ea20000300800 */
[----:B------:R-:W-:Y:S01]  /*2750*/  @!P4 IMAD.MOV R28, RZ, RZ, -R28 ;  /* 0x000000ffff1cc224 */ /* 0x000fe200078e0a1c */
[----:B------:R-:W-:Y:S02]  /*2760*/  ISETP.GE.AND P4, PT, R8, RZ, PT ;  /* 0x000000ff0800720c */ /* 0x000fe40003f86270 */
[----:B------:R-:W2:Y:S01]  /*2770*/  LDL.LU R8, [R1+0xc] ;  /* 0x00000c0001087983 */ /* 0x000ea20000300800 */
[C---:B------:R-:W-:Y:S01]  /*2780*/  IMAD R2, R7.reuse, R2, R13 ;  /* 0x0000000207027224 */ /* 0x040fe200078e020d */
[----:B------:R-:W-:Y:S01]  /*2790*/  SHF.R.S32.HI R13, RZ, 0x1f, R14 ;  /* 0x0000001fff0d7819 */ /* 0x000fe2000001140e */
[----:B------:R-:W-:Y:S01]  /*27a0*/  @!P2 IMAD.MOV R22, RZ, RZ, -R22 ;  /* 0x000000ffff16a224 */ /* 0x000fe200078e0a16 */
[----:B------:R-:W-:Y:S01]  /*27b0*/  ISETP.GT.U32.AND P2, PT, R7, R27, PT ;  /* 0x0000001b0700720c */ /* 0x000fe20003f44070 */
[----:B------:R-:W-:Y:S01]  /*27c0*/  @!P0 IMAD.MOV R24, RZ, RZ, -R24 ;  /* 0x000000ffff188224 */ /* 0x000fe200078e0a18 */
[----:B------:R-:W-:Y:S01]  /*27d0*/  LEA.HI R13, R13, R14, RZ, 0x5 ;  /* 0x0000000e0d0d7211 */ /* 0x000fe200078f28ff */
[----:B------:R-:W-:Y:S01]  /*27e0*/  IMAD.HI.U32 R0, R0, R29, RZ ;  /* 0x0000001d00007227 */ /* 0x000fe200078e00ff */
[----:B------:R-:W-:-:S03]  /*27f0*/  ISETP.GT.U32.AND P0, PT, R7, R6, PT ;  /* 0x000000060700720c */ /* 0x000fc60003f04070 */
[----:B------:R-:W-:Y:S01]  /*2800*/  IMAD.MOV R0, RZ, RZ, -R0 ;  /* 0x000000ffff007224 */ /* 0x000fe200078e0a00 */
[----:B------:R-:W0:Y:S03]  /*2810*/  S2R R13, SR_TID.X ;  /* 0x00000000000d7919 */ /* 0x000e260000002100 */
[----:B------:R-:W-:Y:S02]  /*2820*/  IMAD R0, R7, R0, R29 ;  /* 0x0000000007007224 */ /* 0x000fe400078e021d */
[----:B------:R-:W-:Y:S01]  /*2830*/  @!P2 IMAD.IADD R27, R27, 0x1, -R7 ;  /* 0x000000011b1ba824 */ /* 0x000fe200078e0a07 */
[----:B------:R-:W-:-:S03]  /*2840*/  ISETP.GT.U32.AND P2, PT, R7, R2, PT ;  /* 0x000000020700720c */ /* 0x000fc60003f44070 */
[----:B------:R-:W-:Y:S01]  /*2850*/  @!P0 IMAD.IADD R6, R6, 0x1, -R7 ;  /* 0x0000000106068824 */ /* 0x000fe200078e0a07 */
[----:B------:R-:W-:Y:S02]  /*2860*/  ISETP.GT.U32.AND P0, PT, R7, R0, PT ;  /* 0x000000000700720c */ /* 0x000fe40003f04070 */
[----:B------:R-:W-:-:S07]  /*2870*/  ISETP.GE.AND P3, PT, R12, RZ, PT ;  /* 0x000000ff0c00720c */ /* 0x000fce0003f66270 */
[----:B------:R-:W-:Y:S01]  /*2880*/  @!P2 IMAD.IADD R2, R2, 0x1, -R7 ;  /* 0x000000010202a824 */ /* 0x000fe200078e0a07 */
[----:B------:R-:W-:-:S03]  /*2890*/  ISETP.GT.U32.AND P2, PT, R7, R3, PT ;  /* 0x000000030700720c */ /* 0x000fc60003f44070 */
[----:B------:R-:W-:Y:S02]  /*28a0*/  @!P0 IMAD.IADD R0, R0, 0x1, -R7 ;  /* 0x0000000100008824 */ /* 0x000fe400078e0a07 */
[----:B0-----:R-:W-:Y:S01]  /*28b0*/  IMAD.SHL.U32 R14, R13, 0x2, RZ ;  /* 0x000000020d0e7824 */ /* 0x001fe200078e00ff */
[C---:B------:R-:W-:Y:S01]  /*28c0*/  ISETP.GT.U32.AND P0, PT, R7.reuse, R2, PT ;  /* 0x000000020700720c */ /* 0x040fe20003f04070 */
[----:B------:R-:W-:Y:S01]  /*28d0*/  @!P3 IMAD.MOV R27, RZ, RZ, -R27 ;  /* 0x000000ffff1bb224 */ /* 0x000fe200078e0a1b */
[----:B------:R-:W-:Y:S02]  /*28e0*/  ISETP.GT.U32.AND P3, PT, R7, R0, PT ;  /* 0x000000000700720c */ /* 0x000fe40003f64070 */
[----:B------:R-:W-:-:S04]  /*28f0*/  LOP3.LUT R7, R14, 0x10, RZ, 0xc0, !PT ;  /* 0x000000100e077812 */ /* 0x000fc800078ec0ff */
[----:B------:R-:W-:Y:S02]  /*2900*/  LOP3.LUT R7, R7, 0x20, R13, 0xf8, !PT ;  /* 0x0000002007077812 */ /* 0x000fe400078ef80d */
[----:B------:R-:W-:-:S05]  /*2910*/  IABS R7, c[0x0][0x17c] ;  /* 0x00005f0000077a13 */ /* 0x000fca0000000000 */
[----:B------:R-:W-:Y:S02]  /*2920*/  @!P2 IMAD.IADD R3, R3, 0x1, -R7 ;  /* 0x000000010303a824 */ /* 0x000fe400078e0a07 */
[C---:B------:R-:W-:Y:S01]  /*2930*/  IMAD.SHL.U32 R7, R13.reuse, 0x8, RZ ;  /* 0x000000080d077824 */ /* 0x040fe200078e00ff */
[----:B------:R-:W-:-:S04]  /*2940*/  LOP3.LUT R29, R13, 0x7, RZ, 0xc0, !PT ;  /* 0x000000070d1d7812 */ /* 0x000fc800078ec0ff */
[----:B------:R-:W-:Y:S01]  /*2950*/  LOP3.LUT R7, R7, 0x30, RZ, 0xc0, !PT ;  /* 0x0000003007077812 */ /* 0x000fe200078ec0ff */
[----:B------:R-:W-:-:S04]  /*2960*/  IMAD R12, R29, 0x210, RZ ;  /* 0x000002101d0c7824 */ /* 0x000fc800078e02ff */
[----:B------:R-:W-:-:S05]  /*2970*/  IMAD R29, R29, 0x40, R7 ;  /* 0x000000401d1d7824 */ /* 0x000fca00078e0207 */
[----:B------:R-:W-:Y:S01]  /*2980*/  LOP3.LUT R29, R29, 0x30, R14, 0x78, !PT ;  /* 0x000000301d1d7812 */ /* 0x000fe200078e780e */
[----:B------:R-:W-:Y:S01]  /*2990*/  IMAD.SHL.U32 R29, R13, 0x2, RZ ;  /* 0x000000020d1d7824 */ /* 0x000fe200078e00ff */
[----:B------:R-:W-:-:S04]  /*29a0*/  IABS R7, c[0x0][0x17c] ;  /* 0x00005f0000077a13 */ /* 0x000fc80000000000 */
[----:B------:R-:W-:Y:S01]  /*29b0*/  LOP3.LUT R29, R29, 0x10, RZ, 0xc0, !PT ;  /* 0x000000101d1d7812 */ /* 0x000fe200078ec0ff */
[----:B------:R-:W-:-:S03]  /*29c0*/  @!P0 IMAD.IADD R2, R2, 0x1, -R7 ;  /* 0x0000000102028824 */ /* 0x000fc600078e0a07 */
[----:B------:R-:W-:Y:S01]  /*29d0*/  LOP3.LUT R29, R29, 0x20, R13, 0xf8, !PT ;  /* 0x000000201d1d7812 */ /* 0x000fe200078ef80d */
[----:B------:R-:W-:-:S03]  /*29e0*/  IMAD.SHL.U32 R7, R13, 0x100, RZ ;  /* 0x000001000d077824 */ /* 0x000fc600078e00ff */
[----:B------:R-:W-:-:S04]  /*29f0*/  LOP3.LUT R29, R12, R29, RZ, 0x3c, !PT ;  /* 0x0000001d0c1d7212 */ /* 0x000fc800078e3cff */
[----:B------:R-:W-:Y:S02]  /*2a00*/  LOP3.LUT R29, R29, 0x1000, R7, 0xf8, !PT ;  /* 0x000010001d1d7812 */ /* 0x000fe400078ef807 */
[----:B------:R-:W-:Y:S02]  /*2a10*/  IABS R7, c[0x0][0x17c] ;  /* 0x00005f0000077a13 */ /* 0x000fe40000000000 */
[----:B------:R-:W-:Y:S02]  /*2a20*/  ISETP.GE.AND P2, PT, R16, RZ, PT ;  /* 0x000000ff1000720c */ /* 0x000fe40003f46270 */
[----:B------:R-:W2:Y:S01]  /*2a30*/  LDL.LU R16, [R1+0xbd8] ;  /* 0x000bd80001107983 */ /* 0x000ea20000300800 */
[----:B------:R-:W-:Y:S01]  /*2a40*/  @!P3 IMAD.IADD R0, R0, 0x1, -R7 ;  /* 0x000000010000b824 */ /* 0x000fe200078e0a07 */
[----:B------:R-:W-:Y:S02]  /*2a50*/  ISETP.NE.AND P3, PT, RZ, c[0x0][0x17c], PT ;  /* 0x00005f00ff007a0c */ /* 0x000fe40003f65270 */
[----:B------:R-:W-:-:S02]  /*2a60*/  LOP3.LUT R7, RZ, c[0x0][0x17c], RZ, 0x33, !PT ;  /* 0x00005f00ff077a12 */ /* 0x000fc400078e33ff */
[----:B------:R-:W-:Y:S02]  /*2a70*/  ISETP.GE.AND P0, PT, R15, RZ, PT ;  /* 0x000000ff0f00720c */ /* 0x000fe40003f06270 */
[----:B------:R-:W2:Y:S04]  /*2a80*/  LDL.LU R15, [R1+0xbd4] ;  /* 0x000bd400010f7983 */ /* 0x000ea80000300800 */
[----:B------:R-:W2:Y:S04]  /*2a90*/  LDL.LU R14, [R1+0xbd0] ;  /* 0x000bd000010e7983 */ /* 0x000ea80000300800 */
[----:B------:R-:W2:Y:S04]  /*2aa0*/  LDL.LU R13, [R1+0xbcc] ;  /* 0x000bcc00010d7983 */ /* 0x000ea80000300800 */
[----:B------:R-:W2:Y:S04]  /*2ab0*/  LDL.LU R12, [R1+0xbc8] ;  /* 0x000bc800010c7983 */ /* 0x000ea80000300800 */
[----:B------:R0:W-:Y:S04]  /*2ac0*/  STL [R1+0xbb0], R29 ;  /* 0x000bb01d01007387 */ /* 0x0001e80000100800 */
[----:B0-----:R-:W2:Y:S01]  /*2ad0*/  LDL.LU R29, [R1] ;  /* 0x00000000011d7983 */ /* 0x001ea20000300800 */
[----:B---3--:R-:W-:-:S02]  /*2ae0*/  SEL R11, R7, R11, !P3 ;  /* 0x0000000b070b7207 */ /* 0x008fc40005800000 */
[----:B----4-:R-:W-:-:S03]  /*2af0*/  SEL R10, R7, R10, !P3 ;  /* 0x0000000a070a7207 */ /* 0x010fc60005800000 */
[----:B------:R0:W-:Y:S01]  /*2b00*/  STL [R1+0x1c], R11 ;  /* 0x00001c0b01007387 */ /* 0x0001e20000100800 */
[C---:B--2---:R-:W-:Y:S02]  /*2b10*/  SEL R9, R7.reuse, R9, !P3 ;  /* 0x0000000907097207 */ /* 0x044fe40005800000 */
[----:B------:R-:W-:Y:S01]  /*2b20*/  SEL R8, R7, R8, !P3 ;  /* 0x0000000807087207 */ /* 0x000fe20005800000 */
[----:B0-----:R-:W2:Y:S04]  /*2b30*/  LDL.LU R11, [R1+0xbc4] ;  /* 0x000bc400010b7983 */ /* 0x001ea80000300800 */
[----:B------:R0:W-:Y:S04]  /*2b40*/  STL [R1+0x14], R10 ;  /* 0x0000140a01007387 */ /* 0x0001e80000100800 */
[----:B0-----:R-:W3:Y:S04]  /*2b50*/  LDL.LU R10, [R1+0xbc0] ;  /* 0x000bc000010a7983 */ /* 0x001ee80000300800 */
[----:B------:R0:W-:Y:S04]  /*2b60*/  STL [R1+0x10], R9 ;  /* 0x0000100901007387 */ /* 0x0001e80000100800 */
[----:B0-----:R-:W4:Y:S04]  /*2b70*/  LDL.LU R9, [R1+0xbbc] ;  /* 0x000bbc0001097983 */ /* 0x001f280000300800 */
[----:B------:R0:W-:Y:S04]  /*2b80*/  STL [R1+0x8], R8 ;  /* 0x0000080801007387 */ /* 0x0001e80000100800 */
[----:B0-----:R-:W4:Y:S01]  /*2b90*/  LDL.LU R8, [R1+0xbb8] ;  /* 0x000bb80001087983 */ /* 0x001f220000300800 */
[----:B------:R-:W-:-:S02]  /*2ba0*/  @!P6 IMAD.MOV R6, RZ, RZ, -R6 ;  /* 0x000000ffff06e224 */ /* 0x000fc400078e0a06 */
[----:B------:R-:W-:Y:S02]  /*2bb0*/  @!P1 IMAD.MOV R5, RZ, RZ, -R5 ;  /* 0x000000ffff059224 */ /* 0x000fe400078e0a05 */
[----:B------:R-:W-:Y:S02]  /*2bc0*/  @!P4 IMAD.MOV R4, RZ, RZ, -R4 ;  /* 0x000000ffff04c224 */ /* 0x000fe400078e0a04 */
[----:B------:R-:W-:Y:S02]  /*2bd0*/  @!P2 IMAD.MOV R3, RZ, RZ, -R3 ;  /* 0x000000ffff03a224 */ /* 0x000fe400078e0a03 */
[----:B------:R-:W-:Y:S02]  /*2be0*/  @!P0 IMAD.MOV R2, RZ, RZ, -R2 ;  /* 0x000000ffff028224 */ /* 0x000fe400078e0a02 */
[----:B------:R-:W-:Y:S01]  /*2bf0*/  @!P5 IMAD.MOV R0, RZ, RZ, -R0 ;  /* 0x000000ffff00d224 */ /* 0x000fe200078e0a00 */
[C---:B------:R-:W-:Y:S02]  /*2c00*/  SEL R17, R7.reuse, R17, !P3 ;  /* 0x0000001107117207 */ /* 0x040fe40005800000 */
[----:B------:R-:W-:-:S02]  /*2c10*/  SEL R18, R7, R18, !P3 ;  /* 0x0000001207127207 */ /* 0x000fc40005800000 */
[C---:B------:R-:W-:Y:S02]  /*2c20*/  SEL R19, R7.reuse, R19, !P3 ;  /* 0x0000001307137207 */ /* 0x040fe40005800000 */
[C---:B------:R-:W-:Y:S02]  /*2c30*/  SEL R20, R7.reuse, R20, !P3 ;  /* 0x0000001407147207 */ /* 0x040fe40005800000 */
[C---:B------:R-:W-:Y:S02]  /*2c40*/  SEL R21, R7.reuse, R21, !P3 ;  /* 0x0000001507157207 */ /* 0x040fe40005800000 */
[C---:B------:R-:W-:Y:S02]  /*2c50*/  SEL R22, R7.reuse, R22, !P3 ;  /* 0x0000001607167207 */ /* 0x040fe40005800000 */
        /* <DEDUP_REMOVED lines=15> */
[----:B------:R-:W-:-:S05]  /*2d50*/  SEL R29, R7, R29, !P3 ;  /* 0x0000001d071d7207 */ /* 0x000fca0005800000 */
[----:B------:R-:W-:Y:S01]  /*2d60*/  STL [R1+0x4], R29 ;  /* 0x0000041d01007387 */ /* 0x000fe20000100800 */
[C---:B--2---:R-:W-:Y:S02]  /*2d70*/  SEL R11, R7.reuse, R11, !P3 ;  /* 0x0000000b070b7207 */ /* 0x044fe40005800000 */
[C---:B---3--:R-:W-:Y:S02]  /*2d80*/  SEL R10, R7.reuse, R10, !P3 ;  /* 0x0000000a070a7207 */ /* 0x048fe40005800000 */
[----:B----4-:R-:W-:-:S05]  /*2d90*/  SEL R9, R7, R9, !P3 ;  /* 0x0000000907097207 */ /* 0x010fca0005800000 */
[----:B------:R-:W-:Y:S01]  /*2da0*/  STL [R1+0xb9c], R9 ;  /* 0x000b9c0901007387 */ /* 0x000fe20000100800 */
[----:B------:R-:W-:-:S05]  /*2db0*/  SEL R8, R7, R8, !P3 ;  /* 0x0000000807087207 */ /* 0x000fca0005800000 */
[----:B------:R0:W-:Y:S04]  /*2dc0*/  STL [R1], R8 ;  /* 0x0000000801007387 */ /* 0x0001e80000100800 */
[----:B------:R-:W-:Y:S01]  /*2dd0*/  STL [R1+0xba0], R10 ;  /* 0x000ba00a01007387 */ /* 0x000fe20000100800 */
[C---:B0-----:R-:W-:Y:S02]  /*2de0*/  SEL R8, R7.reuse, R28, !P3 ;  /* 0x0000001c07087207 */ /* 0x041fe40005800000 */
[----:B------:R-:W-:Y:S01]  /*2df0*/  SEL R7, R7, R0, !P3 ;  /* 0x0000000007077207 */ /* 0x000fe20005800000 */
[----:B------:R-:W-:Y:S01]  /*2e00*/  IMAD.MOV.U32 R0, RZ, RZ, c[0x0][0x180] ;  /* 0x00006000ff007624 */ /* 0x000fe200078e00ff */
[----:B------:R-:W-:Y:S04]  /*2e10*/  STL [R1+0xba4], R11 ;  /* 0x000ba40b01007387 */ /* 0x000fe80000100800 */
[----:B------:R-:W-:Y:S04]  /*2e20*/  STL [R1+0xba8], R12 ;  /* 0x000ba80c01007387 */ /* 0x000fe80000100800 */
[----:B------:R0:W-:Y:S04]  /*2e30*/  STL [R1+0xbac], R13 ;  /* 0x000bac0d01007387 */ /* 0x0001e80000100800 */
[----:B------:R1:W-:Y:S04]  /*2e40*/  STL [R1+0xbb4], R14 ;  /* 0x000bb40e01007387 */ /* 0x0003e80000100800 */
[----:B------:R2:W-:Y:S04]  /*2e50*/  STL [R1+0xb7c], R0 ;  /* 0x000b7c0001007387 */ /* 0x0005e80000100800 */
[----:B------:R-:W-:Y:S04]  /*2e60*/  STL [R1+0x1f0], RZ ;  /* 0x0001f0ff01007387 */ /* 0x000fe80000100800 */
        /* <DEDUP_REMOVED lines=215> */
[----:B------:R-:W3:Y:S04]  /*3be0*/  S2R R29, SR_TID.X ;  /* 0x00000000001d7919 */ /* 0x000ee80000002100 */
        /* <DEDUP_REMOVED lines=20> */
[----:B------:R-:W-:Y:S01]  /*3d30*/  STL [R1+0x460], RZ ;  /* 0x000460ff01007387 */ /* 0x000fe20000100800 */
[----:B---3--:R-:W-:-:S03]  /*3d40*/  LOP3.LUT R29, R29, 0x3f, RZ, 0xc0, !PT ;  /* 0x0000003f1d1d7812 */ /* 0x008fc600078ec0ff */
[----:B------:R-:W-:Y:S04]  /*3d50*/  STL [R1+0x464], RZ ;  /* 0x000464ff01007387 */ /* 0x000fe80000100800 */
[----:B------:R-:W-:Y:S01]  /*3d60*/  STL [R1+0x468], RZ ;  /* 0x000468ff01007387 */ /* 0x000fe20000100800 */
[----:B0-----:R-:W-:-:S03]  /*3d70*/  IMAD.MOV.U32 R13, RZ, RZ, c[0x0][0x180] ;  /* 0x00006000ff0d7624 */ /* 0x001fc600078e00ff */
[----:B------:R-:W-:Y:S04]  /*3d80*/  STL [R1+0x46c], RZ ;  /* 0x00046cff01007387 */ /* 0x000fe80000100800 */
[----:B------:R-:W-:Y:S04]  /*3d90*/  STL [R1+0x420], RZ ;  /* 0x000420ff01007387 */ /* 0x000fe80000100800 */
[----:B------:R-:W-:Y:S01]  /*3da0*/  STL [R1+0x424], RZ ;  /* 0x000424ff01007387 */ /* 0x000fe20000100800 */
[----:B------:R-:W-:-:S03]  /*3db0*/  IMAD.SHL.U32 R28, R29, 0x2, RZ ;  /* 0x000000021d1c7824 */ /* 0x000fc600078e00ff */
[----:B------:R-:W-:Y:S04]  /*3dc0*/  STL [R1+0x428], RZ ;  /* 0x000428ff01007387 */ /* 0x000fe80000100800 */
[----:B------:R-:W-:Y:S01]  /*3dd0*/  STL [R1+0x42c], RZ ;  /* 0x00042cff01007387 */ /* 0x000fe20000100800 */
[----:B------:R-:W-:-:S03]  /*3de0*/  IADD3 R13, R13, 0x1f, RZ ;  /* 0x0000001f0d0d7810 */ /* 0x000fc60007ffe0ff */
[----:B------:R-:W-:Y:S04]  /*3df0*/  STL [R1+0xd0], RZ ;  /* 0x0000d0ff01007387 */ /* 0x000fe80000100800 */
[----:B------:R-:W-:Y:S04]  /*3e00*/  STL [R1+0xd4], RZ ;  /* 0x0000d4ff01007387 */ /* 0x000fe80000100800 */
[----:B------:R-:W-:Y:S01]  /*3e10*/  STL [R1+0xd8], RZ ;  /* 0x0000d8ff01007387 */ /* 0x000fe20000100800 */
[----:B------:R-:W-:-:S03]  /*3e20*/  LOP3.LUT R29, R28, 0x10, RZ, 0x3c, !PT ;  /* 0x000000101c1d7812 */ /* 0x000fc600078e3cff */
[----:B------:R-:W-:Y:S01]  /*3e30*/  STL [R1+0xdc], RZ ;  /* 0x0000dcff01007387 */ /* 0x000fe20000100800 */
[----:B------:R-:W-:-:S03]  /*3e40*/  SHF.R.S32.HI R29, RZ, 0x1f, R13 ;  /* 0x0000001fff1d7819 */ /* 0x000fc6000001140d */
[----:B------:R-:W-:Y:S01]  /*3e50*/  STL [R1+0xb0], RZ ;  /* 0x0000b0ff01007387 */ /* 0x000fe20000100800 */
[----:B-1----:R-:W-:-:S03]  /*3e60*/  LOP3.LUT R14, R28, 0x20, RZ, 0x3c, !PT ;  /* 0x000000201c0e7812 */ /* 0x002fc600078e3cff */
[----:B------:R-:W-:Y:S01]  /*3e70*/  STL [R1+0xb4], RZ ;  /* 0x0000b4ff01007387 */ /* 0x000fe20000100800 */
[----:B------:R-:W-:-:S03]  /*3e80*/  LOP3.LUT R14, R28, 0x30, RZ, 0x3c, !PT ;  /* 0x000000301c0e7812 */ /* 0x000fc600078e3cff */
[----:B------:R-:W-:Y:S01]  /*3e90*/  STL [R1+0xb8], RZ ;  /* 0x0000b8ff01007387 */ /* 0x000fe20000100800 */
[----:B------:R-:W-:-:S03]  /*3ea0*/  LOP3.LUT R14, R28, 0x40, RZ, 0x3c, !PT ;  /* 0x000000401c0e7812 */ /* 0x000fc600078e3cff */
[----:B------:R-:W-:Y:S01]  /*3eb0*/  STL [R1+0xbc], RZ ;  /* 0x0000bcff01007387 */ /* 0x000fe20000100800 */
[----:B------:R-:W-:-:S03]  /*3ec0*/  LOP3.LUT R14, R28, 0x50, RZ, 0x3c, !PT ;  /* 0x000000501c0e7812 */ /* 0x000fc600078e3cff */
[----:B------:R-:W-:Y:S01]  /*3ed0*/  STL [R1+0x70], RZ ;  /* 0x000070ff01007387 */ /* 0x000fe20000100800 */
[----:B------:R-:W-:-:S03]  /*3ee0*/  LEA.HI R13, R29, R13, RZ, 0x5 ;  /* 0x0000000d1d0d7211 */ /* 0x000fc600078f28ff */
[----:B------:R-:W-:Y:S01]  /*3ef0*/  STL [R1+0x74], RZ ;  /* 0x000074ff01007387 */ /* 0x000fe20000100800 */
[----:B------:R-:W-:-:S03]  /*3f00*/  LOP3.LUT R29, R28, 0x60, RZ, 0x3c, !PT ;  /* 0x000000601c1d7812 */ /* 0x000fc600078e3cff */
[----:B------:R-:W-:Y:S04]  /*3f10*/  STL [R1+0x78], RZ ;  /* 0x000078ff01007387 */ /* 0x000fe80000100800 */
[----:B------:R-:W-:Y:S04]  /*3f20*/  STL [R1+0x7c], RZ ;  /* 0x00007cff01007387 */ /* 0x000fe80000100800 */
[----:B------:R-:W3:Y:S04]  /*3f30*/  LDL.LU R12, [R1+0x4c] ;  /* 0x00004c00010c7983 */ /* 0x000ee80000300800 */
[----:B--2---:R-:W2:Y:S04]  /*3f40*/  LDL.LU R0, [R1+0x44] ;  /* 0x0000440001007983 */ /* 0x004ea80000300800 */
[----:B------:R-:W4:Y:S04]  /*3f50*/  LDL.LU R11, [R1+0x1c] ;  /* 0x00001c00010b7983 */ /* 0x000f280000300800 */
[----:B------:R-:W2:Y:S04]  /*3f60*/  LDL.LU R10, [R1+0x14] ;  /* 0x00001400010a7983 */ /* 0x000ea80000300800 */
[----:B------:R-:W2:Y:S04]  /*3f70*/  LDL.LU R9, [R1+0x10] ;  /* 0x0000100001097983 */ /* 0x000ea80000300800 */
[----:B------:R-:W2:Y:S04]  /*3f80*/  LDL.LU R14, [R1+0xbb4] ;  /* 0x000bb400010e7983 */ /* 0x000ea80000300800 */
[----:B------:R-:W2:Y:S01]  /*3f90*/  LDL.LU R29, [R1+0xbb0] ;  /* 0x000bb000011d7983 */ /* 0x000ea20000300800 */
[----:B------:R-:W-:-:S02]  /*3fa0*/  LOP3.LUT R28, R28, 0x70, RZ, 0x3c, !PT ;  /* 0x000000701c1c7812 */ /* 0x000fc400078e3cff */
[----:B------:R-:W-:-:S04]  /*3fb0*/  SHF.R.S32.HI R13, RZ, 0x5, R13 ;  /* 0x00000005ff0d7819 */ /* 0x000fc8000001140d */
[----:B------:R-:W3:Y:S04]  /*3fc0*/  LDL.LU R28, [R1+0x40] ;  /* 0x00004000011c7983 */ /* 0x000ee80000300800 */
[----:B------:R2:W-:Y:S02]  /*3fd0*/  STL [R1+0xad4], R13 ;  /* 0x000ad40d01007387 */ /* 0x0005e40000100800 */
[----:B--2---:R-:W-:-:S06]  /*3fe0*/  LOP3.LUT R13, R29, 0x40, RZ, 0x3c, !PT ;  /* 0x000000401d0d7812 */ /* 0x004fcc00078e3cff */
[----:B------:R-:W2:Y:S04]  /*3ff0*/  LDL.LU R13, [R1+0xbac] ;  /* 0x000bac00010d7983 */ /* 0x000ea80000300800 */
[----:B------:R0:W-:Y:S04]  /*4000*/  STL [R1+0xb80], R29 ;  /* 0x000b801d01007387 */ /* 0x0001e80000100800 */
[----:B0-----:R-:W2:Y:S01]  /*4010*/  LDL.LU R29, [R1+0x48] ;  /* 0x00004800011d7983 */ /* 0x001ea20000300800 */
[----:B---3--:R-:W-:Y:S02]  /*4020*/  IMAD R12, R12, c[0x0][0x184], RZ ;  /* 0x000061000c0c7a24 */ /* 0x008fe400078e02ff */
[----:B------:R-:W-:-:S02]  /*4030*/  IMAD R0, R0, c[0x0][0x184], RZ ;  /* 0x0000610000007a24 */ /* 0x000fc400078e02ff */
[----:B------:R-:W-:Y:S01]  /*4040*/  IMAD R28, R28, c[0x0][0x184], RZ ;  /* 0x000061001c1c7a24 */ /* 0x000fe200078e02ff */
[----:B------:R0:W-:Y:S01]  /*4050*/  STL [R1+0x20], R12 ;  /* 0x0000200c01007387 */ /* 0x0001e20000100800 */
[----:B----4-:R-:W-:Y:S02]  /*4060*/  IMAD R11, R11, c[0x0][0x190], RZ ;  /* 0x000064000b0b7a24 */ /* 0x010fe400078e02ff */
[----:B------:R-:W-:Y:S01]  /*4070*/  IMAD R10, R10, c[0x0][0x190], RZ ;  /* 0x000064000a0a7a24 */ /* 0x000fe200078e02ff */
[----:B0-----:R-:W3:Y:S01]  /*4080*/  LDL.LU R12, [R1+0xba8] ;  /* 0x000ba800010c7983 */ /* 0x001ee20000300800 */
[----:B--2---:R-:W-:-:S05]  /*4090*/  IMAD R29, R29, c[0x0][0x184], RZ ;  /* 0x000061001d1d7a24 */ /* 0x004fca00078e02ff */
[----:B------:R0:W-:Y:S04]  /*40a0*/  STL [R1+0xb84], R29 ;  /* 0x000b841d01007387 */ /* 0x0001e80000100800 */
[----:B0-----:R-:W2:Y:S04]  /*40b0*/  LDL.LU R29, [R1] ;  /* 0x00000000011d7983 */ /* 0x001ea80000300800 */
[----:B------:R0:W-:Y:S04]  /*40c0*/  STL [R1+0xb88], R0 ;  /* 0x000b880001007387 */ /* 0x0001e80000100800 */
[----:B0-----:R-:W4:Y:S04]  /*40d0*/  LDL.LU R0, [R1+0x4] ;  /* 0x0000040001007983 */ /* 0x001f280000300800 */
[----:B------:R0:W-:Y:S04]  /*40e0*/  STL [R1+0xb8c], R28 ;  /* 0x000b8c1c01007387 */ /* 0x0001e80000100800 */
[----:B0-----:R-:W2:Y:S04]  /*40f0*/  LDL.LU R28, [R1+0x8] ;  /* 0x00000800011c7983 */ /* 0x001ea80000300800 */
[----:B------:R0:W-:Y:S04]  /*4100*/  STL [R1+0xc], R11 ;  /* 0x00000c0b01007387 */ /* 0x0001e80000100800 */
[----:B0-----:R-:W2:Y:S04]  /*4110*/  LDL.LU R11, [R1+0xba4] ;  /* 0x000ba400010b7983 */ /* 0x001ea80000300800 */
[----:B------:R0:W-:Y:S04]  /*4120*/  STL [R1+0x14], R10 ;  /* 0x0000140a01007387 */ /* 0x0001e80000100800 */
[----:B0-----:R-:W4:Y:S01]  /*4130*/  LDL.LU R10, [R1+0xba0] ;  /* 0x000ba000010a7983 */ /* 0x001f220000300800 */
[----:B------:R-:W-:-:S05]  /*4140*/  IMAD R9, R9, c[0x0][0x190], RZ ;  /* 0x0000640009097a24 */ /* 0x000fca00078e02ff */
[----:B------:R0:W-:Y:S01]  /*4150*/  STL [R1+0x10], R9 ;  /* 0x0000100901007387 */ /* 0x0001e20000100800 */
[----:B---3--:R-:W-:-:S03]  /*4160*/  IMAD R12, R12, c[0x0][0x190], RZ ;  /* 0x000064000c0c7a24 */ /* 0x008fc600078e02ff */
[----:B0-----:R-:W3:Y:S01]  /*4170*/  LDL.LU R9, [R1+0xb9c] ;  /* 0x000b9c0001097983 */ /* 0x001ee20000300800 */
[----:B--2---:R-:W-:Y:S02]  /*4180*/  IMAD R11, R11, c[0x0][0x190], RZ ;  /* 0x000064000b0b7a24 */ /* 0x004fe400078e02ff */
[----:B----4-:R-:W-:-:S05]  /*4190*/  IMAD R10, R10, c[0x0][0x190], RZ ;  /* 0x000064000a0a7a24 */ /* 0x010fca00078e02ff */
[----:B------:R-:W-:Y:S04]  /*41a0*/  STL [R1+0xb98], R10 ;  /* 0x000b980a01007387 */ /* 0x000fe80000100800 */
[----:B------:R0:W-:Y:S04]  /*41b0*/  STL [R1+0xb94], R11 ;  /* 0x000b940b01007387 */ /* 0x0001e80000100800 */
[----:B0-----:R-:W2:Y:S04]  /*41c0*/  LDL.LU R11, [R1+0xc] ;  /* 0x00000c00010b7983 */ /* 0x001ea80000300800 */
[----:B------:R0:W-:Y:S01]  /*41d0*/  STL [R1+0xb90], R12 ;  /* 0x000b900c01007387 */ /* 0x0001e20000100800 */
[----:B------:R-:W-:-:S03]  /*41e0*/  IMAD R10, R27, c[0x0][0x190], RZ ;  /* 0x000064001b0a7a24 */ /* 0x000fc600078e02ff */
[----:B0-----:R-:W4:Y:S04]  /*41f0*/  LDL.LU R12, [R1+0x14] ;  /* 0x00001400010c7983 */ /* 0x001f280000300800 */
[----:B------:R-:W4:Y:S04]  /*4200*/  LDL.LU R27, [R1+0x10] ;  /* 0x00001000011b7983 */ /* 0x000f280000300800 */
[----:B------:R2:W-:Y:S01]  /*4210*/  STL [R1+0x18], R10 ;  /* 0x0000180a01007387 */ /* 0x0005e20000100800 */
[----:B------:R-:W-:Y:S02]  /*4220*/  IMAD R28, R28, c[0x0][0x190], RZ ;  /* 0x000064001c1c7a24 */ /* 0x000fe400078e02ff */
[----:B------:R-:W-:-:S02]  /*4230*/  IMAD R0, R0, c[0x0][0x190], RZ ;  /* 0x0000640000007a24 */ /* 0x000fc400078e02ff */
[----:B------:R-:W-:Y:S02]  /*4240*/  IMAD R29, R29, c[0x0][0x190], RZ ;  /* 0x000064001d1d7a24 */ /* 0x000fe400078e02ff */
[----:B---3--:R-:W-:Y:S01]  /*4250*/  IMAD R9, R9, c[0x0][0x190], RZ ;  /* 0x0000640009097a24 */ /* 0x008fe200078e02ff */
[----:B--2---:R-:W-:-:S05]  /*4260*/  LEA R10, P4, R11, c[0x0][0x168], 0x1 ;  /* 0x00005a000b0a7a11 */ /* 0x004fca00078808ff */
[----:B------:R4:W-:Y:S02]  /*4270*/  STL [R1+0xb54], R10 ;  /* 0x000b540a01007387 */ /* 0x0009e40000100800 */
[----:B----4-:R-:W-:-:S05]  /*4280*/  LEA R10, P3, R12, c[0x0][0x168], 0x1 ;  /* 0x00005a000c0a7a11 */ /* 0x010fca00078608ff */
[----:B------:R0:W-:Y:S02]  /*4290*/  STL [R1+0xb4c], R10 ;  /* 0x000b4c0a01007387 */ /* 0x0001e40000100800 */
[----:B0-----:R-:W-:-:S05]  /*42a0*/  LEA R10, P2, R27, c[0x0][0x168], 0x1 ;  /* 0x00005a001b0a7a11 */ /* 0x001fca00078408ff */
        /* <DEDUP_REMOVED lines=8> */
[----:B------:R0:W-:Y:S04]  /*4330*/  STL [R1+0xb20], R10 ;  /* 0x000b200a01007387 */ /* 0x0001e80000100800 */
[----:B0-----:R-:W2:Y:S01]  /*4340*/  LDL.LU R10, [R1+0xb98] ;  /* 0x000b9800010a7983 */ /* 0x001ea20000300800 */
[----:B------:R-:W-:-:S05]  /*4350*/  LEA.HI.X.SX32 R11, R11, c[0x0][0x16c], 0x1, P4 ;  /* 0x00005b000b0b7a11 */ /* 0x000fca00020f0eff */
[----:B------:R2:W-:Y:S02]  /*4360*/  STL [R1+0xb50], R11 ;  /* 0x000b500b01007387 */ /* 0x0005e40000100800 */
[----:B--2---:R-:W-:-:S05]  /*4370*/  LEA R11, P4, R10, c[0x0][0x168], 0x1 ;  /* 0x00005a000a0b7a11 */ /* 0x004fca00078808ff */
        /* <DEDUP_REMOVED lines=8> */
[----:B------:R2:W-:Y:S01]  /*4400*/  STL [R1+0xb40], R27 ;  /* 0x000b401b01007387 */ /* 0x0005e20000100800 */
[----:B------:R-:W-:Y:S02]  /*4410*/  IMAD R13, R13, c[0x0][0x190], RZ ;  /* 0x000064000d0d7a24 */ /* 0x000fe400078e02ff */
[----:B------:R-:W-:Y:S02]  /*4420*/  IMAD R14, R14, c[0x0][0x190], RZ ;  /* 0x000064000e0e7a24 */ /* 0x000fe400078e02ff */
[----:B------:R-:W-:Y:S01]  /*4430*/  IMAD R15, R15, c[0x0][0x190], RZ ;  /* 0x000064000f0f7a24 */ /* 0x000fe200078e02ff */
[----:B------:R-:W-:Y:S01]  /*4440*/  LEA.HI.X.SX32 R9, R9, c[0x0][0x16c], 0x1, P5 ;  /* 0x00005b0009097a11 */ /* 0x000fe200028f0eff */
[----:B------:R-:W-:Y:S02]  /*4450*/  IMAD R16, R16, c[0x0][0x190], RZ ;  /* 0x0000640010107a24 */ /* 0x000fe400078e02ff */
[----:B------:R-:W-:Y:S02]  /*4460*/  IMAD R17, R17, c[0x0][0x190], RZ ;  /* 0x0000640011117a24 */ /* 0x000fe400078e02ff */
[----:B------:R-:W-:Y:S01]  /*4470*/  IMAD R18, R18, c[0x0][0x190], RZ ;  /* 0x0000640012127a24 */ /* 0x000fe200078e02ff */
[----:B------:R-:W-:-:S02]  /*4480*/  LEA.HI.X.SX32 R11, R11, c[0x0][0x16c], 0x1, P3 ;  /* 0x00005b000b0b7a11 */ /* 0x000fc400018f0eff */
[----:B--2---:R-:W-:-:S05]  /*4490*/  LEA R27, P2, R12, c[0x0][0x168], 0x1 ;  /* 0x00005a000c1b7a11 */ /* 0x004fca00078408ff */
[----:B------:R0:W-:Y:S02]  /*44a0*/  STL [R1+0xb04], R27 ;  /* 0x000b041b01007387 */ /* 0x0001e40000100800 */
[----:B0-----:R-:W-:Y:S02]  /*44b0*/  LEA.HI.X.SX32 R27, R28, c[0x0][0x16c], 0x1, P1 ;  /* 0x00005b001c1b7a11 */ /* 0x001fe400008f0eff */
[----:B------:R-:W2:Y:S04]  /*44c0*/  LDL.LU R28, [R1+0xb8c] ;  /* 0x000b8c00011c7983 */ /* 0x000ea80000300800 */
[----:B------:R0:W-:Y:S02]  /*44d0*/  STL [R1+0xb34], R27 ;  /* 0x000b341b01007387 */ /* 0x0001e40000100800 */
[----:B0-----:R-:W-:-:S05]  /*44e0*/  LEA R27, P1, R13, c[0x0][0x168], 0x1 ;  /* 0x00005a000d1b7a11 */ /* 0x001fca00078208ff */
[----:B------:R0:W-:Y:S02]  /*44f0*/  STL [R1+0xafc], R27 ;  /* 0x000afc1b01007387 */ /* 0x0001e40000100800 */
[----:B0-----:R-:W-:Y:S02]  /*4500*/  LEA.HI.X.SX32 R27, R0, c[0x0][0x16c], 0x1, P0 ;  /* 0x00005b00001b7a11 */ /* 0x001fe400000f0eff */
[----:B------:R-:W3:Y:S04]  /*4510*/  LDL.LU R0, [R1+0xb88] ;  /* 0x000b880001007983 */ /* 0x000ee80000300800 */
[----:B------:R0:W-:Y:S02]  /*4520*/  STL [R1+0xb2c], R27 ;  /* 0x000b2c1b01007387 */ /* 0x0001e40000100800 */
[----:B0-----:R-:W-:-:S05]  /*4530*/  LEA R27, P0, R14, c[0x0][0x168], 0x1 ;  /* 0x00005a000e1b7a11 */ /* 0x001fca00078008ff */
[----:B------:R0:W-:Y:S02]  /*4540*/  STL [R1+0xaf4], R27 ;  /* 0x000af41b01007387 */ /* 0x0001e40000100800 */
[----:B0-----:R-:W-:Y:S02]  /*4550*/  LEA.HI.X.SX32 R27, R29, c[0x0][0x16c], 0x1, P6 ;  /* 0x00005b001d1b7a11 */ /* 0x001fe400030f0eff */
[----:B------:R-:W4:Y:S04]  /*4560*/  LDL.LU R29, [R1+0xb84] ;  /* 0x000b8400011d7983 */ /* 0x000f280000300800 */
[----:B------:R0:W-:Y:S02]  /*4570*/  STL [R1+0xb24], R27 ;  /* 0x000b241b01007387 */ /* 0x0001e40000100800 */
[----:B0-----:R-:W-:-:S05]  /*4580*/  LEA R27, P6, R15, c[0x0][0x168], 0x1 ;  /* 0x00005a000f1b7a11 */ /* 0x001fca00078c08ff */
[----:B------:R-:W-:Y:S04]  /*4590*/  STL [R1+0xaec], R27 ;  /* 0x000aec1b01007387 */ /* 0x000fe80000100800 */
[----:B------:R0:W-:Y:S02]  /*45a0*/  STL [R1+0xb1c], R9 ;  /* 0x000b1c0901007387 */ /* 0x0001e40000100800 */
[----:B0-----:R-:W-:Y:S02]  /*45b0*/  LEA.HI.X.SX32 R9, R10, c[0x0][0x16c], 0x1, P4 ;  /* 0x00005b000a097a11 */ /* 0x001fe400020f0eff */
[----:B------:R-:W2:Y:S01]  /*45c0*/  LDL.LU R10, [R1+0x18] ;  /* 0x00001800010a7983 */ /* 0x000ea20000300800 */
[----:B------:R-:W-:-:S05]  /*45d0*/  LEA R27, P5, R16, c[0x0][0x168], 0x1 ;  /* 0x00005a00101b7a11 */ /* 0x000fca00078a08ff */
[----:B------:R0:W-:Y:S04]  /*45e0*/  STL [R1+0xae4], R27 ;  /* 0x000ae41b01007387 */ /* 0x0001e80000100800 */
[----:B------:R1:W-:Y:S01]  /*45f0*/  STL [R1+0xb14], R9 ;  /* 0x000b140901007387 */ /* 0x0003e20000100800 */
[----:B0-----:R-:W-:Y:S02]  /*4600*/  LEA R27, P4, R17, c[0x0][0x168], 0x1 ;  /* 0x00005a00111b7a11 */ /* 0x001fe400078808ff */
[----:B-1----:R-:W-:-:S03]  /*4610*/  LEA R9, P3, R18, c[0x0][0x168], 0x1 ;  /* 0x00005a0012097a11 */ /* 0x002fc600078608ff */
[----:B------:R-:W-:Y:S04]  /*4620*/  STL [R1+0xad8], R27 ;  /* 0x000ad81b01007387 */ /* 0x000fe80000100800 */
[----:B------:R-:W-:Y:S04]  /*4630*/  STL [R1+0xb08], R11 ;  /* 0x000b080b01007387 */ /* 0x000fe80000100800 */
[----:B------:R0:W-:Y:S04]  /*4640*/  STL [R1+0x4ec], R9 ;  /* 0x0004ec0901007387 */ /* 0x0001e80000100800 */
[----:B0-----:R-:W3:Y:S01]  /*4650*/  LDL.LU R9, [R1+0x20] ;  /* 0x0000200001097983 */ /* 0x001ee20000300800 */
[----:B------:R-:W-:Y:S01]  /*4660*/  IMAD R19, R19, c[0x0][0x190], RZ ;  /* 0x0000640013137a24 */ /* 0x000fe200078e02ff */
[----:B------:R-:W-:Y:S01]  /*4670*/  LEA.HI.X.SX32 R12, R12, c[0x0][0x16c], 0x1, P2 ;  /* 0x00005b000c0c7a11 */ /* 0x000fe200010f0eff */
[----:B------:R-:W-:-:S03]  /*4680*/  IMAD R20, R20, c[0x0][0x190], RZ ;  /* 0x0000640014147a24 */ /* 0x000fc600078e02ff */
[----:B------:R-:W-:Y:S01]  /*4690*/  LEA R11, P2, R19, c[0x0][0x168], 0x1 ;  /* 0x00005a00130b7a11 */ /* 0x000fe200078408ff */
[----:B------:R0:W-:Y:S01]  /*46a0*/  STL [R1+0xb00], R12 ;  /* 0x000b000c01007387 */ /* 0x0001e20000100800 */
[----:B------:R-:W-:-:S03]  /*46b0*/  IMAD R21, R21, c[0x0][0x190], RZ ;  /* 0x0000640015157a24 */ /* 0x000fc600078e02ff */
[----:B------:R1:W-:Y:S01]  /*46c0*/  STL [R1+0x4e4], R11 ;  /* 0x0004e40b01007387 */ /* 0x0003e20000100800 */
[----:B------:R-:W-:Y:S01]  /*46d0*/  IMAD R22, R22, c[0x0][0x190], RZ ;  /* 0x0000640016167a24 */ /* 0x000fe200078e02ff */
[----:B0-----:R-:W-:Y:S02]  /*46e0*/  LEA.HI.X.SX32 R12, R13, c[0x0][0x16c], 0x1, P1 ;  /* 0x00005b000d0c7a11 */ /* 0x001fe400008f0eff */
[----:B------:R-:W-:Y:S02]  /*46f0*/  LEA R13, P1, R20, c[0x0][0x168], 0x1 ;  /* 0x00005a00140d7a11 */ /* 0x000fe400078208ff */
[----:B-1----:R-:W-:Y:S01]  /*4700*/  LEA.HI.X.SX32 R11, R14, c[0x0][0x16c], 0x1, P0 ;  /* 0x00005b000e0b7a11 */ /* 0x002fe200000f0eff */
[----:B------:R0:W-:Y:S01]  /*4710*/  STL [R1+0xaf8], R12 ;  /* 0x000af80c01007387 */ /* 0x0001e20000100800 */
[----:B------:R-:W-:-:S03]  /*4720*/  IMAD R23, R23, c[0x0][0x190], RZ ;  /* 0x0000640017177a24 */ /* 0x000fc600078e02ff */
[----:B------:R1:W-:Y:S04]  /*4730*/  STL [R1+0x4dc], R13 ;  /* 0x0004dc0d01007387 */ /* 0x0003e80000100800 */
[----:B------:R1:W-:Y:S01]  /*4740*/  STL [R1+0xaf0], R11 ;  /* 0x000af00b01007387 */ /* 0x0003e20000100800 */
[----:B0-----:R-:W-:Y:S02]  /*4750*/  LEA R12, P0, R21, c[0x0][0x168], 0x1 ;  /* 0x00005a00150c7a11 */ /* 0x001fe400078008ff */
[----:B-1----:R-:W-:-:S03]  /*4760*/  LEA.HI.X.SX32 R13, R15, c[0x0][0x16c], 0x1, P6 ;  /* 0x00005b000f0d7a11 */ /* 0x002fc600030f0eff */
[----:B------:R0:W-:Y:S01]  /*4770*/  STL [R1+0x4d4], R12 ;  /* 0x0004d40c01007387 */ /* 0x0001e20000100800 */
[----:B------:R-:W-:-:S03]  /*4780*/  LEA R11, P6, R22, c[0x0][0x168], 0x1 ;  /* 0x00005a00160b7a11 */ /* 0x000fc600078c08ff */
[----:B------:R1:W-:Y:S01]  /*4790*/  STL [R1+0xae8], R13 ;  /* 0x000ae80d01007387 */ /* 0x0003e20000100800 */
[----:B------:R-:W-:-:S03]  /*47a0*/  IMAD R24, R24, c[0x0][0x190], RZ ;  /* 0x0000640018187a24 */ /* 0x000fc600078e02ff */
[----:B------:R1:W-:Y:S01]  /*47b0*/  STL [R1+0x4cc], R11 ;  /* 0x0004cc0b01007387 */ /* 0x0003e20000100800 */
[----:B0-----:R-:W-:Y:S01]  /*47c0*/  LEA.HI.X.SX32 R12, R16, c[0x0][0x16c], 0x1, P5 ;  /* 0x00005b00100c7a11 */ /* 0x001fe200028f0eff */
[----:B------:R-:W-:Y:S01]  /*47d0*/  IMAD R25, R25, c[0x0][0x190], RZ ;  /* 0x0000640019197a24 */ /* 0x000fe200078e02ff */
[----:B-1----:R-:W-:-:S03]  /*47e0*/  LEA R13, P5, R23, c[0x0][0x168], 0x1 ;  /* 0x00005a00170d7a11 */ /* 0x002fc600078a08ff */
[----:B------:R0:W-:Y:S01]  /*47f0*/  STL [R1+0xae0], R12 ;  /* 0x000ae00c01007387 */ /* 0x0001e20000100800 */
[----:B------:R-:W-:-:S03]  /*4800*/  LEA.HI.X.SX32 R11, R17, c[0x0][0x16c], 0x1, P4 ;  /* 0x00005b00110b7a11 */ /* 0x000fc600020f0eff */
[----:B------:R1:W-:Y:S01]  /*4810*/  STL [R1+0x4c4], R13 ;  /* 0x0004c40d01007387 */ /* 0x0003e20000100800 */
[----:B------:R-:W-:-:S03]  /*4820*/  IMAD R26, R26, c[0x0][0x190], RZ ;  /* 0x000064001a1a7a24 */ /* 0x000fc600078e02ff */
        /* <DEDUP_REMOVED lines=8> */
[----:B0-----:R-:W-:Y:S02]  /*48b0*/  LEA.HI.X.SX32 R12, R19, c[0x0][0x16c], 0x1, P2 ;  /* 0x00005b00130c7a11 */ /* 0x001fe400010f0eff */
[----:B-1----:R-:W-:-:S03]  /*48c0*/  LEA R13, P2, R26, c[0x0][0x168], 0x1 ;  /* 0x00005a001a0d7a11 */ /* 0x002fc600078408ff */
[----:B------:R-:W-:Y:S01]  /*48d0*/  STL [R1+0x4e0], R12 ;  /* 0x0004e00c01007387 */ /* 0x000fe20000100800 */
[----:B------:R-:W-:-:S03]  /*48e0*/  LEA.HI.X.SX32 R11, R20, c[0x0][0x16c], 0x1, P1 ;  /* 0x00005b00140b7a11 */ /* 0x000fc600008f0eff */
[----:B------:R0:W-:Y:S01]  /*48f0*/  STL [R1+0x4ac], R13 ;  /* 0x0004ac0d01007387 */ /* 0x0001e20000100800 */
[----:B------:R-:W-:-:S03]  /*4900*/  IMAD R6, R6, c[0x0][0x190], RZ ;  /* 0x0000640006067a24 */ /* 0x000fc600078e02ff */
[----:B------:R1:W-:Y:S01]  /*4910*/  STL [R1+0x4d8], R11 ;  /* 0x0004d80b01007387 */ /* 0x0003e20000100800 */
[----:B0-----:R-:W-:Y:S02]  /*4920*/  LEA.HI.X.SX32 R13, R21, c[0x0][0x16c], 0x1, P0 ;  /* 0x00005b00150d7a11 */ /* 0x001fe400000f0eff */
[----:B-1----:R-:W-:Y:S01]  /*4930*/  LEA R11, P0, R8, c[0x0][0x168], 0x1 ;  /* 0x00005a00080b7a11 */ /* 0x002fe200078008ff */
[----:B------:R-:W-:Y:S02]  /*4940*/  IMAD R5, R5, c[0x0][0x190], RZ ;  /* 0x0000640005057a24 */ /* 0x000fe400078e02ff */
[----:B------:R-:W-:Y:S01]  /*4950*/  IMAD R4, R4, c[0x0][0x190], RZ ;  /* 0x0000640004047a24 */ /* 0x000fe200078e02ff */
[----:B------:R-:W-:Y:S01]  /*4960*/  LEA.HI.X.SX32 R8, R8, c[0x0][0x16c], 0x1, P0 ;  /* 0x00005b0008087a11 */ /* 0x000fe200000f0eff */
[----:B------:R-:W-:Y:S02]  /*4970*/  IMAD.MOV.U32 R18, RZ, RZ, c[0x0][0x188] ;  /* 0x00006200ff127624 */ /* 0x000fe400078e00ff */
[----:B------:R-:W-:-:S02]  /*4980*/  IMAD R3, R3, c[0x0][0x190], RZ ;  /* 0x0000640003037a24 */ /* 0x000fc400078e02ff */
[----:B------:R-:W-:Y:S02]  /*4990*/  IMAD R2, R2, c[0x0][0x190], RZ ;  /* 0x0000640002027a24 */ /* 0x000fe400078e02ff */
[----:B------:R-:W-:Y:S02]  /*49a0*/  IMAD R7, R7, c[0x0][0x190], RZ ;  /* 0x0000640007077a24 */ /* 0x000fe400078e02ff */
[----:B------:R-:W-:Y:S02]  /*49b0*/  IMAD R19, R18, 0x1e, RZ ;  /* 0x0000001e12137824 */ /* 0x000fe400078e02ff */
[----:B----4-:R-:W-:Y:S01]  /*49c0*/  IMAD.WIDE R14, R29, 0x2, RZ ;  /* 0x000000021d0e7825 */ /* 0x010fe200078e02ff */
[----:B--2---:R-:W-:-:S05]  /*49d0*/  LEA R12, P1, R10, c[0x0][0x168], 0x1 ;  /* 0x00005a000a0c7a11 */ /* 0x004fca00078208ff */
[----:B------:R0:W-:Y:S04]  /*49e0*/  STL [R1+0x4a4], R12 ;  /* 0x0004a40c01007387 */ /* 0x0001e80000100800 */
[----:B------:R1:W-:Y:S04]  /*49f0*/  STL [R1+0x4d0], R13 ;  /* 0x0004d00d01007387 */ /* 0x0003e80000100800 */
[----:B------:R2:W-:Y:S01]  /*4a00*/  STL [R1+0x49c], R11 ;  /* 0x00049c0b01007387 */ /* 0x0005e20000100800 */
[----:B0-----:R-:W-:Y:S02]  /*4a10*/  LEA.HI.X.SX32 R12, R22, c[0x0][0x16c], 0x1, P6 ;  /* 0x00005b00160c7a11 */ /* 0x001fe400030f0eff */
[----:B-1----:R-:W-:-:S03]  /*4a20*/  LEA R13, P6, R6, c[0x0][0x168], 0x1 ;  /* 0x00005a00060d7a11 */ /* 0x002fc600078c08ff */
[----:B------:R0:W-:Y:S01]  /*4a30*/  STL [R1+0x4c8], R12 ;  /* 0x0004c80c01007387 */ /* 0x0001e20000100800 */
[----:B--2---:R-:W-:-:S03]  /*4a40*/  LEA.HI.X.SX32 R11, R23, c[0x0][0x16c], 0x1, P5 ;  /* 0x00005b00170b7a11 */ /* 0x004fc600028f0eff */
[----:B------:R1:W-:Y:S04]  /*4a50*/  STL [R1+0x494], R13 ;  /* 0x0004940d01007387 */ /* 0x0003e80000100800 */
[----:B------:R2:W-:Y:S01]  /*4a60*/  STL [R1+0x4c0], R11 ;  /* 0x0004c00b01007387 */ /* 0x0005e20000100800 */
[----:B0-----:R-:W-:Y:S02]  /*4a70*/  LEA R12, P5, R5, c[0x0][0x168], 0x1 ;  /* 0x00005a00050c7a11 */ /* 0x001fe400078a08ff */
[----:B-1----:R-:W-:-:S03]  /*4a80*/  LEA.HI.X.SX32 R13, R24, c[0x0][0x16c], 0x1, P4 ;  /* 0x00005b00180d7a11 */ /* 0x002fc600020f0eff */
[----:B------:R0:W-:Y:S01]  /*4a90*/  STL [R1+0xc], R12 ;  /* 0x00000c0c01007387 */ /* 0x0001e20000100800 */
[----:B--2---:R-:W-:-:S03]  /*4aa0*/  LEA R11, P4, R4, c[0x0][0x168], 0x1 ;  /* 0x00005a00040b7a11 */ /* 0x004fc600078808ff */
[----:B------:R-:W-:Y:S01]  /*4ab0*/  STL [R1+0x4b8], R13 ;  /* 0x0004b80d01007387 */ /* 0x000fe20000100800 */
[----:B------:R-:W-:-:S03]  /*4ac0*/  LEA.HI.X.SX32 R10, R10, c[0x0][0x16c], 0x1, P1 ;  /* 0x00005b000a0a7a11 */ /* 0x000fc600008f0eff */
[----:B------:R1:W-:Y:S01]  /*4ad0*/  STL [R1+0x4], R11 ;  /* 0x0000040b01007387 */ /* 0x0003e20000100800 */
[----:B0-----:R-:W-:Y:S01]  /*4ae0*/  LEA.HI.X.SX32 R12, R25, c[0x0][0x16c], 0x1, P3 ;  /* 0x00005b00190c7a11 */ /* 0x001fe200018f0eff */
[----:B---3--:R-:W-:Y:S01]  /*4af0*/  IMAD.WIDE R16, R9, 0x2, RZ ;  /* 0x0000000209107825 */ /* 0x008fe200078e02ff */
[----:B-1----:R-:W-:-:S03]  /*4b00*/  LEA.HI.X.SX32 R11, R26, c[0x0][0x16c], 0x1, P2 ;  /* 0x00005b001a0b7a11 */ /* 0x002fc600010f0eff */
[----:B------:R0:W-:Y:S01]  /*4b10*/  STL [R1+0x4b0], R12 ;  /* 0x0004b00c01007387 */ /* 0x0001e20000100800 */
[----:B------:R-:W-:-:S03]  /*4b20*/  LEA.HI.X.SX32 R6, R6, c[0x0][0x16c], 0x1, P6 ;  /* 0x00005b0006067a11 */ /* 0x000fc600030f0eff */
[----:B------:R-:W-:Y:S04]  /*4b30*/  STL [R1+0x4a8], R11 ;  /* 0x0004a80b01007387 */ /* 0x000fe80000100800 */
[----:B------:R1:W-:Y:S01]  /*4b40*/  STL [R1+0x4a0], R10 ;  /* 0x0004a00a01007387 */ /* 0x0003e20000100800 */
[----:B0-----:R-:W-:-:S03]  /*4b50*/  IMAD.WIDE R12, R0, 0x2, RZ ;  /* 0x00000002000c7825 */ /* 0x001fc600078e02ff */
[----:B------:R0:W5:Y:S01]  /*4b60*/  LDL.LU R29, [R1+0xb80] ;  /* 0x000b8000011d7983 */ /* 0x0001620000300800 */
[----:B------:R-:W-:-:S03]  /*4b70*/  LEA.HI.X.SX32 R5, R5, c[0x0][0x16c], 0x1, P5 ;  /* 0x00005b0005057a11 */ /* 0x000fc600028f0eff */
[----:B------:R0:W5:Y:S01]  /*4b80*/  LDL.LU R0, [R1+0xb7c] ;  /* 0x000b7c0001007983 */ /* 0x0001620000300800 */
[----:B-1----:R-:W-:-:S03]  /*4b90*/  IMAD.WIDE R10, R28, 0x2, RZ ;  /* 0x000000021c0a7825 */ /* 0x002fc600078e02ff */
[----:B------:R-:W-:Y:S01]  /*4ba0*/  STL.64 [R1+0x560], R16 ;  /* 0x0005601001007387 */ /* 0x000fe20000100a00 */
[----:B------:R-:W-:-:S03]  /*4bb0*/  LEA.HI.X.SX32 R4, R4, c[0x0][0x16c], 0x1, P4 ;  /* 0x00005b0004047a11 */ /* 0x000fc600020f0eff */
[----:B------:R-:W-:Y:S01]  /*4bc0*/  STL.64 [R1+0x558], R14 ;  /* 0x0005580e01007387 */ /* 0x000fe20000100a00 */
[----:B------:R-:W-:-:S03]  /*4bd0*/  IMAD R9, R18, 0x1f, RZ ;  /* 0x0000001f12097824 */ /* 0x000fc600078e02ff */
[----:B------:R-:W-:Y:S04]  /*4be0*/  STL [R1+0x498], R8 ;  /* 0x0004980801007387 */ /* 0x000fe80000100800 */
[----:B------:R-:W-:Y:S01]  /*4bf0*/  STL.64 [R1+0x550], R12 ;  /* 0x0005500c01007387 */ /* 0x000fe20000100a00 */
[----:B------:R-:W-:-:S03]  /*4c00*/  LEA R27, P3, R3, c[0x0][0x168], 0x1 ;  /* 0x00005a00031b7a11 */ /* 0x000fc600078608ff */
[----:B------:R-:W-:Y:S01]  /*4c10*/  STL [R1+0x490], R6 ;  /* 0x0004900601007387 */ /* 0x000fe20000100800 */
[----:B------:R-:W-:-:S03]  /*4c20*/  LEA R25, P2, R2, c[0x0][0x168], 0x1 ;  /* 0x00005a0002197a11 */ /* 0x000fc600078408ff */
[----:B------:R-:W-:Y:S01]  /*4c30*/  STL.64 [R1+0x548], R10 ;  /* 0x0005480a01007387 */ /* 0x000fe20000100a00 */
[----:B------:R-:W-:-:S03]  /*4c40*/  LEA R23, P1, R7, c[0x0][0x168], 0x1 ;  /* 0x00005a0007177a11 */ /* 0x000fc600078208ff */
[----:B------:R-:W-:Y:S04]  /*4c50*/  STL [R1+0x8], R5 ;  /* 0x0000080501007387 */ /* 0x000fe80000100800 */
[----:B------:R1:W-:Y:S01]  /*4c60*/  STL [R1], R4 ;  /* 0x0000000401007387 */ /* 0x0003e20000100800 */
[----:B------:R-:W-:Y:S02]  /*4c70*/  LEA.HI.X.SX32 R26, R3, c[0x0][0x16c], 0x1, P3 ;  /* 0x00005b00031a7a11 */ /* 0x000fe400018f0eff */
[----:B------:R-:W-:Y:S01]  /*4c80*/  LEA.HI.X.SX32 R24, R2, c[0x0][0x16c], 0x1, P2 ;  /* 0x00005b0002187a11 */ /* 0x000fe200010f0eff */
[----:B------:R-:W-:Y:S01]  /*4c90*/  IMAD.WIDE R2, R9, 0x2, R14 ;  /* 0x0000000209027825 */ /* 0x000fe200078e020e */
[----:B------:R-:W-:-:S03]  /*4ca0*/  LEA.HI.X.SX32 R22, R7, c[0x0][0x16c], 0x1, P1 ;  /* 0x00005b0007167a11 */ /* 0x000fc600008f0eff */
[----:B-1----:R-:W-:-:S04]  /*4cb0*/  IMAD.WIDE R4, R9, 0x2, R16 ;  /* 0x0000000209047825 */ /* 0x002fc800078e0210 */
[C---:B------:R-:W-:Y:S01]  /*4cc0*/  IMAD.WIDE R6, R9.reuse, 0x2, R12 ;  /* 0x0000000209067825 */ /* 0x040fe200078e020c */
[----:B------:R1:W-:Y:S04]  /*4cd0*/  STL.64 [R1+0xac0], R4 ;  /* 0x000ac00401007387 */ /* 0x0003e80000100a00 */
[----:B------:R2:W-:Y:S04]  /*4ce0*/  STL.64 [R1+0xab8], R2 ;  /* 0x000ab80201007387 */ /* 0x0005e80000100a00 */
[----:B------:R3:W-:Y:S01]  /*4cf0*/  STL.64 [R1+0xab0], R6 ;  /* 0x000ab00601007387 */ /* 0x0007e20000100a00 */
[----:B-1----:R-:W-:-:S04]  /*4d00*/  IMAD.WIDE R4, R9, 0x2, R10 ;  /* 0x0000000209047825 */ /* 0x002fc800078e020a */
[C---:B--2---:R-:W-:Y:S01]  /*4d10*/  IMAD.WIDE R2, R19.reuse, 0x2, R16 ;  /* 0x0000000213027825 */ /* 0x044fe200078e0210 */
[----:B------:R1:W-:Y:S03]  /*4d20*/  STL.64 [R1+0xaa8], R4 ;  /* 0x000aa80401007387 */ /* 0x0003e60000100a00 */
[----:B------:R-:W-:Y:S01]  /*4d30*/  IMAD R9, R18, 0x1d, RZ ;  /* 0x0000001d12097824 */ /* 0x000fe200078e02ff */
[----:B------:R2:W-:Y:S01]  /*4d40*/  STL.64 [R1+0xaa0], R2 ;  /* 0x000aa00201007387 */ /* 0x0005e20000100a00 */
[----:B---3--:R-:W-:-:S04]  /*4d50*/  IMAD.WIDE R6, R19, 0x2, R10 ;  /* 0x0000000213067825 */ /* 0x008fc800078e020a */
[----:B-1----:R-:W-:-:S04]  /*4d60*/  IMAD.WIDE R4, R19, 0x2, R14 ;  /* 0x0000000213047825 */ /* 0x002fc800078e020e */
[----:B--2---:R-:W-:Y:S01]  /*4d70*/  IMAD.WIDE R2, R19, 0x2, R12 ;  /* 0x0000000213027825 */ /* 0x004fe200078e020c */
[----:B------:R1:W-:Y:S04]  /*4d80*/  STL.64 [R1+0xa98], R4 ;  /* 0x000a980401007387 */ /* 0x0003e80000100a00 */
[----:B------:R2:W-:Y:S01]  /*4d90*/  STL.64 [R1+0xa90], R2 ;  /* 0x000a900201007387 */ /* 0x0005e20000100a00 */
[----:B------:R-:W-:-:S03]  /*4da0*/  IMAD R19, R18, 0x1c, RZ ;  /* 0x0000001c12137824 */ /* 0x000fc600078e02ff */
[----:B------:R3:W-:Y:S01]  /*4db0*/  STL.64 [R1+0xa88], R6 ;  /* 0x000a880601007387 */ /* 0x0007e20000100a00 */
[----:B-1----:R-:W-:-:S04]  /*4dc0*/  IMAD.WIDE R4, R9, 0x2, R16 ;  /* 0x0000000209047825 */ /* 0x002fc800078e0210 */
[C---:B--2---:R-:W-:Y:S01]  /*4dd0*/  IMAD.WIDE R2, R9.reuse, 0x2, R14 ;  /* 0x0000000209027825 */ /* 0x044fe200078e020e */
[----:B------:R1:W-:Y:S03]  /*4de0*/  STL.64 [R1+0xa80], R4 ;  /* 0x000a800401007387 */ /* 0x0003e60000100a00 */
[C---:B---3--:R-:W-:Y:S01]  /*4df0*/  IMAD.WIDE R6, R9.reuse, 0x2, R12 ;  /* 0x0000000209067825 */ /* 0x048fe200078e020c */
        /* <DEDUP_REMOVED lines=102> */
[----:B------:R-:W-:-:S03]  /*5460*/  IMAD.SHL.U32 R19, R18, 0x10, RZ ;  /* 0x0000001012137824 */ /* 0x000fc600078e00ff */
        /* <DEDUP_REMOVED lines=130> */
[----:B---3--:R-:W-:-:S05]  /*5c90*/  IMAD.WIDE R2, R9, 0x2, R14 ;  /* 0x0000000209027825 */ /* 0x008fca00078e020e */
[----:B------:R2:W-:Y:S01]  /*5ca0*/  STL.64 [R1+0x738], R2 ;  /* 0x0007380201007387 */ /* 0x0005e20000100a00 */
[----:B-1----:R-:W-:-:S03]  /*5cb0*/  IMAD.WIDE R4, R9, 0x2, R10 ;  /* 0x0000000209047825 */ /* 0x002fc600078e020a */
[----:B------:R-:W-:Y:S04]  /*5cc0*/  STL.64 [R1+0x730], R6 ;  /* 0x0007300601007387 */ /* 0x000fe80000100a00 */
[----:B------:R1:W-:Y:S01]  /*5cd0*/  STL.64 [R1+0x728], R4 ;  /* 0x0007280401007387 */ /* 0x0003e20000100a00 */
[----:B--2---:R-:W-:-:S04]  /*5ce0*/  IMAD.WIDE R2, R18, 0x2, R16 ;  /* 0x0000000212027825 */ /* 0x004fc800078e0210 */
[----:B------:R-:W-:Y:S01]  /*5cf0*/  IMAD.MOV.U32 R9, RZ, RZ, c[0x0][0x188] ;  /* 0x00006200ff097624 */ /* 0x000fe200078e00ff */
[----:B------:R2:W-:Y:S01]  /*5d00*/  STL.64 [R1+0x720], R2 ;  /* 0x0007200201007387 */ /* 0x0005e20000100a00 */
[----:B-1----:R-:W-:-:S03]  /*5d10*/  IMAD.WIDE R4, R18, 0x2, R14 ;  /* 0x0000000212047825 */ /* 0x002fc600078e020e */
[----:B------:R-:W1:Y:S01]  /*5d20*/  S2R R28, SR_TID.X ;  /* 0x00000000001c7919 */ /* 0x000e620000002100 */
[----:B------:R-:W-:-:S03]  /*5d30*/  IMAD.WIDE R6, R18, 0x2, R10 ;  /* 0x0000000212067825 */ /* 0x000fc600078e020a */
[----:B------:R3:W-:Y:S01]  /*5d40*/  STL.64 [R1+0x718], R4 ;  /* 0x0007180401007387 */ /* 0x0007e20000100a00 */
[----:B--2---:R-:W-:-:S05]  /*5d50*/  IMAD.WIDE R2, R18, 0x2, R12 ;  /* 0x0000000212027825 */ /* 0x004fca00078e020c */
[----:B------:R2:W-:Y:S01]  /*5d60*/  STL.64 [R1+0x710], R2 ;  /* 0x0007100201007387 */ /* 0x0005e20000100a00 */
[----:B---3--:R-:W-:-:S03]  /*5d70*/  IMAD.WIDE R4, R9, 0x2, R16 ;  /* 0x0000000209047825 */ /* 0x008fc600078e0210 */
[----:B------:R3:W-:Y:S04]  /*5d80*/  STL.64 [R1+0x708], R6 ;  /* 0x0007080601007387 */ /* 0x0007e80000100a00 */
[----:B------:R4:W-:Y:S01]  /*5d90*/  STL.64 [R1+0x700], R4 ;  /* 0x0007000401007387 */ /* 0x0009e20000100a00 */
[----:B--2---:R-:W-:-:S04]  /*5da0*/  IMAD.WIDE R2, R9, 0x2, R14 ;  /* 0x0000000209027825 */ /* 0x004fc800078e020e */
[C---:B---3--:R-:W-:Y:S01]  /*5db0*/  IMAD.WIDE R6, R9.reuse, 0x2, R12 ;  /* 0x0000000209067825 */ /* 0x048fe200078e020c */
[----:B------:R2:W-:Y:S03]  /*5dc0*/  STL.64 [R1+0x6f8], R2 ;  /* 0x0006f80201007387 */ /* 0x0005e60000100a00 */
[----:B----4-:R-:W-:Y:S01]  /*5dd0*/  IMAD.WIDE R4, R9, 0x2, R10 ;  /* 0x0000000209047825 */ /* 0x010fe200078e020a */
[----:B------:R0:W-:Y:S04]  /*5de0*/  STL.64 [R1+0x6f0], R6 ;  /* 0x0006f00601007387 */ /* 0x0001e80000100a00 */
[----:B------:R0:W-:Y:S01]  /*5df0*/  STL.64 [R1+0x6e8], R4 ;  /* 0x0006e80401007387 */ /* 0x0001e20000100a00 */
[----:B-1----:R-:W-:Y:S01]  /*5e00*/  LOP3.LUT R28, R28, 0x3f, RZ, 0xc0, !PT ;  /* 0x0000003f1c1c7812 */ /* 0x002fe200078ec0ff */
[----:B--2---:R-:W-:-:S04]  /*5e10*/  IMAD.MOV.U32 R2, RZ, RZ, c[0x0][0x160] ;  /* 0x00005800ff027624 */ /* 0x004fc800078e00ff */
[----:B------:R-:W-:Y:S02]  /*5e20*/  IMAD.SHL.U32 R28, R28, 0x2, RZ ;  /* 0x000000021c1c7824 */ /* 0x000fe400078e00ff */
[----:B------:R-:W-:Y:S02]  /*5e30*/  IMAD.MOV.U32 R3, RZ, RZ, c[0x0][0x164] ;  /* 0x00005900ff037624 */ /* 0x000fe400078e00ff */
.L_x_2:
[----:B-----5:R-:W-:Y:S04]  /*5e40*/  STL.64 [R1+0x1580], R16 ;  /* 0x0015801001007387 */ /* 0x020fe80000100a00 */
[----:B------:R-:W-:Y:S04]  /*5e50*/  STL.64 [R1+0x1598], R16 ;  /* 0x0015981001007387 */ /* 0x000fe80000100a00 */
[----:B------:R-:W-:Y:S04]  /*5e60*/  STL.64 [R1+0x15b0], R16 ;  /* 0x0015b01001007387 */ /* 0x000fe80000100a00 */
[----:B------:R-:W-:Y:S04]  /*5e70*/  STL.64 [R1+0x1578], R14 ;  /* 0x0015780e01007387 */ /* 0x000fe80000100a00 */
[----:B------:R1:W-:Y:S04]  /*5e80*/  STL.64 [R1+0x15b8], R14 ;  /* 0x0015b80e01007387 */ /* 0x0003e80000100a00 */
[----:B-1----:R-:W2:Y:S04]  /*5e90*/  LDL.64 R14, [R1+0x560] ;  /* 0x00056000010e7983 */ /* 0x002ea80000100a00 */
        /* <DEDUP_REMOVED lines=8> */
[----:B------:R-:W-:Y:S04]  /*5f20*/  STL.64 [R1+0x1568], R10 ;  /* 0x0015680a01007387 */ /* 0x000fe80000100a00 */
[----:B------:R-:W-:Y:S04]  /*5f30*/  STL.64 [R1+0x1588], R10 ;  /* 0x0015880a01007387 */ /* 0x000fe80000100a00 */
[----:B------:R1:W-:Y:S04]  /*5f40*/  STL.64 [R1+0x15a8], R10 ;  /* 0x0015a80a01007387 */ /* 0x0003e80000100a00 */
[----:B-1----:R-:W4:Y:S04]  /*5f50*/  LDL.64 R10, [R1+0x550] ;  /* 0x00055000010a7983 */ /* 0x002f280000100a00 */
[----:B------:R-:W-:Y:S04]  /*5f60*/  STL.64 [R1+0x1448], R22 ;  /* 0x0014481601007387 */ /* 0x000fe80000100a00 */
[----:B------:R-:W-:Y:S04]  /*5f70*/  STL [R1+0x145c], R22 ;  /* 0x00145c1601007387 */ /* 0x000fe80000100800 */
[----:B------:R-:W-:Y:S04]  /*5f80*/  STL [R1+0x146c], R22 ;  /* 0x00146c1601007387 */ /* 0x000fe80000100800 */
[----:B------:R-:W-:Y:S04]  /*5f90*/  STL [R1+0x147c], R22 ;  /* 0x00147c1601007387 */ /* 0x000fe80000100800 */
[----:B------:R-:W-:Y:S04]  /*5fa0*/  STL [R1+0x148c], R22 ;  /* 0x00148c1601007387 */ /* 0x000fe80000100800 */
[----:B------:R-:W-:Y:S04]  /*5fb0*/  STL [R1+0x149c], R22 ;  /* 0x00149c1601007387 */ /* 0x000fe80000100800 */
[----:B------:R-:W-:Y:S04]  /*5fc0*/  STL [R1+0x14ac], R22 ;  /* 0x0014ac1601007387 */ /* 0x000fe80000100800 */
[----:B------:R-:W-:Y:S04]  /*5fd0*/  STL [R1+0x14bc], R22 ;  /* 0x0014bc1601007387 */ /* 0x000fe80000100800 */
[----:B------:R-:W-:Y:S04]  /*5fe0*/  STL [R1+0x14cc], R22 ;  /* 0x0014cc1601007387 */ /* 0x000fe80000100800 */
[----:B------:R-:W-:Y:S04]  /*5ff0*/  STL.64 [R1+0x14f8], R22 ;  /* 0x0014f81601007387 */ /* 0x000fe80000100a00 */
[----:B------:R1:W-:Y:S04]  /*6000*/  STL.64 [R1+0x1590], R22 ;  /* 0x0015901601007387 */ /* 0x0003e80000100a00 */
[----:B-1----:R-:W2:Y:S01]  /*6010*/  LDL.64 R22, [R1+0x558] ;  /* 0x0005580001167983 */ /* 0x002ea20000100a00 */
[----:B-----5:R-:W-:-:S02]  /*6020*/  ISETP.GT.AND P2, PT, R0, RZ, PT ;  /* 0x000000ff0000720c */ /* 0x020fc40003f44270 */
[----:B------:R-:W-:Y:S01]  /*6030*/  PRMT R20, RZ, 0x7610, R20 ;  /* 0x00007610ff147816 */ /* 0x000fe20000000014 */
        /* <DEDUP_REMOVED lines=10> */
[----:B------:R-:W-:Y:S04]  /*60e0*/  STL.64 [R1+0x1530], R24 ;  /* 0x0015301801007387 */ /* 0x000fe80000100a00 */
[----:B------:R-:W-:Y:S04]  /*60f0*/  STL.64 [R1+0x1560], R24 ;  /* 0x0015601801007387 */ /* 0x000fe80000100a00 */
        /* <DEDUP_REMOVED lines=11> */
[----:B------:R-:W-:Y:S04]  /*61b0*/  STL [R1+0x1418], R28 ;  /* 0x0014181c01007387 */ /* 0x000fe80000100800 */
[----:B------:R-:W-:Y:S04]  /*61c0*/  STL [R1+0x1428], R28 ;  /* 0x0014281c01007387 */ /* 0x000fe80000100800 */
[----:B------:R-:W-:Y:S04]  /*61d0*/  STL [R1+0x1388], R29 ;  /* 0x0013881d01007387 */ /* 0x000fe80000100800 */
        /* <DEDUP_REMOVED lines=11> */
[----:B------:R1:W-:Y:S01]  /*6290*/  STL.64 [R1+0x1570], R28 ;  /* 0x0015701c01007387 */ /* 0x0003e20000100a00 */
[----:B------:R-:W-:-:S02]  /*62a0*/  PRMT R19, RZ, 0x7610, R19 ;  /* 0x00007610ff137816 */ /* 0x000fc40000000013 */
[----:B------:R-:W-:Y:S02]  /*62b0*/  PRMT R18, RZ, 0x7610, R18 ;  /* 0x00007610ff127816 */ /* 0x000fe40000000012 */
[----:B------:R-:W-:Y:S02]  /*62c0*/  PRMT R21, RZ, 0x7610, R21 ;  /* 0x00007610ff157816 */ /* 0x000fe40000000015 */
[----:B------:R-:W-:Y:S01]  /*62d0*/  PRMT R9, RZ, 0x7610, R9 ;  /* 0x00007610ff097816 */ /* 0x000fe20000000009 */
[----:B-1----:R-:W3:Y:S01]  /*62e0*/  LDL.64 R28, [R1+0x700] ;  /* 0x00070000011c7983 */ /* 0x002ee20000100a00 */
[----:B0---4-:R-:W-:-:S05]  /*62f0*/  IADD3 R4, P1, R10, R2, RZ ;  /* 0x000000020a047210 */ /* 0x011fca0007f3e0ff */
[----:B------:R-:W-:Y:S02]  /*6300*/  IMAD.X R5, R11, 0x1, R3, P1 ;  /* 0x000000010b057824 */ /* 0x000fe400008e0603 */
[----:B------:R-:W4:Y:S04]  /*6310*/  LDL.64 R10, [R1+0x6f8] ;  /* 0x0006f800010a7983 */ /* 0x000f280000100a00 */
[----:B------:R2:W3:Y:S02]  /*6320*/  @P2 LDG.E.U16 R19, [R4.64] ;  /* 0x0000000404132981 */ /* 0x0004e4000c1e1500 */
[----:B--2---:R-:W-:-:S05]  /*6330*/  IADD3 R4, P1, R14, R2, RZ ;  /* 0x000000020e047210 */ /* 0x004fca0007f3e0ff */
[----:B------:R-:W-:Y:S02]  /*6340*/  IMAD.X R5, R15, 0x1, R3, P1 ;  /* 0x000000010f057824 */ /* 0x000fe400008e0603 */
[----:B------:R-:W2:Y:S04]  /*6350*/  LDL.64 R14, [R1+0x6e8] ;  /* 0x0006e800010e7983 */ /* 0x000ea80000100a00 */
[----:B------:R0:W3:Y:S01]  /*6360*/  @P2 LDG.E.U16 R21, [R4.64] ;  /* 0x0000000404152981 */ /* 0x0000e2000c1e1500 */
[----:B------:R-:W-:-:S05]  /*6370*/  IADD3 R6, P0, R22, R2, RZ ;  /* 0x0000000216067210 */ /* 0x000fca0007f1e0ff */
[----:B------:R-:W-:Y:S02]  /*6380*/  IMAD.X R7, R23, 0x1, R3, P0 ;  /* 0x0000000117077824 */ /* 0x000fe400000e0603 */
[----:B0-----:R-:W-:Y:S01]  /*6390*/  IMAD.MOV.U32 R5, RZ, RZ, R9 ;  /* 0x000000ffff057224 */ /* 0x001fe200078e0009 */
[----:B------:R-:W3:Y:S04]  /*63a0*/  LDL.64 R22, [R1+0x718] ;  /* 0x0007180001167983 */ /* 0x000ee80000100a00 */
[----:B------:R0:W3:Y:S02]  /*63b0*/  @P2 LDG.E.U16 R20, [R6.64] ;  /* 0x0000000406142981 */ /* 0x0000e4000c1e1500 */
[----:B0-----:R-:W-:-:S05]  /*63c0*/  IADD3 R6, P0, R12, R2, RZ ;  /* 0x000000020c067210 */ /* 0x001fca0007f1e0ff */
[----:B------:R-:W-:Y:S02]  /*63d0*/  IMAD.X R7, R13, 0x1, R3, P0 ;  /* 0x000000010d077824 */ /* 0x000fe400000e0603 */
[----:B------:R-:W3:Y:S04]  /*63e0*/  LDL.64 R12, [R1+0x6f0] ;  /* 0x0006f000010c7983 */ /* 0x000ee80000100a00 */
[----:B------:R4:W3:Y:S01]  /*63f0*/  @P2 LDG.E.U16 R18, [R6.64] ;  /* 0x0000000406122981 */ /* 0x0008e2000c1e1500 */
[----:B------:R-:W-:Y:S02]  /*6400*/  ISETP.GT.AND P0, PT, R0, 0x1, PT ;  /* 0x000000010000780c */ /* 0x000fe40003f04270 */
[----:B----4-:R-:W-:-:S05]  /*6410*/  IADD3 R6, P1, R10, R2, RZ ;  /* 0x000000020a067210 */ /* 0x010fca0007f3e0ff */
[----:B------:R-:W-:-:S06]  /*6420*/  IMAD.X R7, R11, 0x1, R3, P1 ;  /* 0x000000010b077824 */ /* 0x000fcc00008e0603 */
[----:B------:R-:W4:Y:S01]  /*6430*/  @P0 LDG.E.U16 R5, [R6.64] ;  /* 0x0000000406050981 */ /* 0x000f22000c1e1500 */
[----:B------:R-:W-:Y:S02]  /*6440*/  PRMT R17, RZ, 0x7610, R17 ;  /* 0x00007610ff117816 */ /* 0x000fe40000000011 */
[----:B------:R-:W-:Y:S02]  /*6450*/  PRMT R16, RZ, 0x7610, R16 ;  /* 0x00007610ff107816 */ /* 0x000fe40000000010 */
[-C--:B--2---:R-:W-:Y:S01]  /*6460*/  IADD3 R4, P1, R14, R2.reuse, RZ ;  /* 0x000000020e047210 */ /* 0x084fe20007f3e0ff */
[----:B---3--:R-:W-:Y:S04]  /*6470*/  STL.64 [R1+0x1410], R18 ;  /* 0x0014101201007387 */ /* 0x008fe80000100a00 */
[----:B------:R-:W-:Y:S01]  /*6480*/  STL [R1+0x14e0], R18 ;  /* 0x0014e01201007387 */ /* 0x000fe20000100800 */
[----:B------:R-:W-:-:S03]  /*6490*/  IADD3 R8, P2, R12, R2, RZ ;  /* 0x000000020c087210 */ /* 0x000fc60007f5e0ff */
[----:B------:R-:W-:Y:S04]  /*64a0*/  STL [R1+0x14d0], R19 ;  /* 0x0014d01301007387 */ /* 0x000fe80000100800 */
[----:B------:R-:W-:Y:S04]  /*64b0*/  STL.64 [R1+0x14f0], R18 ;  /* 0x0014f01201007387 */ /* 0x000fe80000100a00 */
[----:B------:R-:W-:Y:S04]  /*64c0*/  STL.64 [R1+0x1508], R18 ;  /* 0x0015081201007387 */ /* 0x000fe80000100a00 */
[----:B------:R-:W-:Y:S04]  /*64d0*/  STL.64 [R1+0x1408], R20 ;  /* 0x0014081401007387 */ /* 0x000fe80000100a00 */
[----:B------:R-:W-:Y:S04]  /*64e0*/  STL.64 [R1+0x14e8], R20 ;  /* 0x0014e81401007387 */ /* 0x000fe80000100a00 */
[----:B------:R-:W-:Y:S04]  /*64f0*/  STL.64 [R1+0x1518], R20 ;  /* 0x0015181401007387 */ /* 0x000fe80000100a00 */
[----:B------:R-:W2:Y:S04]  /*6500*/  LDL.64 R10, [R1+0x710] ;  /* 0x00071000010a7983 */ /* 0x000ea80000100a00 */
[----:B------:R0:W-:Y:S02]  /*6510*/  STL.S16 [R1+0x48c], R9 ;  /* 0x00048c0901007387 */ /* 0x0001e40000100600 */
[----:B0-----:R-:W-:-:S02]  /*6520*/  IMAD.X R9, R13, 0x1, R3, P2 ;  /* 0x000000010d097824 */ /* 0x001fc400010e0603 */
[----:B------:R-:W3:Y:S04]  /*6530*/  LDL.LU.64 R12, [R1+0x15c0] ;  /* 0x0015c000010c7983 */ /* 0x000ee80000300a00 */
[----:B------:R0:W3:Y:S02]  /*6540*/  @P0 LDG.E.U16 R17, [R8.64] ;  /* 0x0000000408110981 */ /* 0x0000e4000c1e1500 */
[----:B0-----:R-:W-:Y:S02]  /*6550*/  IMAD.MOV.U32 R9, RZ, RZ, R16 ;  /* 0x000000ffff097224 */ /* 0x001fe400078e0010 */
[----:B----4-:R0:W-:Y:S02]  /*6560*/  @P0 STL [R1+0x48c], R5 ;  /* 0x00048c0501000387 */ /* 0x0101e40000100800 */
[----:B0-----:R-:W-:-:S02]  /*6570*/  IMAD.X R5, R15, 0x1, R3, P1 ;  /* 0x000000010f057824 */ /* 0x001fc400008e0603 */
[----:B------:R-:W4:Y:S04]  /*6580*/  LDL.LU.64 R14, [R1+0x15b8] ;  /* 0x0015b800010e7983 */ /* 0x000f280000300a00 */
[----:B------:R0:W4:Y:S01]  /*6590*/  @P0 LDG.E.U16 R9, [R4.64] ;  /* 0x0000000404090981 */ /* 0x000122000c1e1500 */
[----:B------:R-:W-:-:S03]  /*65a0*/  IADD3 R6, P3, R28, R2, RZ ;  /* 0x000000021c067210 */ /* 0x000fc60007f7e0ff */
[----:B------:R-:W-:Y:S01]  /*65b0*/  STL.S16 [R1+0x480], R16 ;  /* 0x0004801001007387 */ /* 0x000fe20000100600 */
[----:B------:R-:W-:Y:S01]  /*65c0*/  ISETP.GT.AND P1, PT, R0, 0x2, PT ;  /* 0x000000020000780c */ /* 0x000fe20003f24270 */
[----:B0-----:R-:W-:Y:S02]  /*65d0*/  IMAD.MOV.U32 R5, RZ, RZ, R29 ;  /* 0x000000ffff057224 */ /* 0x001fe400078e001d */
[----:B------:R-:W-:Y:S02]  /*65e0*/  IMAD.MOV.U32 R4, RZ, RZ, R28 ;  /* 0x000000ffff047224 */ /* 0x000fe400078e001c */
[----:B------:R-:W-:Y:S01]  /*65f0*/  IMAD.X R7, R5, 0x1, R3, P3 ;  /* 0x0000000105077824 */ /* 0x000fe200018e0603 */
[-C--:B------:R-:W-:Y:S02]  /*6600*/  IADD3 R8, P2, R22, R2.reuse, RZ ;  /* 0x0000000216087210 */ /* 0x080fe40007f5e0ff */
[----:B--2---:R-:W-:-:S05]  /*6610*/  IADD3 R4, P3, R10, R2, RZ ;  /* 0x000000020a047210 */ /* 0x004fca0007f7e0ff */
[----:B------:R-:W-:Y:S01]  /*6620*/  IMAD.X R5, R11, 0x1, R3, P3 ;  /* 0x000000010b057824 */ /* 0x000fe200018e0603 */
[----:B---3--:R0:W-:Y:S04]  /*6630*/  STL [R1+0x484], R17 ;  /* 0x0004841101007387 */ /* 0x0081e80000100800 */
[----:B------:R-:W2:Y:S04]  /*6640*/  LDL.64 R28, [R1+0x720] ;  /* 0x00072000011c7983 */ /* 0x000ea80000100a00 */
[----:B0-----:R-:W3:Y:S01]  /*6650*/  LDL.64 R16, [R1+0x708] ;  /* 0x0007080001107983 */ /* 0x001ee20000100a00 */
[----:B------:R-:W-:-:S02]  /*6660*/  PRMT R12, RZ, 0x7610, R12 ;  /* 0x00007610ff0c7816 */ /* 0x000fc4000000000c */
[----:B------:R-:W-:-:S04]  /*6670*/  PRMT R13, RZ, 0x7610, R13 ;  /* 0x00007610ff0d7816 */ /* 0x000fc8000000000d */
[----:B------:R2:W3:Y:S04]  /*6680*/  @P1 LDG.E.U16 R12, [R4.64] ;  /* 0x00000004040c1981 */ /* 0x0004e8000c1e1500 */
[----:B----4-:R0:W-:Y:S01]  /*6690*/  @P0 STL [R1+0x480], R9 ;  /* 0x0004800901000387 */ /* 0x0101e20000100800 */
[----:B------:R-:W-:Y:S02]  /*66a0*/  PRMT R15, RZ, 0x7610, R15 ;  /* 0x00007610ff0f7816 */ /* 0x000fe4000000000f */
[----:B------:R-:W-:Y:S01]  /*66b0*/  PRMT R14, RZ, 0x7610, R14 ;  /* 0x00007610ff0e7816 */ /* 0x000fe2000000000e */
[----:B------:R-:W4:Y:S04]  /*66c0*/  LDL.64 R10, [R1+0x730] ;  /* 0x00073000010a7983 */ /* 0x000f280000100a00 */
[----:B------:R3:W4:Y:S01]  /*66d0*/  @P0 LDG.E.U16 R15, [R6.64] ;  /* 0x00000004060f0981 */ /* 0x000722000c1e1500 */
[----:B0-----:R-:W-:-:S03]  /*66e0*/  IMAD.X R9, R23, 0x1, R3, P2 ;  /* 0x0000000117097824 */ /* 0x001fc600010e0603 */
[----:B------:R-:W4:Y:S04]  /*66f0*/  LDL.64 R22, [R1+0x738] ;  /* 0x0007380001167983 */ /* 0x000f280000100a00 */
[----:B------:R0:W4:Y:S02]  /*6700*/  @P1 LDG.E.U16 R13, [R8.64] ;  /* 0x00000004080d1981 */ /* 0x000124000c1e1500 */
[----:B0-----:R-:W-:Y:S02]  /*6710*/  PRMT R8, RZ, 0x7610, R8 ;  /* 0x00007610ff087816 */ /* 0x001fe40000000008 */
[----:B------:R-:W-:Y:S02]  /*6720*/  PRMT R9, RZ, 0x7610, R9 ;  /* 0x00007610ff097816 */ /* 0x000fe40000000009 */
[----:B--2---:R-:W-:-:S02]  /*6730*/  IADD3 R4, P2, R28, R2, RZ ;  /* 0x000000021c047210 */ /* 0x004fc40007f5e0ff */
[----:B---3--:R-:W-:-:S03]  /*6740*/  IADD3 R6, P0, R16, R2, RZ ;  /* 0x0000000210067210 */ /* 0x008fc60007f1e0ff */
[--C-:B------:R-:W-:Y:S02]  /*6750*/  IMAD.X R5, R29, 0x1, R3.reuse, P2 ;  /* 0x000000011d057824 */ /* 0x100fe400010e0603 */
[----:B------:R-:W-:-:S03]  /*6760*/  IMAD.X R7, R17, 0x1, R3, P0 ;  /* 0x0000000111077824 */ /* 0x000fc600000e0603 */
[----:B------:R0:W2:Y:S04]  /*6770*/  @P1 LDG.E.U16 R8, [R4.64] ;  /* 0x0000000404081981 */ /* 0x0000a8000c1e1500 */
[----:B------:R4:W3:Y:S01]  /*6780*/  @P1 LDG.E.U16 R14, [R6.64] ;  /* 0x00000004060e1981 */ /* 0x0008e2000c1e1500 */
[----:B------:R-:W-:-:S03]  /*6790*/  ISETP.GT.AND P0, PT, R0, 0x3, PT ;  /* 0x000000030000780c */ /* 0x000fc60003f04270 */
[----:B------:R-:W-:Y:S01]  /*67a0*/  STL [R1+0x6e0], R12 ;  /* 0x0006e00c01007387 */ /* 0x000fe20000100800 */
[----:B0-----:R-:W-:Y:S01]  /*67b0*/  IMAD.MOV.U32 R5, RZ, RZ, R9 ;  /* 0x000000ffff057224 */ /* 0x001fe200078e0009 */
[----:B----4-:R-:W-:Y:S02]  /*67c0*/  IADD3 R6, P2, R22, R2, RZ ;  /* 0x0000000216067210 */ /* 0x010fe40007f5e0ff */
[----:B------:R0:W-:Y:S03]  /*67d0*/  STL [R1+0x6e4], R13 ;  /* 0x0006e40d01007387 */ /* 0x0001e60000100800 */
[----:B------:R-:W-:-:S05]  /*67e0*/  IMAD.X R7, R23, 0x1, R3, P2 ;  /* 0x0000000117077824 */ /* 0x000fca00010e0603 */
[----:B------:R-:W4:Y:S04]  /*67f0*/  @P0 LDG.E.U16 R5, [R6.64] ;  /* 0x0000000406050981 */ /* 0x000f28000c1e1500 */
[----:B0-----:R-:W4:Y:S04]  /*6800*/  LDL.64 R12, [R1+0x728] ;  /* 0x00072800010c7983 */ /* 0x001f280000100a00 */
[----:B------:R-:W4:Y:S04]  /*6810*/  LDL.LU.64 R16, [R1+0x15b0] ;  /* 0x0015b00001107983 */ /* 0x000f280000300a00 */
[----:B------:R-:W4:Y:S04]  /*6820*/  LDL.64 R28, [R1+0x740] ;  /* 0x00074000011c7983 */ /* 0x000f280000100a00 */
[----:B---3--:R-:W-:Y:S04]  /*6830*/  STL [R1+0x6dc], R14 ;  /* 0x0006dc0e01007387 */ /* 0x008fe80000100800 */
[----:B------:R0:W-:Y:S04]  /*6840*/  STL [R1+0x488], R15 ;  /* 0x0004880f01007387 */ /* 0x0001e80000100800 */
[----:B0-----:R-:W3:Y:S04]  /*6850*/  LDL.64 R14, [R1+0x758] ;  /* 0x00075800010e7983 */ /* 0x001ee80000100a00 */
[----:B--2---:R0:W-:Y:S04]  /*6860*/  STL [R1+0x6d8], R8 ;  /* 0x0006d80801007387 */ /* 0x0041e80000100800 */
[----:B------:R-:W2:Y:S01]  /*6870*/  LDL.64 R22, [R1+0x750] ;  /* 0x0007500001167983 */ /* 0x000ea20000100a00 */
[----:B0-----:R-:W-:-:S03]  /*6880*/  IADD3 R8, P1, R10, R2, RZ ;  /* 0x000000020a087210 */ /* 0x001fc60007f3e0ff */
[----:B------:R0:W-:Y:S02]  /*6890*/  STL.S16 [R1+0x6d0], R9 ;  /* 0x0006d00901007387 */ /* 0x0001e40000100600 */
[----:B0-----:R-:W-:Y:S02]  /*68a0*/  IMAD.X R9, R11, 0x1, R3, P1 ;  /* 0x000000010b097824 */ /* 0x001fe400008e0603 */
[----:B------:R-:W2:Y:S01]  /*68b0*/  LDL.LU.64 R10, [R1+0x15a8] ;  /* 0x0015a800010a7983 */ /* 0x000ea20000300a00 */
[----:B----4-:R-:W-:Y:S02]  /*68c0*/  PRMT R17, RZ, 0x7610, R17 ;  /* 0x00007610ff117816 */ /* 0x010fe40000000011 */
[----:B------:R-:W-:Y:S02]  /*68d0*/  PRMT R16, RZ, 0x7610, R16 ;  /* 0x00007610ff107816 */ /* 0x000fe40000000010 */
[----:B------:R-:W-:Y:S02]  /*68e0*/  IADD3 R4, P2, R12, R2, RZ ;  /* 0x000000020c047210 */ /* 0x000fe40007f5e0ff */
[----:B------:R0:W4:Y:S04]  /*68f0*/  @P0 LDG.E.U16 R17, [R8.64] ;  /* 0x0000000408110981 */ /* 0x000128000c1e1500 */
[----:B------:R1:W-:Y:S01]  /*6900*/  @P0 STL [R1+0x6d0], R5 ;  /* 0x0006d00501000387 */ /* 0x0003e20000100800 */
[----:B0-----:R-:W-:-:S02]  /*6910*/  IMAD.MOV.U32 R9, RZ, RZ, R16 ;  /* 0x000000ffff097224 */ /* 0x001fc400078e0010 */
[----:B-1----:R-:W-:Y:S02]  /*6920*/  IMAD.X R5, R13, 0x1, R3, P2 ;  /* 0x000000010d057824 */ /* 0x002fe400010e0603 */
        /* <DEDUP_REMOVED lines=8> */
[-C--:B---3--:R-:W-:Y:S02]  /*69b0*/  IADD3 R8, P2, R14, R2.reuse, RZ ;  /* 0x000000020e087210 */ /* 0x088fe40007f5e0ff */
[----:B--2---:R-:W-:-:S05]  /*69c0*/  IADD3 R4, P3, R22, R2, RZ ;  /* 0x0000000216047210 */ /* 0x004fca0007f7e0ff */
[----:B------:R-:W-:Y:S01]  /*69d0*/  IMAD.X R5, R23, 0x1, R3, P3 ;  /* 0x0000000117057824 */ /* 0x000fe200018e0603 */
[----:B------:R-:W-:Y:S02]  /*69e0*/  PRMT R10, RZ, 0x7610, R10 ;  /* 0x00007610ff0a7816 */ /* 0x000fe4000000000a */
[----:B------:R-:W-:-:S04]  /*69f0*/  PRMT R11, RZ, 0x7610, R11 ;  /* 0x00007610ff0b7816 */ /* 0x000fc8000000000b */
[----:B------:R-:W2:Y:S04]  /*6a00*/  @P1 LDG.E.U16 R10, [R4.64] ;  /* 0x00000004040a1981 */ /* 0x000ea8000c1e1500 */
[----:B----4-:R0:W-:Y:S04]  /*6a10*/  STL [R1+0x6d4], R17 ;  /* 0x0006d41101007387 */ /* 0x0101e80000100800 */
[----:B------:R-:W3:Y:S04]  /*6a20*/  LDL.64 R28, [R1+0x760] ;  /* 0x00076000011c7983 */ /* 0x000ee80000100a00 */
[----:B0-----:R-:W4:Y:S04]  /*6a30*/  LDL.64 R16, [R1+0x748] ;  /* 0x0007480001107983 */ /* 0x001f280000100a00 */
[----:B------:R0:W-:Y:S01]  /*6a40*/  @P0 STL [R1+0x6cc], R9 ;  /* 0x0006cc0901000387 */ /* 0x0001e20000100800 */
[----:B------:R-:W-:-:S02]  /*6a50*/  PRMT R13, RZ, 0x7610, R13 ;  /* 0x00007610ff0d7816 */ /* 0x000fc4000000000d */
[----:B------:R-:W-:Y:S01]  /*6a60*/  PRMT R12, RZ, 0x7610, R12 ;  /* 0x00007610ff0c7816 */ /* 0x000fe2000000000c */
[----:B------:R-:W4:Y:S04]  /*6a70*/  LDL.64 R22, [R1+0x770] ;  /* 0x0007700001167983 */ /* 0x000f280000100a00 */
[----:B------:R4:W4:Y:S01]  /*6a80*/  @P0 LDG.E.U16 R13, [R6.64] ;  /* 0x00000004060d0981 */ /* 0x000922000c1e1500 */
[----:B0-----:R-:W-:-:S03]  /*6a90*/  IMAD.X R9, R15, 0x1, R3, P2 ;  /* 0x000000010f097824 */ /* 0x001fc600010e0603 */
[----:B------:R-:W4:Y:S04]  /*6aa0*/  LDL.64 R14, [R1+0x778] ;  /* 0x00077800010e7983 */ /* 0x000f280000100a00 */
[----:B------:R0:W4:Y:S02]  /*6ab0*/  @P1 LDG.E.U16 R11, [R8.64] ;  /* 0x00000004080b1981 */ /* 0x000124000c1e1500 */
[----:B0-----:R-:W-:Y:S02]  /*6ac0*/  PRMT R8, RZ, 0x7610, R8 ;  /* 0x00007610ff087816 */ /* 0x001fe40000000008 */
[----:B--2---:R-:W-:Y:S01]  /*6ad0*/  STL [R1+0x6c0], R10 ;  /* 0x0006c00a01007387 */ /* 0x004fe20000100800 */
[-C--:B---3--:R-:W-:Y:S02]  /*6ae0*/  IADD3 R4, P2, R28, R2.reuse, RZ ;  /* 0x000000021c047210 */ /* 0x088fe40007f5e0ff */
[----:B----4-:R-:W-:-:S03]  /*6af0*/  IADD3 R6, P0, R16, R2, RZ ;  /* 0x0000000210067210 */ /* 0x010fc60007f1e0ff */
[--C-:B------:R-:W-:Y:S02]  /*6b00*/  IMAD.X R5, R29, 0x1, R3.reuse, P2 ;  /* 0x000000011d057824 */ /* 0x100fe400010e0603 */
[----:B------:R-:W-:-:S03]  /*6b10*/  IMAD.X R7, R17, 0x1, R3, P0 ;  /* 0x0000000111077824 */ /* 0x000fc600000e0603 */
[----:B------:R0:W2:Y:S04]  /*6b20*/  @P1 LDG.E.U16 R8, [R4.64] ;  /* 0x0000000404081981 */ /* 0x0000a8000c1e1500 */
[----:B------:R1:W3:Y:S04]  /*6b30*/  @P1 LDG.E.U16 R12, [R6.64] ;  /* 0x00000004060c1981 */ /* 0x0002e8000c1e1500 */
[----:B------:R4:W-:Y:S04]  /*6b40*/  STL [R1+0x6c4], R11 ;  /* 0x0006c40b01007387 */ /* 0x0009e80000100800 */
[----:B----4-:R-:W4:Y:S04]  /*6b50*/  LDL.64 R10, [R1+0x768] ;  /* 0x00076800010a7983 */ /* 0x010f280000100a00 */
[----:B------:R-:W4:Y:S01]  /*6b60*/  LDL.LU.64 R16, [R1+0x1598] ;  /* 0x0015980001107983 */ /* 0x000f220000300a00 */
[----:B------:R-:W-:-:S02]  /*6b70*/  ISETP.GT.AND P0, PT, R0, 0x5, PT ;  /* 0x000000050000780c */ /* 0x000fc40003f04270 */
[----:B------:R-:W-:Y:S01]  /*6b80*/  PRMT R9, RZ, 0x7610, R9 ;  /* 0x00007610ff097816 */ /* 0x000fe20000000009 */
[----:B------:R-:W4:Y:S01]  /*6b90*/  LDL.64 R28, [R1+0x780] ;  /* 0x00078000011c7983 */ /* 0x000f220000100a00 */
[----:B-1----:R-:W-:-:S03]  /*6ba0*/  IADD3 R6, P2, R14, R2, RZ ;  /* 0x000000020e067210 */ /* 0x002fc60007f5e0ff */
[----:B0-----:R-:W-:Y:S02]  /*6bb0*/  IMAD.MOV.U32 R5, RZ, RZ, R9 ;  /* 0x000000ffff057224 */ /* 0x001fe400078e0009 */
[----:B------:R-:W-:-:S05]  /*6bc0*/  IMAD.X R7, R15, 0x1, R3, P2 ;  /* 0x000000010f077824 */ /* 0x000fca00010e0603 */
[----:B------:R-:W4:Y:S04]  /*6bd0*/  @P0 LDG.E.U16 R5, [R6.64] ;  /* 0x0000000406050981 */ /* 0x000f28000c1e1500 */
[----:B---3--:R-:W-:Y:S04]  /*6be0*/  STL [R1+0x6bc], R12 ;  /* 0x0006bc0c01007387 */ /* 0x008fe80000100800 */
[----:B------:R0:W-:Y:S04]  /*6bf0*/  STL [R1+0x6c8], R13 ;  /* 0x0006c80d01007387 */ /* 0x0001e80000100800 */
[----:B0-----:R-:W3:Y:S04]  /*6c00*/  LDL.64 R12, [R1+0x798] ;  /* 0x00079800010c7983 */ /* 0x001ee80000100a00 */
[----:B--2---:R0:W-:Y:S04]  /*6c10*/  STL [R1+0x6b8], R8 ;  /* 0x0006b80801007387 */ /* 0x0041e80000100800 */
[----:B------:R-:W2:Y:S01]  /*6c20*/  LDL.64 R14, [R1+0x790] ;  /* 0x00079000010e7983 */ /* 0x000ea20000100a00 */
[----:B0-----:R-:W-:-:S03]  /*6c30*/  IADD3 R8, P1, R22, R2, RZ ;  /* 0x0000000216087210 */ /* 0x001fc60007f3e0ff */
[----:B------:R0:W-:Y:S01]  /*6c40*/  STL.S16 [R1+0x6b0], R9 ;  /* 0x0006b00901007387 */ /* 0x0001e20000100600 */
[----:B----4-:R-:W-:Y:S01]  /*6c50*/  PRMT R17, RZ, 0x7610, R17 ;  /* 0x00007610ff117816 */ /* 0x010fe20000000011 */
[----:B0-----:R-:W-:Y:S01]  /*6c60*/  IMAD.X R9, R23, 0x1, R3, P1 ;  /* 0x0000000117097824 */ /* 0x001fe200008e0603 */
[----:B------:R-:W-:Y:S01]  /*6c70*/  PRMT R16, RZ, 0x7610, R16 ;  /* 0x00007610ff107816 */ /* 0x000fe20000000010 */
[----:B------:R-:W4:Y:S04]  /*6c80*/  LDL.LU.64 R22, [R1+0x1590] ;  /* 0x0015900001167983 */ /* 0x000f280000300a00 */
[----:B------:R0:W2:Y:S01]  /*6c90*/  @P0 LDG.E.U16 R17, [R8.64] ;  /* 0x0000000408110981 */ /* 0x0000a2000c1e1500 */
[----:B------:R-:W-:-:S03]  /*6ca0*/  IADD3 R4, P2, R10, R2, RZ ;  /* 0x000000020a047210 */ /* 0x000fc60007f5e0ff */
[----:B------:R1:W-:Y:S01]  /*6cb0*/  @P0 STL [R1+0x6b0], R5 ;  /* 0x0006b00501000387 */ /* 0x0003e20000100800 */
[----:B0-----:R-:W-:Y:S02]  /*6cc0*/  IMAD.MOV.U32 R8, RZ, RZ, R16 ;  /* 0x000000ffff087224 */ /* 0x001fe400078e0010 */
[----:B-1----:R-:W-:Y:S01]  /*6cd0*/  IMAD.X R5, R11, 0x1, R3, P2 ;  /* 0x000000010b057824 */ /* 0x002fe200010e0603 */
[----:B------:R-:W-:Y:S01]  /*6ce0*/  IADD3 R6, P3, R28, R2, RZ ;  /* 0x000000021c067210 */ /* 0x000fe20007f7e0ff */
[----:B------:R-:W3:Y:S01]  /*6cf0*/  LDL.LU.64 R10, [R1+0x1588] ;  /* 0x00158800010a7983 */ /* 0x000ee20000300a00 */
[----:B------:R-:W-:-:S03]  /*6d00*/  PRMT R9, RZ, 0x7610, R9 ;  /* 0x00007610ff097816 */ /* 0x000fc60000000009 */
[----:B------:R0:W3:Y:S02]  /*6d10*/  @P0 LDG.E.U16 R8, [R4.64] ;  /* 0x0000000404080981 */ /* 0x0000e4000c1e1500 */
[----:B0-----:R-:W-:-:S04]  /*6d20*/  IMAD.MOV.U32 R5, RZ, RZ, R29 ;  /* 0x000000ffff057224 */ /* 0x001fc800078e001d */
[----:B------:R-:W-:Y:S02]  /*6d30*/  IMAD.X R7, R5, 0x1, R3, P3 ;  /* 0x0000000105077824 */ /* 0x000fe400018e0603 */
[----:B------:R-:W-:Y:S01]  /*6d40*/  IMAD.MOV.U32 R5, RZ, RZ, R9 ;  /* 0x000000ffff057224 */ /* 0x000fe200078e0009 */
[----:B------:R-:W-:Y:S05]  /*6d50*/  STL.S16 [R1+0x6ac], R16 ;  /* 0x0006ac1001007387 */ /* 0x000fea0000100600 */
[----:B------:R-:W4:Y:S01]  /*6d60*/  @P0 LDG.E.U16 R5, [R6.64] ;  /* 0x0000000406050981 */ /* 0x000f22000c1e1500 */
[----:B------:R-:W-:-:S03]  /*6d70*/  IMAD.MOV.U32 R4, RZ, RZ, R28 ;  /* 0x000000ffff047224 */ /* 0x000fc600078e001c */
[----:B--2---:R0:W-:Y:S04]  /*6d80*/  STL [R1+0x6b4], R17 ;  /* 0x0006b41101007387 */ /* 0x0041e80000100800 */
[----:B------:R-:W2:Y:S04]  /*6d90*/  LDL.64 R28, [R1+0x7a0] ;  /* 0x0007a000011c7983 */ /* 0x000ea80000100a00 */
[----:B0-----:R-:W2:Y:S01]  /*6da0*/  LDL.64 R16, [R1+0x788] ;  /* 0x0007880001107983 */ /* 0x001ea20000100a00 */
[----:B------:R-:W-:Y:S02]  /*6db0*/  ISETP.GT.AND P1, PT, R0, 0x6, PT ;  /* 0x000000060000780c */ /* 0x000fe40003f24270 */
[----:B------:R-:W-:Y:S01]  /*6dc0*/  IADD3 R4, P3, R14, R2, RZ ;  /* 0x000000020e047210 */ /* 0x000fe20007f7e0ff */
[----:B---3--:R0:W-:Y:S01]  /*6dd0*/  @P0 STL [R1+0x6ac], R8 ;  /* 0x0006ac0801000387 */ /* 0x0081e20000100800 */
[----:B----4-:R-:W-:-:S03]  /*6de0*/  PRMT R22, RZ, 0x7610, R22 ;  /* 0x00007610ff167816 */ /* 0x010fc60000000016 */
[----:B------:R1:W-:Y:S01]  /*6df0*/  STL.S16 [R1+0x6a8], R9 ;  /* 0x0006a80901007387 */ /* 0x0003e20000100600 */
[----:B0-----:R-:W-:-:S05]  /*6e00*/  IADD3 R8, P2, R12, R2, RZ ;  /* 0x000000020c087210 */ /* 0x001fca0007f5e0ff */
[----:B-1----:R-:W-:Y:S02]  /*6e10*/  IMAD.X R9, R13, 0x1, R3, P2 ;  /* 0x000000010d097824 */ /* 0x002fe400010e0603 */
[----:B------:R-:W3:Y:S01]  /*6e20*/  LDL.64 R12, [R1+0x7b8] ;  /* 0x0007b800010c7983 */ /* 0x000ee20000100a00 */
[----:B------:R-:W-:-:S03]  /*6e30*/  PRMT R23, RZ, 0x7610, R23 ;  /* 0x00007610ff177816 */ /* 0x000fc60000000017 */
[----:B------:R0:W-:Y:S04]  /*6e40*/  @P0 STL [R1+0x6a8], R5 ;  /* 0x0006a80501000387 */ /* 0x0001e80000100800 */
[----:B------:R1:W4:Y:S01]  /*6e50*/  @P1 LDG.E.U16 R23, [R8.64] ;  /* 0x0000000408171981 */ /* 0x000322000c1e1500 */
[----:B0-----:R-:W-:-:S03]  /*6e60*/  IMAD.X R5, R15, 0x1, R3, P3 ;  /* 0x000000010f057824 */ /* 0x001fc600018e0603 */
[----:B------:R-:W4:Y:S04]  /*6e70*/  LDL.64 R14, [R1+0x7b0] ;  /* 0x0007b000010e7983 */ /* 0x000f280000100a00 */
[----:B------:R2:W4:Y:S01]  /*6e80*/  @P1 LDG.E.U16 R22, [R4.64] ;  /* 0x0000000404161981 */ /* 0x000522000c1e1500 */
[----:B-1----:R-:W-:Y:S02]  /*6e90*/  PRMT R8, RZ, 0x7610, R8 ;  /* 0x00007610ff087816 */ /* 0x002fe40000000008 */
[----:B------:R-:W-:Y:S02]  /*6ea0*/  PRMT R9, RZ, 0x7610, R9 ;  /* 0x00007610ff097816 */ /* 0x000fe40000000009 */
[----:B--2---:R-:W-:-:S05]  /*6eb0*/  IADD3 R4, P2, R28, R2, RZ ;  /* 0x000000021c047210 */ /* 0x004fca0007f5e0ff */
[----:B------:R-:W-:Y:S01]  /*6ec0*/  IMAD.X R5, R29, 0x1, R3, P2 ;  /* 0x000000011d057824 */ /* 0x000fe200010e0603 */
[----:B------:R-:W-:-:S04]  /*6ed0*/  IADD3 R6, P0, R16, R2, RZ ;  /* 0x0000000210067210 */ /* 0x000fc80007f1e0ff */
[----:B------:R-:W2:Y:S01]  /*6ee0*/  @P1 LDG.E.U16 R8, [R4.64] ;  /* 0x0000000404081981 */ /* 0x000ea2000c1e1500 */
[----:B------:R-:W-:-:S05]  /*6ef0*/  IMAD.X R7, R17, 0x1, R3, P0 ;  /* 0x0000000111077824 */ /* 0x000fca00000e0603 */
[----:B------:R3:W2:Y:S01]  /*6f00*/  @P1 LDG.E.U16 R9, [R6.64] ;  /* 0x0000000406091981 */ /* 0x0006a2000c1e1500 */
[----:B------:R-:W-:Y:S02]  /*6f10*/  ISETP.GT.AND P0, PT, R0, 0x7, PT ;  /* 0x000000070000780c */ /* 0x000fe40003f04270 */
[----:B------:R-:W-:Y:S02]  /*6f20*/  PRMT R10, RZ, 0x7610, R10 ;  /* 0x00007610ff0a7816 */ /* 0x000fe4000000000a */
[----:B------:R-:W-:Y:S02]  /*6f30*/  PRMT R11, RZ, 0x7610, R11 ;  /* 0x00007610ff0b7816 */ /* 0x000fe4000000000b */
[----:B---3--:R-:W-:-:S05]  /*6f40*/  IADD3 R6, P2, R12, R2, RZ ;  /* 0x000000020c067210 */ /* 0x008fca0007f5e0ff */
[----:B------:R-:W-:-:S05]  /*6f50*/  IMAD.X R7, R13, 0x1, R3, P2 ;  /* 0x000000010d077824 */ /* 0x000fca00010e0603 */
[----:B------:R-:W3:Y:S04]  /*6f60*/  @P0 LDG.E.U16 R11, [R6.64] ;  /* 0x00000004060b0981 */ /* 0x000ee8000c1e1500 */
[----:B----4-:R-:W-:Y:S04]  /*6f70*/  STL [R1+0x6a0], R22 ;  /* 0x0006a01601007387 */ /* 0x010fe80000100800 */
[----:B------:R0:W-:Y:S04]  /*6f80*/  STL [R1+0x6a4], R23 ;  /* 0x0006a41701007387 */ /* 0x0001e80000100800 */
[----:B0-----:R-:W4:Y:S04]  /*6f90*/  LDL.64 R22, [R1+0x7a8] ;  /* 0x0007a80001167983 */ /* 0x001f280000100a00 */
[----:B------:R-:W3:Y:S04]  /*6fa0*/  LDL.LU.64 R16, [R1+0x1580] ;  /* 0x0015800001107983 */ /* 0x000ee80000300a00 */
[----:B------:R-:W3:Y:S04]  /*6fb0*/  LDL.64 R28, [R1+0x7d8] ;  /* 0x0007d800011c7983 */ /* 0x000ee80000100a00 */
[----:B--2---:R0:W-:Y:S04]  /*6fc0*/  STL [R1+0x698], R8 ;  /* 0x0006980801007387 */ /* 0x0041e80000100800 */
[----:B------:R1:W-:Y:S01]  /*6fd0*/  STL [R1+0x69c], R9 ;  /* 0x00069c0901007387 */ /* 0x0003e20000100800 */
[----:B0-----:R-:W-:-:S03]  /*6fe0*/  IADD3 R8, P1, R14, R2, RZ ;  /* 0x000000020e087210 */ /* 0x001fc60007f3e0ff */
[----:B------:R-:W2:Y:S02]  /*6ff0*/  LDL.64 R12, [R1+0x7d0] ;  /* 0x0007d000010c7983 */ /* 0x000ea40000100a00 */
[----:B-1----:R-:W-:Y:S02]  /*7000*/  IMAD.X R9, R15, 0x1, R3, P1 ;  /* 0x000000010f097824 */ /* 0x002fe400008e0603 */
[----:B------:R-:W2:Y:S04]  /*7010*/  LDL.LU.64 R14, [R1+0x1578] ;  /* 0x00157800010e7983 */ /* 0x000ea80000300a00 */
[----:B------:R0:W2:Y:S04]  /*7020*/  @P0 LDG.E.U16 R10, [R8.64] ;  /* 0x00000004080a0981 */ /* 0x0000a8000c1e1500 */
[----:B0-----:R-:W4:Y:S01]  /*7030*/  LDL.64 R8, [R1+0x7c0] ;  /* 0x0007c00001087983 */ /* 0x001f220000100a00 */
[----:B------:R-:W-:-:S03]  /*7040*/  PRMT R25, RZ, 0x7610, R25 ;  /* 0x00007610ff197816 */ /* 0x000fc60000000019 */
[----:B--2---:R-:W-:Y:S04]  /*7050*/  STL [R1+0x694], R10 ;  /* 0x0006940a01007387 */ /* 0x004fe80000100800 */
[----:B---3--:R0:W-:Y:S04]  /*7060*/  STL [R1+0x690], R11 ;  /* 0x0006900b01007387 */ /* 0x0081e80000100800 */
[----:B0-----:R-:W2:Y:S01]  /*7070*/  LDL.64 R10, [R1+0x7c8] ;  /* 0x0007c800010a7983 */ /* 0x001ea20000100a00 */
[----:B----4-:R-:W-:-:S05]  /*7080*/  IADD3 R4, P2, R22, R2, RZ ;  /* 0x0000000216047210 */ /* 0x010fca0007f5e0ff */
[----:B------:R-:W-:Y:S01]  /*7090*/  IMAD.X R5, R23, 0x1, R3, P2 ;  /* 0x0000000117057824 */ /* 0x000fe200010e0603 */
[----:B------:R-:W-:Y:S01]  /*70a0*/  IADD3 R6, P3, R8, R2, RZ ;  /* 0x0000000208067210 */ /* 0x000fe20007f7e0ff */
[----:B------:R-:W3:Y:S04]  /*70b0*/  LDL.64 R22, [R1+0x7e0] ;  /* 0x0007e00001167983 */ /* 0x000ee80000100a00 */
[----:B------:R0:W4:Y:S01]  /*70c0*/  @P0 LDG.E.U16 R25, [R4.64] ;  /* 0x0000000404190981 */ /* 0x000122000c1e1500 */
[----:B------:R-:W-:Y:S02]  /*70d0*/  PRMT R24, RZ, 0x7610, R24 ;  /* 0x00007610ff187816 */ /* 0x000fe40000000018 */
[----:B------:R-:W-:Y:S01]  /*70e0*/  ISETP.GT.AND P1, PT, R0, 0x8, PT ;  /* 0x000000080000780c */ /* 0x000fe20003f24270 */
[----:B0-----:R-:W-:-:S04]  /*70f0*/  IMAD.MOV.U32 R5, RZ, RZ, R9 ;  /* 0x000000ffff057224 */ /* 0x001fc800078e0009 */
[--C-:B------:R-:W-:Y:S02]  /*7100*/  IMAD.X R7, R5, 0x1, R3.reuse, P3 ;  /* 0x0000000105077824 */ /* 0x100fe400018e0603 */
[----:B------:R-:W-:Y:S01]  /*7110*/  IMAD.MOV.U32 R4, RZ, RZ, R8 ;  /* 0x000000ffff047224 */ /* 0x000fe200078e0008 */
[-C--:B------:R-:W-:Y:S02]  /*7120*/  IADD3 R4, P3, R12, R2.reuse, RZ ;  /* 0x000000020c047210 */ /* 0x080fe40007f7e0ff */
[----:B------:R2:W4:Y:S01]  /*7130*/  @P0 LDG.E.U16 R24, [R6.64] ;  /* 0x0000000406180981 */ /* 0x000522000c1e1500 */
[----:B------:R-:W-:Y:S02]  /*7140*/  IADD3 R8, P2, R28, R2, RZ ;  /* 0x000000021c087210 */ /* 0x000fe40007f5e0ff */
[----:B------:R-:W-:Y:S01]  /*7150*/  IMAD.X R5, R13, 0x1, R3, P3 ;  /* 0x000000010d057824 */ /* 0x000fe200018e0603 */
[----:B------:R-:W-:Y:S01]  /*7160*/  PRMT R15, RZ, 0x7610, R15 ;  /* 0x00007610ff0f7816 */ /* 0x000fe2000000000f */
[----:B------:R-:W4:Y:S01]  /*7170*/  LDL.64 R12, [R1+0x7f8] ;  /* 0x0007f800010c7983 */ /* 0x000f220000100a00 */
[----:B------:R-:W-:Y:S01]  /*7180*/  PRMT R14, RZ, 0x7610, R14 ;  /* 0x00007610ff0e7816 */ /* 0x000fe2000000000e */
[----:B------:R-:W-:-:S02]  /*7190*/  IMAD.X R9, R29, 0x1, R3, P2 ;  /* 0x000000011d097824 */ /* 0x000fc400010e0603 */
[----:B------:R-:W4:Y:S04]  /*71a0*/  LDL.64 R28, [R1+0x7f0] ;  /* 0x0007f000011c7983 */ /* 0x000f280000100a00 */
[----:B------:R3:W4:Y:S01]  /*71b0*/  @P1 LDG.E.U16 R15, [R4.64] ;  /* 0x00000004040f1981 */ /* 0x000722000c1e1500 */
[----:B--2---:R-:W-:-:S05]  /*71c0*/  IADD3 R6, P0, R10, R2, RZ ;  /* 0x000000020a067210 */ /* 0x004fca0007f1e0ff */
[----:B------:R-:W-:Y:S02]  /*71d0*/  IMAD.X R7, R11, 0x1, R3, P0 ;  /* 0x000000010b077824 */ /* 0x000fe400000e0603 */
[----:B------:R-:W2:Y:S04]  /*71e0*/  LDL.64 R10, [R1+0x7e8] ;  /* 0x0007e800010a7983 */ /* 0x000ea80000100a00 */
[----:B------:R0:W2:Y:S01]  /*71f0*/  @P1 LDG.E.U16 R14, [R6.64] ;  /* 0x00000004060e1981 */ /* 0x0000a2000c1e1500 */
[-C--:B---3--:R-:W-:Y:S02]  /*7200*/  IADD3 R4, P2, R22, R2.reuse, RZ ;  /* 0x0000000216047210 */ /* 0x088fe40007f5e0ff */
[----:B------:R-:W-:Y:S02]  /*7210*/  PRMT R17, RZ, 0x7610, R17 ;  /* 0x00007610ff117816 */ /* 0x000fe40000000011 */
[----:B------:R-:W-:Y:S01]  /*7220*/  PRMT R16, RZ, 0x7610, R16 ;  /* 0x00007610ff107816 */ /* 0x000fe20000000010 */
[----:B------:R-:W-:Y:S01]  /*7230*/  IMAD.X R5, R23, 0x1, R3, P2 ;  /* 0x0000000117057824 */ /* 0x000fe200010e0603 */
[----:B------:R-:W-:Y:S01]  /*7240*/  ISETP.GT.AND P0, PT, R0, 0x9, PT ;  /* 0x000000090000780c */ /* 0x000fe20003f04270 */
[----:B------:R-:W3:Y:S04]  /*7250*/  LDL.64 R22, [R1+0x800] ;  /* 0x0008000001167983 */ /* 0x000ee80000100a00 */
[----:B------:R1:W3:Y:S04]  /*7260*/  @P1 LDG.E.U16 R17, [R8.64] ;  /* 0x0000000408111981 */ /* 0x0002e8000c1e1500 */
[----:B------:R1:W3:Y:S04]  /*7270*/  @P1 LDG.E.U16 R16, [R4.64] ;  /* 0x0000000404101981 */ /* 0x0002e8000c1e1500 */
[----:B----4-:R-:W-:Y:S01]  /*7280*/  STL [R1+0x688], R24 ;  /* 0x0006881801007387 */ /* 0x010fe20000100800 */
[----:B0-----:R-:W-:-:S03]  /*7290*/  IADD3 R6, P2, R12, R2, RZ ;  /* 0x000000020c067210 */ /* 0x001fc60007f5e0ff */
[----:B------:R0:W-:Y:S01]  /*72a0*/  STL [R1+0x68c], R25 ;  /* 0x00068c1901007387 */ /* 0x0001e20000100800 */
[----:B-1----:R-:W-:Y:S01]  /*72b0*/  IADD3 R8, P1, R28, R2, RZ ;  /* 0x000000021c087210 */ /* 0x002fe20007f3e0ff */
[----:B------:R-:W-:Y:S01]  /*72c0*/  IMAD.X R7, R13, 0x1, R3, P2 ;  /* 0x000000010d077824 */ /* 0x000fe200010e0603 */
[----:B------:R-:W-:-:S03]  /*72d0*/  PRMT R26, RZ, 0x7610, R26 ;  /* 0x00007610ff1a7816 */ /* 0x000fc6000000001a */
[----:B------:R-:W-:Y:S01]  /*72e0*/  IMAD.X R9, R29, 0x1, R3, P1 ;  /* 0x000000011d097824 */ /* 0x000fe200008e0603 */
[----:B0-----:R-:W4:Y:S01]  /*72f0*/  LDL.64 R24, [R1+0x818] ;  /* 0x0008180001187983 */ /* 0x001f220000100a00 */
[----:B------:R-:W-:-:S03]  /*7300*/  PRMT R27, RZ, 0x7610, R27 ;  /* 0x00007610ff1b7816 */ /* 0x000fc6000000001b */
[----:B------:R-:W4:Y:S04]  /*7310*/  @P0 LDG.E.U16 R26, [R8.64] ;  /* 0x00000004081a0981 */ /* 0x000f28000c1e1500 */
[----:B------:R0:W4:Y:S04]  /*7320*/  @P0 LDG.E.U16 R27, [R6.64] ;  /* 0x00000004061b0981 */ /* 0x000128000c1e1500 */
[----:B--2---:R-:W-:Y:S04]  /*7330*/  STL.64 [R1+0x1420], R14 ;  /* 0x0014200e01007387 */ /* 0x004fe80000100a00 */
[----:B------:R-:W2:Y:S04]  /*7340*/  LDL.64 R12, [R1+0x810] ;  /* 0x00081000010c7983 */ /* 0x000ea80000100a00 */
[----:B------:R-:W2:Y:S01]  /*7350*/  LDL.LU.64 R28, [R1+0x1570] ;  /* 0x00157000011c7983 */ /* 0x000ea20000300a00 */
[----:B------:R-:W-:Y:S01]  /*7360*/  IADD3 R4, P2, R10, R2, RZ ;  /* 0x000000020a047210 */ /* 0x000fe20007f5e0ff */
[----:B0-----:R-:W-:-:S02]  /*7370*/  IMAD.MOV.U32 R6, RZ, RZ, R10 ;  /* 0x000000ffff067224 */ /* 0x001fc400078e000a */
[----:B------:R-:W-:Y:S02]  /*7380*/  IMAD.MOV.U32 R7, RZ, RZ, R11 ;  /* 0x000000ffff077224 */ /* 0x000fe400078e000b */
[----:B------:R-:W2:Y:S02]  /*7390*/  LDL.LU.64 R10, [R1+0x1568] ;  /* 0x00156800010a7983 */ /* 0x000ea40000300a00 */
[----:B------:R-:W-:Y:S01]  /*73a0*/  IMAD.X R5, R7, 0x1, R3, P2 ;  /* 0x0000000107057824 */ /* 0x000fe200010e0603 */
[----:B---3--:R-:W-:Y:S01]  /*73b0*/  IADD3 R6, P3, R22, R2, RZ ;  /* 0x0000000216067210 */ /* 0x008fe20007f7e0ff */
[----:B----4-:R-:W-:Y:S04]  /*73c0*/  STL [R1+0x474], R26 ;  /* 0x0004741a01007387 */ /* 0x010fe80000100800 */
[----:B------:R0:W-:Y:S04]  /*73d0*/  STL [R1+0x47c], R27 ;  /* 0x00047c1b01007387 */ /* 0x0001e80000100800 */
[----:B0-----:R-:W3:Y:S01]  /*73e0*/  LDL.64 R26, [R1+0x808] ;  /* 0x00080800011a7983 */ /* 0x001ee20000100a00 */
[----:B------:R-:W-:-:S02]  /*73f0*/  ISETP.GT.AND P1, PT, R0, 0xa, PT ;  /* 0x0000000a0000780c */ /* 0x000fc40003f24270 */
[----:B------:R-:W-:-:S05]  /*7400*/  IADD3 R8, P2, R24, R2, RZ ;  /* 0x0000000218087210 */ /* 0x000fca0007f5e0ff */
[----:B------:R-:W-:Y:S01]  /*7410*/  IMAD.X R9, R25, 0x1, R3, P2 ;  /* 0x0000000119097824 */ /* 0x000fe200010e0603 */
[----:B--2---:R-:W-:Y:S02]  /*7420*/  PRMT R29, RZ, 0x7610, R29 ;  /* 0x00007610ff1d7816 */ /* 0x004fe4000000001d */
[----:B------:R-:W-:-:S04]  /*7430*/  PRMT R28, RZ, 0x7610, R28 ;  /* 0x00007610ff1c7816 */ /* 0x000fc8000000001c */
[----:B------:R0:W2:Y:S02]  /*7440*/  @P0 LDG.E.U16 R29, [R4.64] ;  /* 0x00000004041d0981 */ /* 0x0000a4000c1e1500 */
[----:B0-----:R-:W-:Y:S02]  /*7450*/  IMAD.MOV.U32 R4, RZ, RZ, R22 ;  /* 0x000000ffff047224 */ /* 0x001fe400078e0016 */
[----:B------:R-:W-:Y:S02]  /*7460*/  IMAD.MOV.U32 R5, RZ, RZ, R23 ;  /* 0x000000ffff057224 */ /* 0x000fe400078e0017 */
[----:B------:R-:W4:Y:S02]  /*7470*/  LDL.64 R22, [R1+0x820] ;  /* 0x0008200001167983 */ /* 0x000f240000100a00 */
[----:B------:R-:W-:Y:S01]  /*7480*/  IMAD.X R7, R5, 0x1, R3, P3 ;  /* 0x0000000105077824 */ /* 0x000fe200018e0603 */
[----:B------:R-:W-:Y:S01]  /*7490*/  PRMT R10, RZ, 0x7610, R10 ;  /* 0x00007610ff0a7816 */ /* 0x000fe2000000000a */
[----:B------:R-:W2:Y:S04]  /*74a0*/  LDL.LU.64 R24, [R1+0x1560] ;  /* 0x0015600001187983 */ /* 0x000ea80000300a00 */
[----:B------:R3:W2:Y:S01]  /*74b0*/  @P0 LDG.E.U16 R28, [R6.64] ;  /* 0x00000004061c0981 */ /* 0x0006a2000c1e1500 */
[----:B------:R-:W-:-:S02]  /*74c0*/  IADD3 R4, P3, R12, R2, RZ ;  /* 0x000000020c047210 */ /* 0x000fc40007f7e0ff */
[----:B------:R-:W-:-:S03]  /*74d0*/  PRMT R11, RZ, 0x7610, R11 ;  /* 0x00007610ff0b7816 */ /* 0x000fc6000000000b */
[----:B------:R-:W-:-:S03]  /*74e0*/  IMAD.X R5, R13, 0x1, R3, P3 ;  /* 0x000000010d057824 */ /* 0x000fc600018e0603 */
[----:B------:R0:W2:Y:S04]  /*74f0*/  @P1 LDG.E.U16 R11, [R8.64] ;  /* 0x00000004080b1981 */ /* 0x0000a8000c1e1500 */
[----:B------:R4:W2:Y:S01]  /*7500*/  @P1 LDG.E.U16 R10, [R4.64] ;  /* 0x00000004040a1981 */ /* 0x0008a2000c1e1500 */
[----:B---3--:R-:W-:Y:S02]  /*7510*/  IADD3 R6, P0, R26, R2, RZ ;  /* 0x000000021a067210 */ /* 0x008fe40007f1e0ff */
[----:B0-----:R-:W-:Y:S02]  /*7520*/  PRMT R8, RZ, 0x7610, R8 ;  /* 0x00007610ff087816 */ /* 0x001fe40000000008 */
[----:B------:R-:W-:Y:S01]  /*7530*/  PRMT R9, RZ, 0x7610, R9 ;  /* 0x00007610ff097816 */ /* 0x000fe20000000009 */
[----:B------:R-:W-:-:S05]  /*7540*/  IMAD.X R7, R27, 0x1, R3, P0 ;  /* 0x000000011b077824 */ /* 0x000fca00000e0603 */
[----:B------:R0:W3:Y:S01]  /*7550*/  @P1 LDG.E.U16 R9, [R6.64] ;  /* 0x0000000406091981 */ /* 0x0000e2000c1e1500 */
[----:B----4-:R-:W-:-:S05]  /*7560*/  IADD3 R4, P2, R22, R2, RZ ;  /* 0x0000000216047210 */ /* 0x010fca0007f5e0ff */
[----:B------:R-:W-:Y:S01]  /*7570*/  IMAD.X R5, R23, 0x1, R3, P2 ;  /* 0x0000000117057824 */ /* 0x000fe200010e0603 */
[----:B--2---:R-:W-:Y:S04]  /*7580*/  STL [R1+0x478], R28 ;  /* 0x0004781c01007387 */ /* 0x004fe80000100800 */
[----:B------:R1:W-:Y:S04]  /*7590*/  STL [R1+0x470], R29 ;  /* 0x0004701d01007387 */ /* 0x0003e80000100800 */
[----:B------:R-:W2:Y:S04]  /*75a0*/  @P1 LDG.E.U16 R8, [R4.64] ;  /* 0x0000000404081981 */ /* 0x000ea8000c1e1500 */
[----:B------:R-:W4:Y:S04]  /*75b0*/  LDL.64 R12, [R1+0x830] ;  /* 0x00083000010c7983 */ /* 0x000f280000100a00 */
[----:B-1----:R-:W0:Y:S04]  /*75c0*/  LDL.64 R28, [R1+0x838] ;  /* 0x00083800011c7983 */ /* 0x002e280000100a00 */
[----:B------:R-:W-:Y:S04]  /*75d0*/  STL [R1+0x680], R10 ;  /* 0x0006800a01007387 */ /* 0x000fe80000100800 */
[----:B------:R1:W-:Y:S01]  /*75e0*/  STL [R1+0x684], R11 ;  /* 0x0006840b01007387 */ /* 0x0003e20000100800 */
[----:B------:R-:W-:-:S03]  /*75f0*/  ISETP.GT.AND P0, PT, R0, 0xb, PT ;  /* 0x0000000b0000780c */ /* 0x000fc60003f04270 */
[----:B------:R-:W3:Y:S04]  /*7600*/  LDL.64 R22, [R1+0x840] ;  /* 0x0008400001167983 */ /* 0x000ee80000100a00 */
[----:B------:R-:W3:Y:S04]  /*7610*/  LDL.64 R26, [R1+0x858] ;  /* 0x00085800011a7983 */ /* 0x000ee80000100a00 */
[----:B-1----:R-:W3:Y:S01]  /*7620*/  LDL.64 R10, [R1+0x828] ;  /* 0x00082800010a7983 */ /* 0x002ee20000100a00 */
[----:B------:R-:W-:Y:S02]  /*7630*/  PRMT R24, RZ, 0x7610, R24 ;  /* 0x00007610ff187816 */ /* 0x000fe40000000018 */
[----:B------:R-:W-:Y:S01]  /*7640*/  PRMT R25, RZ, 0x7610, R25 ;  /* 0x00007610ff197816 */ /* 0x000fe20000000019 */
[----:B--2---:R4:W-:Y:S01]  /*7650*/  STL [R1+0x678], R8 ;  /* 0x0006780801007387 */ /* 0x0049e20000100800 */
[----:B0-----:R-:W-:-:S02]  /*7660*/  IADD3 R6, P2, R28, R2, RZ ;  /* 0x000000021c067210 */ /* 0x001fc40007f5e0ff */
[----:B----4-:R-:W-:Y:S01]  /*7670*/  IADD3 R8, P1, R12, R2, RZ ;  /* 0x000000020c087210 */ /* 0x010fe20007f3e0ff */
[----:B---3--:R0:W-:Y:S02]  /*7680*/  STL [R1+0x67c], R9 ;  /* 0x00067c0901007387 */ /* 0x0081e40000100800 */
[--C-:B------:R-:W-:Y:S02]  /*7690*/  IMAD.X R7, R29, 0x1, R3.reuse, P2 ;  /* 0x000000011d077824 */ /* 0x100fe400010e0603 */
[----:B------:R-:W2:Y:S04]  /*76a0*/  LDL.64 R28, [R1+0x850] ;  /* 0x00085000011c7983 */ /* 0x000ea80000100a00 */
[----:B------:R1:W3:Y:S01]  /*76b0*/  @P0 LDG.E.U16 R25, [R6.64] ;  /* 0x0000000406190981 */ /* 0x0002e2000c1e1500 */
[----:B0-----:R-:W-:-:S03]  /*76c0*/  IMAD.X R9, R13, 0x1, R3, P1 ;  /* 0x000000010d097824 */ /* 0x001fc600008e0603 */
[----:B------:R-:W4:Y:S04]  /*76d0*/  LDL.LU.64 R12, [R1+0x1558] ;  /* 0x00155800010c7983 */ /* 0x000f280000300a00 */
[----:B------:R0:W2:Y:S01]  /*76e0*/  @P0 LDG.E.U16 R24, [R8.64] ;  /* 0x0000000408180981 */ /* 0x0000a2000c1e1500 */
[-C--:B------:R-:W-:Y:S01]  /*76f0*/  IADD3 R4, P2, R10, R2.reuse, RZ ;  /* 0x000000020a047210 */ /* 0x080fe20007f5e0ff */
[----:B-1----:R-:W-:Y:S02]  /*7700*/  IMAD.MOV.U32 R6, RZ, RZ, R10 ;  /* 0x000000ffff067224 */ /* 0x002fe400078e000a */
[----:B------:R-:W-:Y:S02]  /*7710*/  IMAD.MOV.U32 R7, RZ, RZ, R11 ;  /* 0x000000ffff077224 */ /* 0x000fe400078e000b */
[----:B------:R-:W3:Y:S02]  /*7720*/  LDL.LU.64 R10, [R1+0x1550] ;  /* 0x00155000010a7983 */ /* 0x000ee40000300a00 */
[----:B------:R-:W-:Y:S01]  /*7730*/  IMAD.X R5, R7, 0x1, R3, P2 ;  /* 0x0000000107057824 */ /* 0x000fe200010e0603 */
[----:B------:R-:W-:-:S02]  /*7740*/  IADD3 R6, P3, R22, R2, RZ ;  /* 0x0000000216067210 */ /* 0x000fc40007f7e0ff */
[----:B------:R-:W-:Y:S02]  /*7750*/  ISETP.GT.AND P1, PT, R0, 0xc, PT ;  /* 0x0000000c0000780c */ /* 0x000fe40003f24270 */
[----:B0-----:R-:W-:-:S05]  /*7760*/  IADD3 R8, P2, R26, R2, RZ ;  /* 0x000000021a087210 */ /* 0x001fca0007f5e0ff */
[----:B------:R-:W-:Y:S01]  /*7770*/  IMAD.X R9, R27, 0x1, R3, P2 ;  /* 0x000000011b097824 */ /* 0x000fe200010e0603 */
[----:B----4-:R-:W-:Y:S01]  /*7780*/  PRMT R13, RZ, 0x7610, R13 ;  /* 0x00007610ff0d7816 */ /* 0x010fe2000000000d */
[----:B--2---:R-:W-:Y:S05]  /*7790*/  STL [R1+0x674], R24 ;  /* 0x0006741801007387 */ /* 0x004fea0000100800 */
[----:B------:R0:W2:Y:S04]  /*77a0*/  @P0 LDG.E.U16 R13, [R4.64] ;  /* 0x00000004040d0981 */ /* 0x0000a8000c1e1500 */
[----:B---3--:R1:W-:Y:S01]  /*77b0*/  STL [R1+0x670], R25 ;  /* 0x0006701901007387 */ /* 0x0083e20000100800 */
[----:B------:R-:W-:Y:S01]  /*77c0*/  PRMT R12, RZ, 0x7610, R12 ;  /* 0x00007610ff0c7816 */ /* 0x000fe2000000000c */
[----:B0-----:R-:W-:-:S02]  /*77d0*/  IMAD.MOV.U32 R4, RZ, RZ, R22 ;  /* 0x000000ffff047224 */ /* 0x001fc400078e0016 */
[----:B------:R-:W-:Y:S02]  /*77e0*/  IMAD.MOV.U32 R5, RZ, RZ, R23 ;  /* 0x000000ffff057224 */ /* 0x000fe400078e0017 */
[----:B------:R-:W3:Y:S02]  /*77f0*/  LDL.64 R22, [R1+0x860] ;  /* 0x0008600001167983 */ /* 0x000ee40000100a00 */
[----:B------:R-:W-:Y:S02]  /*7800*/  IMAD.X R7, R5, 0x1, R3, P3 ;  /* 0x0000000105077824 */ /* 0x000fe400018e0603 */
[----:B-1----:R-:W4:Y:S04]  /*7810*/  LDL.64 R24, [R1+0x848] ;  /* 0x0008480001187983 */ /* 0x002f280000100a00 */
[----:B------:R4:W2:Y:S01]  /*7820*/  @P0 LDG.E.U16 R12, [R6.64] ;  /* 0x00000004060c0981 */ /* 0x0008a2000c1e1500 */
[----:B------:R-:W-:-:S02]  /*7830*/  IADD3 R4, P3, R28, R2, RZ ;  /* 0x000000021c047210 */ /* 0x000fc40007f7e0ff */
[----:B------:R-:W-:Y:S01]  /*7840*/  PRMT R10, RZ, 0x7610, R10 ;  /* 0x00007610ff0a7816 */ /* 0x000fe2000000000a */
[----:B------:R-:W2:Y:S01]  /*7850*/  LDL.LU.64 R26, [R1+0x1548] ;  /* 0x00154800011a7983 */ /* 0x000ea20000300a00 */
[----:B------:R-:W-:Y:S01]  /*7860*/  PRMT R11, RZ, 0x7610, R11 ;  /* 0x00007610ff0b7816 */ /* 0x000fe2000000000b */
[----:B------:R-:W-:-:S05]  /*7870*/  IMAD.X R5, R29, 0x1, R3, P3 ;  /* 0x000000011d057824 */ /* 0x000fca00018e0603 */
[----:B------:R3:W2:Y:S04]  /*7880*/  @P1 LDG.E.U16 R10, [R4.64] ;  /* 0x00000004040a1981 */ /* 0x0006a8000c1e1500 */
[----:B------:R0:W2:Y:S02]  /*7890*/  @P1 LDG.E.U16 R11, [R8.64] ;  /* 0x00000004080b1981 */ /* 0x0000a4000c1e1500 */
[----:B0-----:R-:W-:Y:S02]  /*78a0*/  PRMT R8, RZ, 0x7610, R8 ;  /* 0x00007610ff087816 */ /* 0x001fe40000000008 */
[----:B------:R-:W-:Y:S02]  /*78b0*/  PRMT R9, RZ, 0x7610, R9 ;  /* 0x00007610ff097816 */ /* 0x000fe40000000009 */
[----:B---3--:R-:W-:-:S02]  /*78c0*/  IADD3 R4, P2, R22, R2, RZ ;  /* 0x0000000216047210 */ /* 0x008fc40007f5e0ff */
[----:B----4-:R-:W-:-:S03]  /*78d0*/  IADD3 R6, P0, R24, R2, RZ ;  /* 0x0000000218067210 */ /* 0x010fc60007f1e0ff */
[--C-:B------:R-:W-:Y:S01]  /*78e0*/  IMAD.X R5, R23, 0x1, R3.reuse, P2 ;  /* 0x0000000117057824 */ /* 0x100fe200010e0603 */
[----:B--2---:R-:W-:Y:S01]  /*78f0*/  STL [R1+0x668], R12 ;  /* 0x0006680c01007387 */ /* 0x004fe20000100800 */
[----:B------:R-:W-:-:S03]  /*7900*/  IMAD.X R7, R25, 0x1, R3, P0 ;  /* 0x0000000119077824 */ /* 0x000fc600000e0603 */
[----:B------:R0:W-:Y:S04]  /*7910*/  STL [R1+0x66c], R13 ;  /* 0x00066c0d01007387 */ /* 0x0001e80000100800 */
[----:B------:R-:W2:Y:S04]  /*7920*/  @P1 LDG.E.U16 R8, [R4.64] ;  /* 0x0000000404081981 */ /* 0x000ea8000c1e1500 */
[----:B------:R-:W3:Y:S04]  /*7930*/  LDL.64 R28, [R1+0x870] ;  /* 0x00087000011c7983 */ /* 0x000ee80000100a00 */
[----:B0-----:R-:W4:Y:S04]  /*7940*/  LDL.64 R12, [R1+0x878] ;  /* 0x00087800010c7983 */ /* 0x001f280000100a00 */
[----:B------:R4:W3:Y:S04]  /*7950*/  @P1 LDG.E.U16 R9, [R6.64] ;  /* 0x0000000406091981 */ /* 0x0008e8000c1e1500 */
[----:B------:R-:W-:Y:S04]  /*7960*/  STL [R1+0x660], R10 ;  /* 0x0006600a01007387 */ /* 0x000fe80000100800 */
[----:B------:R0:W-:Y:S01]  /*7970*/  STL [R1+0x664], R11 ;  /* 0x0006640b01007387 */ /* 0x0001e20000100800 */
[----:B------:R-:W-:-:S03]  /*7980*/  ISETP.GT.AND P0, PT, R0, 0xd, PT ;  /* 0x0000000d0000780c */ /* 0x000fc60003f04270 */
[----:B------:R-:W3:Y:S04]  /*7990*/  LDL.64 R22, [R1+0x880] ;  /* 0x0008800001167983 */ /* 0x000ee80000100a00 */
[----:B------:R-:W3:Y:S04]  /*79a0*/  LDL.64 R24, [R1+0x898] ;  /* 0x0008980001187983 */ /* 0x000ee80000100a00 */
[----:B0-----:R-:W3:Y:S01]  /*79b0*/  LDL.64 R10, [R1+0x868] ;  /* 0x00086800010a7983 */ /* 0x001ee20000100a00 */
[----:B------:R-:W-:Y:S02]  /*79c0*/  PRMT R26, RZ, 0x7610, R26 ;  /* 0x00007610ff1a7816 */ /* 0x000fe4000000001a */
[----:B------:R-:W-:Y:S01]  /*79d0*/  PRMT R27, RZ, 0x7610, R27 ;  /* 0x00007610ff1b7816 */ /* 0x000fe2000000001b */
[----:B--2---:R3:W-:Y:S01]  /*79e0*/  STL [R1+0x658], R8 ;  /* 0x0006580801007387 */ /* 0x0047e20000100800 */
[----:B----4-:R-:W-:-:S02]  /*79f0*/  IADD3 R6, P2, R12, R2, RZ ;  /* 0x000000020c067210 */ /* 0x010fc40007f5e0ff */
[----:B---3--:R-:W-:Y:S01]  /*7a00*/  IADD3 R8, P1, R28, R2, RZ ;  /* 0x000000021c087210 */ /* 0x008fe20007f3e0ff */
[----:B------:R0:W-:Y:S02]  /*7a10*/  STL [R1+0x65c], R9 ;  /* 0x00065c0901007387 */ /* 0x0001e40000100800 */
[--C-:B------:R-:W-:Y:S02]  /*7a20*/  IMAD.X R7, R13, 0x1, R3.reuse, P2 ;  /* 0x000000010d077824 */ /* 0x100fe400010e0603 */
[----:B------:R-:W2:Y:S04]  /*7a30*/  LDL.64 R12, [R1+0x890] ;  /* 0x00089000010c7983 */ /* 0x000ea80000100a00 */
[----:B------:R1:W3:Y:S01]  /*7a40*/  @P0 LDG.E.U16 R27, [R6.64] ;  /* 0x00000004061b0981 */ /* 0x0002e2000c1e1500 */
[----:B0-----:R-:W-:-:S03]  /*7a50*/  IMAD.X R9, R29, 0x1, R3, P1 ;  /* 0x000000011d097824 */ /* 0x001fc600008e0603 */
[----:B------:R-:W4:Y:S04]  /*7a60*/  LDL.LU.64 R28, [R1+0x1540] ;  /* 0x00154000011c7983 */ /* 0x000f280000300a00 */
[----:B------:R0:W3:Y:S01]  /*7a70*/  @P0 LDG.E.U16 R26, [R8.64] ;  /* 0x00000004081a0981 */ /* 0x0000e2000c1e1500 */
[-C--:B------:R-:W-:Y:S01]  /*7a80*/  IADD3 R4, P2, R10, R2.reuse, RZ ;  /* 0x000000020a047210 */ /* 0x080fe20007f5e0ff */
[----:B-1----:R-:W-:Y:S02]  /*7a90*/  IMAD.MOV.U32 R6, RZ, RZ, R10 ;  /* 0x000000ffff067224 */ /* 0x002fe400078e000a */
[----:B------:R-:W-:Y:S02]  /*7aa0*/  IMAD.MOV.U32 R7, RZ, RZ, R11 ;  /* 0x000000ffff077224 */ /* 0x000fe400078e000b */
[----:B------:R-:W4:Y:S01]  /*7ab0*/  LDL.LU.64 R10, [R1+0x1538] ;  /* 0x00153800010a7983 */ /* 0x000f220000300a00 */
[----:B------:R-:W-:Y:S01]  /*7ac0*/  PRMT R21, RZ, 0x7610, R21 ;  /* 0x00007610ff157816 */ /* 0x000fe20000000015 */
[----:B------:R-:W-:Y:S01]  /*7ad0*/  IMAD.X R5, R7, 0x1, R3, P2 ;  /* 0x0000000107057824 */ /* 0x000fe200010e0603 */
[----:B------:R-:W-:-:S04]  /*7ae0*/  IADD3 R6, P3, R22, R2, RZ ;  /* 0x0000000216067210 */ /* 0x000fc80007f7e0ff */
[----:B------:R1:W4:Y:S01]  /*7af0*/  @P0 LDG.E.U16 R21, [R4.64] ;  /* 0x0000000404150981 */ /* 0x000322000c1e1500 */
[----:B------:R-:W-:Y:S02]  /*7b00*/  PRMT R20, RZ, 0x7610, R20 ;  /* 0x00007610ff147816 */ /* 0x000fe40000000014 */
[----:B------:R-:W-:Y:S01]  /*7b10*/  ISETP.GT.AND P1, PT, R0, 0xe, PT ;  /* 0x0000000e0000780c */ /* 0x000fe20003f24270 */
[----:B-1----:R-:W-:-:S04]  /*7b20*/  IMAD.MOV.U32 R5, RZ, RZ, R23 ;  /* 0x000000ffff057224 */ /* 0x002fc800078e0017 */
[--C-:B------:R-:W-:Y:S02]  /*7b30*/  IMAD.X R7, R5, 0x1, R3.reuse, P3 ;  /* 0x0000000105077824 */ /* 0x100fe400018e0603 */
[----:B------:R-:W-:Y:S01]  /*7b40*/  IMAD.MOV.U32 R4, RZ, RZ, R22 ;  /* 0x000000ffff047224 */ /* 0x000fe200078e0016 */
[-C--:B0-----:R-:W-:Y:S02]  /*7b50*/  IADD3 R8, P2, R24, R2.reuse, RZ ;  /* 0x0000000218087210 */ /* 0x081fe40007f5e0ff */
[----:B------:R-:W4:Y:S03]  /*7b60*/  @P0 LDG.E.U16 R20, [R6.64] ;  /* 0x0000000406140981 */ /* 0x000f26000c1e1500 */
[----:B------:R-:W-:Y:S01]  /*7b70*/  IMAD.X R9, R25, 0x1, R3, P2 ;  /* 0x0000000119097824 */ /* 0x000fe200010e0603 */
[----:B--2---:R-:W-:-:S05]  /*7b80*/  IADD3 R4, P3, R12, R2, RZ ;  /* 0x000000020c047210 */ /* 0x004fca0007f7e0ff */
[----:B------:R-:W-:Y:S01]  /*7b90*/  IMAD.X R5, R13, 0x1, R3, P3 ;  /* 0x000000010d057824 */ /* 0x000fe200018e0603 */
[----:B---3--:R-:W-:Y:S04]  /*7ba0*/  STL [R1+0x654], R26 ;  /* 0x0006541a01007387 */ /* 0x008fe80000100800 */
[----:B------:R0:W-:Y:S04]  /*7bb0*/  STL [R1+0x650], R27 ;  /* 0x0006501b01007387 */ /* 0x0001e80000100800 */
[----:B------:R-:W2:Y:S01]  /*7bc0*/  LDL.64 R22, [R1+0x8a0] ;  /* 0x0008a00001167983 */ /* 0x000ea20000100a00 */
[----:B----4-:R-:W-:-:S02]  /*7bd0*/  PRMT R10, RZ, 0x7610, R10 ;  /* 0x00007610ff0a7816 */ /* 0x010fc4000000000a */
[----:B------:R-:W-:Y:S01]  /*7be0*/  PRMT R11, RZ, 0x7610, R11 ;  /* 0x00007610ff0b7816 */ /* 0x000fe2000000000b */
[----:B0-----:R-:W3:Y:S04]  /*7bf0*/  LDL.64 R26, [R1+0x888] ;  /* 0x00088800011a7983 */ /* 0x001ee80000100a00 */
[----:B------:R2:W4:Y:S04]  /*7c00*/  @P1 LDG.E.U16 R10, [R4.64] ;  /* 0x00000004040a1981 */ /* 0x000528000c1e1500 */
[----:B------:R0:W4:Y:S04]  /*7c10*/  @P1 LDG.E.U16 R11, [R8.64] ;  /* 0x00000004080b1981 */ /* 0x000128000c1e1500 */
[----:B------:R-:W4:Y:S04]  /*7c20*/  LDL.LU.64 R24, [R1+0x1530] ;  /* 0x0015300001187983 */ /* 0x000f280000300a00 */
[----:B------:R-:W-:Y:S01]  /*7c30*/  STL [R1+0x648], R20 ;  /* 0x0006481401007387 */ /* 0x000fe20000100800 */
[----:B0-----:R-:W-:-:S03]  /*7c40*/  PRMT R8, RZ, 0x7610, R8 ;  /* 0x00007610ff087816 */ /* 0x001fc60000000008 */
[----:B------:R0:W-:Y:S01]  /*7c50*/  STL [R1+0x64c], R21 ;  /* 0x00064c1501007387 */ /* 0x0001e20000100800 */
[----:B------:R-:W-:-:S03]  /*7c60*/  PRMT R9, RZ, 0x7610, R9 ;  /* 0x00007610ff097816 */ /* 0x000fc60000000009 */
[----:B------:R-:W4:Y:S04]  /*7c70*/  LDL.64 R12, [R1+0x8b0] ;  /* 0x0008b000010c7983 */ /* 0x000f280000100a00 */
[----:B0-----:R-:W4:Y:S01]  /*7c80*/  LDL.64 R20, [R1+0x8b8] ;  /* 0x0008b80001147983 */ /* 0x001f220000100a00 */
[----:B--2---:R-:W-:-:S05]  /*7c90*/  IADD3 R4, P2, R22, R2, RZ ;  /* 0x0000000216047210 */ /* 0x004fca0007f5e0ff */
[--C-:B------:R-:W-:Y:S01]  /*7ca0*/  IMAD.X R5, R23, 0x1, R3.reuse, P2 ;  /* 0x0000000117057824 */ /* 0x100fe200010e0603 */
[----:B---3--:R-:W-:Y:S01]  /*7cb0*/  IADD3 R6, P0, R26, R2, RZ ;  /* 0x000000021a067210 */ /* 0x008fe20007f1e0ff */
[----:B----4-:R-:W-:Y:S04]  /*7cc0*/  STL [R1+0x640], R10 ;  /* 0x0006400a01007387 */ /* 0x010fe80000100800 */
[----:B------:R-:W-:Y:S01]  /*7cd0*/  IMAD.X R7, R27, 0x1, R3, P0 ;  /* 0x000000011b077824 */ /* 0x000fe200000e0603 */
[----:B------:R-:W2:Y:S04]  /*7ce0*/  @P1 LDG.E.U16 R8, [R4.64] ;  /* 0x0000000404081981 */ /* 0x000ea8000c1e1500 */
[----:B------:R0:W-:Y:S04]  /*7cf0*/  STL [R1+0x644], R11 ;  /* 0x0006440b01007387 */ /* 0x0001e80000100800 */
[----:B------:R1:W3:Y:S04]  /*7d00*/  @P1 LDG.E.U16 R9, [R6.64] ;  /* 0x0000000406091981 */ /* 0x0002e8000c1e1500 */
[----:B------:R-:W4:Y:S04]  /*7d10*/  LDL.64 R22, [R1+0x8c0] ;  /* 0x0008c00001167983 */ /* 0x000f280000100a00 */
[----:B0-----:R-:W4:Y:S01]  /*7d20*/  LDL.64 R10, [R1+0x8a8] ;  /* 0x0008a800010a7983 */ /* 0x001f220000100a00 */
[----:B------:R-:W-:-:S02]  /*7d30*/  ISETP.GT.AND P0, PT, R0, 0xf, PT ;  /* 0x0000000f0000780c */ /* 0x000fc40003f04270 */
[----:B------:R-:W-:Y:S01]  /*7d40*/  PRMT R29, RZ, 0x7610, R29 ;  /* 0x00007610ff1d7816 */ /* 0x000fe2000000001d */
[----:B------:R-:W4:Y:S01]  /*7d50*/  LDL.64 R26, [R1+0x8d8] ;  /* 0x0008d800011a7983 */ /* 0x000f220000100a00 */
[----:B-1----:R-:W-:-:S05]  /*7d60*/  IADD3 R6, P2, R20, R2, RZ ;  /* 0x0000000214067210 */ /* 0x002fca0007f5e0ff */
[----:B------:R-:W-:Y:S01]  /*7d70*/  IMAD.X R7, R21, 0x1, R3, P2 ;  /* 0x0000000115077824 */ /* 0x000fe200010e0603 */
[----:B------:R-:W-:-:S04]  /*7d80*/  PRMT R28, RZ, 0x7610, R28 ;  /* 0x00007610ff1c7816 */ /* 0x000fc8000000001c */
[----:B------:R0:W4:Y:S01]  /*7d90*/  @P0 LDG.E.U16 R29, [R6.64] ;  /* 0x00000004061d0981 */ /* 0x000122000c1e1500 */
[----:B------:R-:W-:Y:S02]  /*7da0*/  PRMT R25, RZ, 0x7610, R25 ;  /* 0x00007610ff197816 */ /* 0x000fe40000000019 */
[----:B------:R-:W-:Y:S01]  /*7db0*/  PRMT R24, RZ, 0x7610, R24 ;  /* 0x00007610ff187816 */ /* 0x000fe20000000018 */
[----:B--2---:R1:W-:Y:S02]  /*7dc0*/  STL [R1+0x638], R8 ;  /* 0x0006380801007387 */ /* 0x0043e40000100800 */
[-C--:B-1----:R-:W-:Y:S02]  /*7dd0*/  IADD3 R8, P1, R12, R2.reuse, RZ ;  /* 0x000000020c087210 */ /* 0x082fe40007f3e0ff */
[----:B---3--:R1:W-:Y:S04]  /*7de0*/  STL [R1+0x63c], R9 ;  /* 0x00063c0901007387 */ /* 0x0083e80000100800 */
[----:B------:R-:W2:Y:S01]  /*7df0*/  LDL.64 R20, [R1+0x8d0] ;  /* 0x0008d00001147983 */ /* 0x000ea20000100a00 */
[----:B----4-:R-:W-:Y:S01]  /*7e00*/  IADD3 R4, P2, R10, R2, RZ ;  /* 0x000000020a047210 */ /* 0x010fe20007f5e0ff */
[----:B0-----:R-:W-:-:S02]  /*7e10*/  IMAD.MOV.U32 R7, RZ, RZ, R11 ;  /* 0x000000ffff077224 */ /* 0x001fc400078e000b */
[--C-:B-1----:R-:W-:Y:S02]  /*7e20*/  IMAD.X R9, R13, 0x1, R3.reuse, P1 ;  /* 0x000000010d097824 */ /* 0x102fe400008e0603 */
[----:B------:R-:W-:Y:S01]  /*7e30*/  IMAD.X R5, R7, 0x1, R3, P2 ;  /* 0x0000000107057824 */ /* 0x000fe200010e0603 */
[----:B------:R-:W3:Y:S01]  /*7e40*/  LDL.LU.64 R12, [R1+0x1528] ;  /* 0x00152800010c7983 */ /* 0x000ee20000300a00 */
[----:B------:R-:W-:Y:S01]  /*7e50*/  IMAD.MOV.U32 R6, RZ, RZ, R10 ;  /* 0x000000ffff067224 */ /* 0x000fe200078e000a */
[----:B------:R-:W-:Y:S02]  /*7e60*/  IADD3 R6, P3, R22, R2, RZ ;  /* 0x0000000216067210 */ /* 0x000fe40007f7e0ff */
[----:B------:R-:W4:Y:S04]  /*7e70*/  @P0 LDG.E.U16 R28, [R8.64] ;  /* 0x00000004081c0981 */ /* 0x000f28000c1e1500 */
[----:B------:R0:W2:Y:S04]  /*7e80*/  @P0 LDG.E.U16 R25, [R4.64] ;  /* 0x0000000404190981 */ /* 0x0000a8000c1e1500 */
[----:B------:R-:W2:Y:S01]  /*7e90*/  LDL.LU.64 R10, [R1+0x1520] ;  /* 0x00152000010a7983 */ /* 0x000ea20000300a00 */
[----:B0-----:R-:W-:-:S04]  /*7ea0*/  IMAD.MOV.U32 R5, RZ, RZ, R23 ;  /* 0x000000ffff057224 */ /* 0x001fc800078e0017 */
[----:B------:R-:W-:-:S05]  /*7eb0*/  IMAD.X R7, R5, 0x1, R3, P3 ;  /* 0x0000000105077824 */ /* 0x000fca00018e0603 */
[----:B------:R-:W3:Y:S01]  /*7ec0*/  @P0 LDG.E.U16 R24, [R6.64] ;  /* 0x0000000406180981 */ /* 0x000ee2000c1e1500 */
[----:B------:R-:W-:-:S03]  /*7ed0*/  IMAD.MOV.U32 R4, RZ, RZ, R22 ;  /* 0x000000ffff047224 */ /* 0x000fc600078e0016 */
[----:B----4-:R-:W-:Y:S04]  /*7ee0*/  STL [R1+0x634], R28 ;  /* 0x0006341c01007387 */ /* 0x010fe80000100800 */
[----:B------:R0:W-:Y:S04]  /*7ef0*/  STL [R1+0x630], R29 ;  /* 0x0006301d01007387 */ /* 0x0001e80000100800 */
[----:B------:R-:W4:Y:S04]  /*7f00*/  LDL.64 R22, [R1+0x8e0] ;  /* 0x0008e00001167983 */ /* 0x000f280000100a00 */
[----:B0-----:R-:W4:Y:S01]  /*7f10*/  LDL.64 R28, [R1+0x8c8] ;  /* 0x0008c800011c7983 */ /* 0x001f220000100a00 */
[----:B--2---:R-:W-:-:S03]  /*7f20*/  IADD3 R4, P3, R20, R2, RZ ;  /* 0x0000000214047210 */ /* 0x004fc60007f7e0ff */
[----:B---3--:R-:W-:Y:S04]  /*7f30*/  STL [R1+0x628], R24 ;  /* 0x0006281801007387 */ /* 0x008fe80000100800 */
[----:B------:R0:W-:Y:S01]  /*7f40*/  STL [R1+0x62c], R25 ;  /* 0x00062c1901007387 */ /* 0x0001e20000100800 */
[----:B------:R-:W-:-:S03]  /*7f50*/  IMAD.X R5, R21, 0x1, R3, P3 ;  /* 0x0000000115057824 */ /* 0x000fc600018e0603 */
[----:B------:R-:W2:Y:S04]  /*7f60*/  LDL.64 R20, [R1+0x8f0] ;  /* 0x0008f00001147983 */ /* 0x000ea80000100a00 */
[----:B0-----:R-:W3:Y:S01]  /*7f70*/  LDL.64 R24, [R1+0x8f8] ;  /* 0x0008f80001187983 */ /* 0x001ee20000100a00 */
[----:B------:R-:W-:Y:S02]  /*7f80*/  ISETP.GT.AND P1, PT, R0, 0x10, PT ;  /* 0x000000100000780c */ /* 0x000fe40003f24270 */
[----:B------:R-:W-:Y:S02]  /*7f90*/  PRMT R11, RZ, 0x7610, R11 ;  /* 0x00007610ff0b7816 */ /* 0x000fe4000000000b */
[----:B------:R-:W-:Y:S02]  /*7fa0*/  IADD3 R8, P2, R26, R2, RZ ;  /* 0x000000021a087210 */ /* 0x000fe40007f5e0ff */
[----:B------:R-:W-:-:S02]  /*7fb0*/  PRMT R13, RZ, 0x7610, R13 ;  /* 0x00007610ff0d7816 */ /* 0x000fc4000000000d */
[----:B------:R-:W-:Y:S01]  /*7fc0*/  PRMT R10, RZ, 0x7610, R10 ;  /* 0x00007610ff0a7816 */ /* 0x000fe2000000000a */
[----:B------:R-:W-:Y:S01]  /*7fd0*/  IMAD.X R9, R27, 0x1, R3, P2 ;  /* 0x000000011b097824 */ /* 0x000fe200010e0603 */
[----:B------:R-:W-:Y:S01]  /*7fe0*/  PRMT R12, RZ, 0x7610, R12 ;  /* 0x00007610ff0c7816 */ /* 0x000fe2000000000c */
[----:B------:R-:W2:Y:S04]  /*7ff0*/  LDL.64 R26, [R1+0x8e8] ;  /* 0x0008e800011a7983 */ /* 0x000ea80000100a00 */
[----:B------:R4:W2:Y:S04]  /*8000*/  @P1 LDG.E.U16 R11, [R4.64] ;  /* 0x00000004040b1981 */ /* 0x0008a8000c1e1500 */
[----:B------:R0:W2:Y:S02]  /*8010*/  @P1 LDG.E.U16 R13, [R8.64] ;  /* 0x00000004080d1981 */ /* 0x0000a4000c1e1500 */
[----:B0-----:R-:W-:-:S02]  /*8020*/  PRMT R9, RZ, 0x7610, R9 ;  /* 0x00007610ff097816 */ /* 0x001fc40000000009 */
[----:B------:R-:W-:Y:S02]  /*8030*/  PRMT R19, RZ, 0x7610, R19 ;  /* 0x00007610ff137816 */ /* 0x000fe40000000013 */
[-C--:B----4-:R-:W-:Y:S02]  /*8040*/  IADD3 R4, P2, R22, R2.reuse, RZ ;  /* 0x0000000216047210 */ /* 0x090fe40007f5e0ff */
[----:B------:R-:W-:-:S03]  /*8050*/  IADD3 R6, P0, R28, R2, RZ ;  /* 0x000000021c067210 */ /* 0x000fc60007f1e0ff */
[--C-:B------:R-:W-:Y:S02]  /*8060*/  IMAD.X R5, R23, 0x1, R3.reuse, P2 ;  /* 0x0000000117057824 */ /* 0x100fe400010e0603 */
[----:B------:R-:W4:Y:S01]  /*8070*/  LDL.64 R22, [R1+0x900] ;  /* 0x0009000001167983 */ /* 0x000f220000100a00 */
[----:B------:R-:W-:Y:S01]  /*8080*/  IMAD.X R7, R29, 0x1, R3, P0 ;  /* 0x000000011d077824 */ /* 0x000fe200000e0603 */
[----:B------:R-:W-:Y:S02]  /*8090*/  ISETP.GT.AND P0, PT, R0, 0x11, PT ;  /* 0x000000110000780c */ /* 0x000fe40003f04270 */
[----:B------:R0:W4:Y:S04]  /*80a0*/  @P1 LDG.E.U16 R12, [R4.64] ;  /* 0x00000004040c1981 */ /* 0x000128000c1e1500 */
[----:B------:R3:W4:Y:S04]  /*80b0*/  @P1 LDG.E.U16 R10, [R6.64] ;  /* 0x00000004060a1981 */ /* 0x000728000c1e1500 */
[----:B------:R-:W4:Y:S01]  /*80c0*/  LDL.64 R28, [R1+0x918] ;  /* 0x00091800011c7983 */ /* 0x000f220000100a00 */
[----:B0-----:R-:W-:Y:S01]  /*80d0*/  IMAD.MOV.U32 R5, RZ, RZ, R9 ;  /* 0x000000ffff057224 */ /* 0x001fe200078e0009 */
[----:B---3--:R-:W-:-:S05]  /*80e0*/  IADD3 R6, P2, R24, R2, RZ ;  /* 0x0000000218067210 */ /* 0x008fca0007f5e0ff */
[--C-:B------:R-:W-:Y:S01]  /*80f0*/  IMAD.X R7, R25, 0x1, R3.reuse, P2 ;  /* 0x0000000119077824 */ /* 0x100fe200010e0603 */
[-C--:B--2---:R-:W-:Y:S01]  /*8100*/  IADD3 R8, P1, R20, R2.reuse, RZ ;  /* 0x0000000214087210 */ /* 0x084fe20007f3e0ff */
[----:B------:R-:W2:Y:S04]  /*8110*/  LDL.64 R24, [R1+0x910] ;  /* 0x0009100001187983 */ /* 0x000ea80000100a00 */
[----:B------:R-:W3:Y:S04]  /*8120*/  @P0 LDG.E.U16 R5, [R6.64] ;  /* 0x0000000406050981 */ /* 0x000ee8000c1e1500 */
[----:B------:R0:W-:Y:S02]  /*8130*/  STL.S16 [R1+0x620], R9 ;  /* 0x0006200901007387 */ /* 0x0001e40000100600 */
[----:B0-----:R-:W-:Y:S01]  /*8140*/  IMAD.X R9, R21, 0x1, R3, P1 ;  /* 0x0000000115097824 */ /* 0x001fe200008e0603 */
[----:B------:R-:W-:Y:S01]  /*8150*/  PRMT R18, RZ, 0x7610, R18 ;  /* 0x00007610ff127816 */ /* 0x000fe20000000012 */
[----:B------:R-:W2:Y:S04]  /*8160*/  LDL.LU.64 R20, [R1+0x1518] ;  /* 0x0015180001147983 */ /* 0x000ea80000300a00 */
[----:B------:R0:W2:Y:S01]  /*8170*/  @P0 LDG.E.U16 R19, [R8.64] ;  /* 0x0000000408130981 */ /* 0x0000a2000c1e1500 */
[----:B------:R-:W-:Y:S01]  /*8180*/  IADD3 R4, P2, R26, R2, RZ ;  /* 0x000000021a047210 */ /* 0x000fe20007f5e0ff */
[----:B0-----:R-:W-:-:S02]  /*8190*/  IMAD.MOV.U32 R9, RZ, RZ, R18 ;  /* 0x000000ffff097224 */ /* 0x001fc400078e0012 */
[----:B---3--:R0:W-:Y:S02]  /*81a0*/  @P0 STL [R1+0x620], R5 ;  /* 0x0006200501000387 */ /* 0x0081e40000100800 */
[----:B0-----:R-:W-:Y:S02]  /*81b0*/  IMAD.X R5, R27, 0x1, R3, P2 ;  /* 0x000000011b057824 */ /* 0x001fe400010e0603 */
[----:B------:R-:W3:Y:S04]  /*81c0*/  LDL.LU.64 R26, [R1+0x1510] ;  /* 0x00151000011a7983 */ /* 0x000ee80000300a00 */
[----:B------:R4:W3:Y:S04]  /*81d0*/  @P0 LDG.E.U16 R9, [R4.64] ;  /* 0x0000000404090981 */ /* 0x0008e8000c1e1500 */
[----:B------:R-:W-:Y:S04]  /*81e0*/  STL.S16 [R1+0x5a8], R18 ;  /* 0x0005a81201007387 */ /* 0x000fe80000100600 */
[----:B--2---:R0:W-:Y:S04]  /*81f0*/  STL [R1+0x624], R19 ;  /* 0x0006241301007387 */ /* 0x0041e80000100800 */
[----:B0-----:R-:W2:Y:S01]  /*8200*/  LDL.64 R18, [R1+0x908] ;  /* 0x0009080001127983 */ /* 0x001ea20000100a00 */
[----:B------:R-:W-:Y:S01]  /*8210*/  ISETP.GT.AND P1, PT, R0, 0x12, PT ;  /* 0x000000120000780c */ /* 0x000fe20003f24270 */
[----:B----4-:R-:W-:Y:S01]  /*8220*/  IMAD.MOV.U32 R4, RZ, RZ, R22 ;  /* 0x000000ffff047224 */ /* 0x010fe200078e0016 */
[----:B------:R-:W-:Y:S01]  /*8230*/  IADD3 R6, P3, R22, R2, RZ ;  /* 0x0000000216067210 */ /* 0x000fe20007f7e0ff */
[----:B------:R-:W-:-:S02]  /*8240*/  IMAD.MOV.U32 R5, RZ, RZ, R23 ;  /* 0x000000ffff057224 */ /* 0x000fc400078e0017 */
[----:B------:R-:W4:Y:S01]  /*8250*/  LDL.64 R22, [R1+0x920] ;  /* 0x0009200001167983 */ /* 0x000f220000100a00 */
[-C--:B------:R-:W-:Y:S01]  /*8260*/  IADD3 R8, P2, R28, R2.reuse, RZ ;  /* 0x000000021c087210 */ /* 0x080fe20007f5e0ff */
[----:B------:R-:W-:Y:S01]  /*8270*/  IMAD.X R7, R5, 0x1, R3, P3 ;  /* 0x0000000105077824 */ /* 0x000fe200018e0603 */
[----:B------:R-:W-:Y:S02]  /*8280*/  IADD3 R4, P3, R24, R2, RZ ;  /* 0x0000000218047210 */ /* 0x000fe40007f7e0ff */
[----:B------:R-:W-:Y:S02]  /*8290*/  PRMT R20, RZ, 0x7610, R20 ;  /* 0x00007610ff147816 */ /* 0x000fe40000000014 */
[----:B------:R-:W-:Y:S01]  /*82a0*/  PRMT R21, RZ, 0x7610, R21 ;  /* 0x00007610ff157816 */ /* 0x000fe20000000015 */
[----:B------:R-:W-:-:S05]  /*82b0*/  IMAD.X R5, R25, 0x1, R3, P3 ;  /* 0x0000000119057824 */ /* 0x000fca00018e0603 */
[----:B------:R4:W4:Y:S01]  /*82c0*/  @P1 LDG.E.U16 R21, [R4.64] ;  /* 0x0000000404151981 */ /* 0x000922000c1e1500 */
[----:B---3--:R-:W-:Y:S02]  /*82d0*/  PRMT R27, RZ, 0x7610, R27 ;  /* 0x00007610ff1b7816 */ /* 0x008fe4000000001b */
[----:B------:R-:W-:Y:S01]  /*82e0*/  PRMT R26, RZ, 0x7610, R26 ;  /* 0x00007610ff1a7816 */ /* 0x000fe2000000001a */
[----:B------:R0:W-:Y:S04]  /*82f0*/  @P0 STL [R1+0x5a8], R9 ;  /* 0x0005a80901000387 */ /* 0x0001e80000100800 */
[----:B------:R2:W3:Y:S04]  /*8300*/  @P0 LDG.E.U16 R27, [R6.64] ;  /* 0x00000004061b0981 */ /* 0x0004e8000c1e1500 */
[----:B------:R-:W3:Y:S01]  /*8310*/  LDL.64 R24, [R1+0x930] ;  /* 0x0009300001187983 */ /* 0x000ee20000100a00 */
[----:B0-----:R-:W-:-:S03]  /*8320*/  IMAD.X R9, R29, 0x1, R3, P2 ;  /* 0x000000011d097824 */ /* 0x001fc600010e0603 */
[----:B------:R-:W3:Y:S04]  /*8330*/  LDL.64 R28, [R1+0x938] ;  /* 0x00093800011c7983 */ /* 0x000ee80000100a00 */
[----:B------:R0:W3:Y:S01]  /*8340*/  @P1 LDG.E.U16 R26, [R8.64] ;  /* 0x00000004081a1981 */ /* 0x0000e2000c1e1500 */
[----:B--2---:R-:W-:-:S05]  /*8350*/  IADD3 R6, P0, R18, R2, RZ ;  /* 0x0000000212067210 */ /* 0x004fca0007f1e0ff */
[----:B------:R-:W-:-:S05]  /*8360*/  IMAD.X R7, R19, 0x1, R3, P0 ;  /* 0x0000000113077824 */ /* 0x000fca00000e0603 */
[----:B------:R3:W2:Y:S01]  /*8370*/  @P1 LDG.E.U16 R20, [R6.64] ;  /* 0x0000000406141981 */ /* 0x0006a2000c1e1500 */
[----:B----4-:R-:W-:Y:S02]  /*8380*/  IADD3 R4, P2, R22, R2, RZ ;  /* 0x0000000216047210 */ /* 0x010fe40007f5e0ff */
[----:B0-----:R-:W-:-:S03]  /*8390*/  PRMT R8, RZ, 0x7610, R8 ;  /* 0x00007610ff087816 */ /* 0x001fc60000000008 */
[----:B------:R-:W-:Y:S01]  /*83a0*/  IMAD.X R5, R23, 0x1, R3, P2 ;  /* 0x0000000117057824 */ /* 0x000fe200010e0603 */
[----:B------:R-:W-:Y:S02]  /*83b0*/  ISETP.GT.AND P0, PT, R0, 0x13, PT ;  /* 0x000000130000780c */ /* 0x000fe40003f04270 */
[----:B------:R-:W-:Y:S02]  /*83c0*/  PRMT R9, RZ, 0x7610, R9 ;  /* 0x00007610ff097816 */ /* 0x000fe40000000009 */
[----:B------:R0:W4:Y:S03]  /*83d0*/  @P1 LDG.E.U16 R8, [R4.64] ;  /* 0x0000000404081981 */ /* 0x000126000c1e1500 */
[----:B0-----:R-:W-:Y:S01]  /*83e0*/  IMAD.MOV.U32 R5, RZ, RZ, R9 ;  /* 0x000000ffff057224 */ /* 0x001fe200078e0009 */
[-C--:B---3--:R-:W-:Y:S01]  /*83f0*/  IADD3 R6, P2, R28, R2.reuse, RZ ;  /* 0x000000021c067210 */ /* 0x088fe20007f5e0ff */
[----:B------:R-:W-:Y:S04]  /*8400*/  STL [R1+0x618], R26 ;  /* 0x0006181a01007387 */ /* 0x000fe80000100800 */
[----:B------:R-:W-:Y:S01]  /*8410*/  IMAD.X R7, R29, 0x1, R3, P2 ;  /* 0x000000011d077824 */ /* 0x000fe200010e0603 */
[----:B------:R0:W-:Y:S04]  /*8420*/  STL [R1+0x61c], R27 ;  /* 0x00061c1b01007387 */ /* 0x0001e80000100800 */
[----:B------:R-:W3:Y:S04]  /*8430*/  @P0 LDG.E.U16 R5, [R6.64] ;  /* 0x0000000406050981 */ /* 0x000ee8000c1e1500 */
[----:B0-----:R-:W3:Y:S04]  /*8440*/  LDL.64 R26, [R1+0x928] ;  /* 0x00092800011a7983 */ /* 0x001ee80000100a00 */
[----:B------:R-:W3:Y:S04]  /*8450*/  LDL.LU.64 R18, [R1+0x1508] ;  /* 0x0015080001127983 */ /* 0x000ee80000300a00 */
[----:B--2---:R-:W-:Y:S04]  /*8460*/  STL [R1+0x610], R20 ;  /* 0x0006101401007387 */ /* 0x004fe80000100800 */
[----:B------:R0:W-:Y:S04]  /*8470*/  STL [R1+0x614], R21 ;  /* 0x0006141501007387 */ /* 0x0001e80000100800 */
[----:B------:R-:W2:Y:S04]  /*8480*/  LDL.64 R22, [R1+0x958] ;  /* 0x0009580001167983 */ /* 0x000ea80000100a00 */
[----:B0-----:R-:W2:Y:S04]  /*8490*/  LDL.64 R20, [R1+0x940] ;  /* 0x0009400001147983 */ /* 0x001ea80000100a00 */
[----:B----4-:R0:W-:Y:S04]  /*84a0*/  STL [R1+0x60c], R8 ;  /* 0x00060c0801007387 */ /* 0x0101e80000100800 */
[----:B------:R-:W4:Y:S01]  /*84b0*/  LDL.64 R28, [R1+0x950] ;  /* 0x00095000011c7983 */ /* 0x000f220000100a00 */
[----:B0-----:R-:W-:-:S03]  /*84c0*/  IADD3 R8, P1, R24, R2, RZ ;  /* 0x0000000218087210 */ /* 0x001fc60007f3e0ff */
[----:B------:R0:W-:Y:S02]  /*84d0*/  STL.S16 [R1+0x604], R9 ;  /* 0x0006040901007387 */ /* 0x0001e40000100600 */
[----:B0-----:R-:W-:Y:S02]  /*84e0*/  IMAD.X R9, R25, 0x1, R3, P1 ;  /* 0x0000000119097824 */ /* 0x001fe400008e0603 */
[----:B------:R-:W4:Y:S04]  /*84f0*/  LDL.LU.64 R24, [R1+0x1500] ;  /* 0x0015000001187983 */ /* 0x000f280000300a00 */
[----:B---3--:R0:W-:Y:S01]  /*8500*/  @P0 STL [R1+0x604], R5 ;  /* 0x0006040501000387 */ /* 0x0081e20000100800 */
[----:B------:R-:W-:Y:S02]  /*8510*/  IADD3 R4, P2, R26, R2, RZ ;  /* 0x000000021a047210 */ /* 0x000fe40007f5e0ff */
[----:B------:R-:W-:-:S03]  /*8520*/  PRMT R19, RZ, 0x7610, R19 ;  /* 0x00007610ff137816 */ /* 0x000fc60000000013 */
[----:B0-----:R-:W-:Y:S01]  /*8530*/  IMAD.X R5, R27, 0x1, R3, P2 ;  /* 0x000000011b057824 */ /* 0x001fe200010e0603 */
[----:B------:R-:W-:Y:S01]  /*8540*/  PRMT R18, RZ, 0x7610, R18 ;  /* 0x00007610ff127816 */ /* 0x000fe20000000012 */
[----:B------:R-:W3:Y:S04]  /*8550*/  LDL.64 R26, [R1+0x948] ;  /* 0x00094800011a7983 */ /* 0x000ee80000100a00 */
[----:B------:R0:W3:Y:S04]  /*8560*/  @P0 LDG.E.U16 R19, [R8.64] ;  /* 0x0000000408130981 */ /* 0x0000e8000c1e1500 */
[----:B------:R1:W3:Y:S01]  /*8570*/  @P0 LDG.E.U16 R18, [R4.64] ;  /* 0x0000000404120981 */ /* 0x0002e2000c1e1500 */
[----:B0-----:R-:W-:-:S02]  /*8580*/  PRMT R9, RZ, 0x7610, R9 ;  /* 0x00007610ff097816 */ /* 0x001fc40000000009 */
[----:B--2---:R-:W-:-:S03]  /*8590*/  IADD3 R6, P3, R20, R2, RZ ;  /* 0x0000000214067210 */ /* 0x004fc60007f7e0ff */
[----:B-1----:R-:W-:Y:S02]  /*85a0*/  IMAD.MOV.U32 R5, RZ, RZ, R9 ;  /* 0x000000ffff057224 */ /* 0x002fe400078e0009 */
[----:B------:R-:W-:-:S05]  /*85b0*/  IMAD.X R7, R21, 0x1, R3, P3 ;  /* 0x0000000115077824 */ /* 0x000fca00018e0603 */
[----:B------:R-:W2:Y:S01]  /*85c0*/  @P0 LDG.E.U16 R5, [R6.64] ;  /* 0x0000000406050981 */ /* 0x000ea2000c1e1500 */
[----:B------:R-:W-:Y:S02]  /*85d0*/  ISETP.GT.AND P1, PT, R0, 0x14, PT ;  /* 0x000000140000780c */ /* 0x000fe40003f24270 */
[-C--:B------:R-:W-:Y:S02]  /*85e0*/  IADD3 R8, P2, R22, R2.reuse, RZ ;  /* 0x0000000216087210 */ /* 0x080fe40007f5e0ff */
[----:B----4-:R-:W-:Y:S02]  /*85f0*/  IADD3 R4, P3, R28, R2, RZ ;  /* 0x000000021c047210 */ /* 0x010fe40007f7e0ff */
[----:B------:R-:W-:Y:S02]  /*8600*/  PRMT R24, RZ, 0x7610, R24 ;  /* 0x00007610ff187816 */ /* 0x000fe40000000018 */
[----:B------:R-:W-:Y:S01]  /*8610*/  PRMT R25, RZ, 0x7610, R25 ;  /* 0x00007610ff197816 */ /* 0x000fe20000000019 */
[----:B---3--:R-:W-:Y:S04]  /*8620*/  STL [R1+0x600], R18 ;  /* 0x0006001201007387 */ /* 0x008fe80000100800 */
[----:B------:R0:W-:Y:S04]  /*8630*/  STL [R1+0x608], R19 ;  /* 0x0006081301007387 */ /* 0x0001e80000100800 */
[----:B------:R-:W3:Y:S04]  /*8640*/  LDL.64 R20, [R1+0x978] ;  /* 0x0009780001147983 */ /* 0x000ee80000100a00 */
[----:B0-----:R-:W4:Y:S04]  /*8650*/  LDL.64 R18, [R1+0x960] ;  /* 0x0009600001127983 */ /* 0x001f280000100a00 */
[----:B------:R0:W-:Y:S02]  /*8660*/  STL.S16 [R1+0x5fc], R9 ;  /* 0x0005fc0901007387 */ /* 0x0001e40000100600 */
[----:B0-----:R-:W-:-:S02]  /*8670*/  IMAD.X R9, R23, 0x1, R3, P2 ;  /* 0x0000000117097824 */ /* 0x001fc400010e0603 */
[----:B------:R-:W3:Y:S04]  /*8680*/  LDL.LU.64 R22, [R1+0x14f8] ;  /* 0x0014f80001167983 */ /* 0x000ee80000300a00 */
[----:B--2---:R0:W-:Y:S04]  /*8690*/  @P0 STL [R1+0x5fc], R5 ;  /* 0x0005fc0501000387 */ /* 0x0041e80000100800 */
[----:B------:R4:W2:Y:S01]  /*86a0*/  @P1 LDG.E.U16 R25, [R8.64] ;  /* 0x0000000408191981 */ /* 0x0008a2000c1e1500 */
[----:B0-----:R-:W-:Y:S01]  /*86b0*/  IMAD.X R5, R29, 0x1, R3, P3 ;  /* 0x000000011d057824 */ /* 0x001fe200018e0603 */
[----:B------:R-:W-:-:S02]  /*86c0*/  IADD3 R6, P2, R26, R2, RZ ;  /* 0x000000021a067210 */ /* 0x000fc40007f5e0ff */
[----:B------:R-:W2:Y:S04]  /*86d0*/  LDL.64 R28, [R1+0x970] ;  /* 0x00097000011c7983 */ /* 0x000ea80000100a00 */
[----:B------:R-:W2:Y:S01]  /*86e0*/  @P1 LDG.E.U16 R24, [R4.64] ;  /* 0x0000000404181981 */ /* 0x000ea2000c1e1500 */
[----:B------:R-:W-:Y:S01]  /*86f0*/  IMAD.X R7, R27, 0x1, R3, P2 ;  /* 0x000000011b077824 */ /* 0x000fe200010e0603 */
[----:B----4-:R-:W-:-:S05]  /*8700*/  IADD3 R8, P3, R18, R2, RZ ;  /* 0x0000000212087210 */ /* 0x010fca0007f7e0ff */
[----:B------:R-:W-:Y:S01]  /*8710*/  IMAD.X R9, R19, 0x1, R3, P3 ;  /* 0x0000000113097824 */ /* 0x000fe200018e0603 */
[----:B--2---:R-:W-:Y:S04]  /*8720*/  STL [R1+0x5f4], R24 ;  /* 0x0005f41801007387 */ /* 0x004fe80000100800 */
[----:B------:R0:W-:Y:S04]  /*8730*/  STL [R1+0x5f8], R25 ;  /* 0x0005f81901007387 */ /* 0x0001e80000100800 */
[----:B------:R-:W2:Y:S04]  /*8740*/  LDL.64 R26, [R1+0x980] ;  /* 0x00098000011a7983 */ /* 0x000ea80000100a00 */
[----:B0-----:R-:W4:Y:S04]  /*8750*/  LDL.64 R24, [R1+0x968] ;  /* 0x0009680001187983 */ /* 0x001f280000100a00 */
[----:B------:R-:W2:Y:S01]  /*8760*/  LDL.LU.64 R18, [R1+0x14f0] ;  /* 0x0014f00001127983 */ /* 0x000ea20000300a00 */
[----:B------:R-:W-:-:S02]  /*8770*/  ISETP.GT.AND P0, PT, R0, 0x15, PT ;  /* 0x000000150000780c */ /* 0x000fc40003f04270 */
[----:B---3--:R-:W-:Y:S02]  /*8780*/  IADD3 R4, P2, R20, R2, RZ ;  /* 0x0000000214047210 */ /* 0x008fe40007f5e0ff */
[----:B------:R-:W-:Y:S02]  /*8790*/  PRMT R22, RZ, 0x7610, R22 ;  /* 0x00007610ff167816 */ /* 0x000fe40000000016 */
[----:B------:R-:W-:Y:S01]  /*87a0*/  PRMT R23, RZ, 0x7610, R23 ;  /* 0x00007610ff177816 */ /* 0x000fe20000000017 */
[----:B------:R-:W-:Y:S02]  /*87b0*/  IMAD.X R5, R21, 0x1, R3, P2 ;  /* 0x0000000115057824 */ /* 0x000fe400010e0603 */
[----:B------:R-:W3:Y:S04]  /*87c0*/  LDL.LU.64 R20, [R1+0x14e8] ;  /* 0x0014e80001147983 */ /* 0x000ee80000300a00 */
[----:B------:R-:W3:Y:S04]  /*87d0*/  @P1 LDG.E.U16 R22, [R8.64] ;  /* 0x0000000408161981 */ /* 0x000ee8000c1e1500 */
[----:B------:R0:W4:Y:S01]  /*87e0*/  @P1 LDG.E.U16 R23, [R6.64] ;  /* 0x0000000406171981 */ /* 0x000122000c1e1500 */
[----:B--2---:R-:W-:-:S06]  /*87f0*/  PRMT R18, RZ, 0x7610, R18 ;  /* 0x00007610ff127816 */ /* 0x004fcc0000000012 */
[----:B------:R-:W2:Y:S01]  /*8800*/  @P0 LDG.E.U16 R18, [R4.64] ;  /* 0x0000000404120981 */ /* 0x000ea2000c1e1500 */
[----:B0-----:R-:W-:-:S03]  /*8810*/  IADD3 R6, P1, R28, R2, RZ ;  /* 0x000000021c067210 */ /* 0x001fc60007f3e0ff */
[----:B---3--:R-:W-:Y:S02]  /*8820*/  STL [R1+0x5ec], R22 ;  /* 0x0005ec1601007387 */ /* 0x008fe40000100800 */
[----:B------:R-:W-:Y:S02]  /*8830*/  IMAD.X R7, R29, 0x1, R3, P1 ;  /* 0x000000011d077824 */ /* 0x000fe400008e0603 */
[----:B----4-:R0:W-:Y:S04]  /*8840*/  STL [R1+0x5f0], R23 ;  /* 0x0005f01701007387 */ /* 0x0101e80000100800 */
[----:B0-----:R-:W3:Y:S04]  /*8850*/  LDL.64 R22, [R1+0x998] ;  /* 0x0009980001167983 */ /* 0x001ee80000100a00 */
[----:B--2---:R0:W-:Y:S04]  /*8860*/  STL [R1+0x5e8], R18 ;  /* 0x0005e81201007387 */ /* 0x0041e80000100800 */
[----:B0-----:R-:W2:Y:S04]  /*8870*/  LDL.LU R18, [R1+0x14e0] ;  /* 0x0014e00001127983 */ /* 0x001ea80000300800 */
[----:B------:R-:W4:Y:S01]  /*8880*/  LDL.LU.64 R28, [R1+0x14d8] ;  /* 0x0014d800011c7983 */ /* 0x000f220000300a00 */
[----:B------:R-:W-:-:S02]  /*8890*/  IADD3 R4, P2, R24, R2, RZ ;  /* 0x0000000218047210 */ /* 0x000fc40007f5e0ff */
[----:B------:R-:W-:-:S03]  /*88a0*/  PRMT R19, RZ, 0x7610, R19 ;  /* 0x00007610ff137816 */ /* 0x000fc60000000013 */
[----:B------:R-:W-:Y:S02]  /*88b0*/  IMAD.X R5, R25, 0x1, R3, P2 ;  /* 0x0000000119057824 */ /* 0x000fe400010e0603 */
[----:B------:R-:W2:Y:S01]  /*88c0*/  LDL.64 R24, [R1+0x990] ;  /* 0x0009900001187983 */ /* 0x000ea20000100a00 */
[----:B----4-:R-:W-:Y:S02]  /*88d0*/  PRMT R29, RZ, 0x7610, R29 ;  /* 0x00007610ff1d7816 */ /* 0x010fe4000000001d */
[----:B------:R-:W-:-:S04]  /*88e0*/  PRMT R28, RZ, 0x7610, R28 ;  /* 0x00007610ff1c7816 */ /* 0x000fc8000000001c */
[----:B------:R0:W4:Y:S04]  /*88f0*/  @P0 LDG.E.U16 R29, [R6.64] ;  /* 0x00000004061d0981 */ /* 0x000128000c1e1500 */
[----:B------:R3:W2:Y:S01]  /*8900*/  @P0 LDG.E.U16 R28, [R4.64] ;  /* 0x00000004041c0981 */ /* 0x0006a2000c1e1500 */
[----:B0-----:R-:W-:-:S05]  /*8910*/  IADD3 R6, P1, R26, R2, RZ ;  /* 0x000000021a067210 */ /* 0x001fca0007f3e0ff */
[----:B------:R-:W-:-:S05]  /*8920*/  IMAD.X R7, R27, 0x1, R3, P1 ;  /* 0x000000011b077824 */ /* 0x000fca00008e0603 */
[----:B------:R-:W4:Y:S01]  /*8930*/  @P0 LDG.E.U16 R19, [R6.64] ;  /* 0x0000000406130981 */ /* 0x000f22000c1e1500 */
[----:B---3--:R-:W-:-:S03]  /*8940*/  IADD3 R4, P1, R22, R2, RZ ;  /* 0x0000000216047210 */ /* 0x008fc60007f3e0ff */
[----:B--2---:R-:W-:Y:S04]  /*8950*/  STL [R1+0x5e4], R28 ;  /* 0x0005e41c01007387 */ /* 0x004fe80000100800 */
[----:B----4-:R0:W-:Y:S04]  /*8960*/  STL [R1+0x5e0], R29 ;  /* 0x0005e01d01007387 */ /* 0x0101e80000100800 */
[----:B------:R-:W2:Y:S04]  /*8970*/  LDL.64 R26, [R1+0x9a0] ;  /* 0x0009a000011a7983 */ /* 0x000ea80000100a00 */
[----:B0-----:R-:W3:Y:S04]  /*8980*/  LDL.64 R28, [R1+0x988] ;  /* 0x00098800011c7983 */ /* 0x001ee80000100a00 */
[----:B------:R0:W-:Y:S04]  /*8990*/  STL [R1+0x5dc], R19 ;  /* 0x0005dc1301007387 */ /* 0x0001e80000100800 */
[----:B0-----:R-:W4:Y:S04]  /*89a0*/  LDL.LU R19, [R1+0x14d0] ;  /* 0x0014d00001137983 */ /* 0x001f280000300800 */
[----:B------:R-:W2:Y:S01]  /*89b0*/  LDL.LU R22, [R1+0x14cc] ;  /* 0x0014cc0001167983 */ /* 0x000ea20000300800 */
[----:B------:R-:W-:Y:S01]  /*89c0*/  ISETP.GT.AND P2, PT, R0, 0x16, PT ;  /* 0x000000160000780c */ /* 0x000fe20003f44270 */
[----:B------:R-:W-:Y:S01]  /*89d0*/  IMAD.X R5, R23, 0x1, R3, P1 ;  /* 0x0000000117057824 */ /* 0x000fe200008e0603 */
[----:B--2---:R-:W-:-:S11]  /*89e0*/  PRMT R22, RZ, 0x7610, R22 ;  /* 0x00007610ff167816 */ /* 0x004fd60000000016 */
[----:B------:R0:W2:Y:S02]  /*89f0*/  @P2 LDG.E.U16 R22, [R4.64] ;  /* 0x0000000404162981 */ /* 0x0000a4000c1e1500 */
[----:B0-----:R-:W-:Y:S02]  /*8a00*/  IADD3 R4, P0, R24, R2, RZ ;  /* 0x0000000218047210 */ /* 0x001fe40007f1e0ff */
[----:B--2---:R0:W-:Y:S04]  /*8a10*/  STL [R1+0x5d8], R22 ;  /* 0x0005d81601007387 */ /* 0x0041e80000100800 */
[----:B0-----:R-:W2:Y:S04]  /*8a20*/  LDL.64 R22, [R1+0x9b8] ;  /* 0x0009b80001167983 */ /* 0x001ea80000100a00 */
[----:B------:R-:W2:Y:S01]  /*8a30*/  LDL.LU R24, [R1+0x14c8] ;  /* 0x0014c80001187983 */ /* 0x000ea20000300800 */
[----:B------:R-:W-:Y:S01]  /*8a40*/  IMAD.X R5, R25, 0x1, R3, P0 ;  /* 0x0000000119057824 */ /* 0x000fe200000e0603 */
[----:B--2---:R-:W-:-:S06]  /*8a50*/  PRMT R24, RZ, 0x7610, R24 ;  /* 0x00007610ff187816 */ /* 0x004fcc0000000018 */
[----:B------:R3:W2:Y:S02]  /*8a60*/  @P2 LDG.E.U16 R24, [R4.64] ;  /* 0x0000000404182981 */ /* 0x0006a4000c1e1500 */
[----:B---3--:R-:W-:Y:S02]  /*8a70*/  IADD3 R4, P0, R28, R2, RZ ;  /* 0x000000021c047210 */ /* 0x008fe40007f1e0ff */
[----:B--2---:R0:W-:Y:S04]  /*8a80*/  STL [R1+0x5d4], R24 ;  /* 0x0005d41801007387 */ /* 0x0041e80000100800 */
[----:B0-----:R-:W2:Y:S04]  /*8a90*/  LDL.64 R24, [R1+0x9b0] ;  /* 0x0009b00001187983 */ /* 0x001ea80000100a00 */
[----:B------:R-:W3:Y:S01]  /*8aa0*/  LDL.LU R28, [R1+0x14c4] ;  /* 0x0014c400011c7983 */ /* 0x000ee20000300800 */
[----:B------:R-:W-:Y:S01]  /*8ab0*/  IMAD.X R5, R29, 0x1, R3, P0 ;  /* 0x000000011d057824 */ /* 0x000fe200000e0603 */
[----:B---3--:R-:W-:-:S06]  /*8ac0*/  PRMT R28, RZ, 0x7610, R28 ;  /* 0x00007610ff1c7816 */ /* 0x008fcc000000001c */
[----:B------:R0:W3:Y:S02]  /*8ad0*/  @P2 LDG.E.U16 R28, [R4.64] ;  /* 0x00000004041c2981 */ /* 0x0000e4000c1e1500 */
[----:B0-----:R-:W-:Y:S02]  /*8ae0*/  IADD3 R4, P0, R26, R2, RZ ;  /* 0x000000021a047210 */ /* 0x001fe40007f1e0ff */
[----:B---3--:R0:W-:Y:S04]  /*8af0*/  STL [R1+0x5d0], R28 ;  /* 0x0005d01c01007387 */ /* 0x0081e80000100800 */
[----:B0-----:R-:W3:Y:S04]  /*8b00*/  LDL.64 R28, [R1+0x9a8] ;  /* 0x0009a800011c7983 */ /* 0x001ee80000100a00 */
[----:B------:R-:W2:Y:S01]  /*8b10*/  LDL.LU R26, [R1+0x14c0] ;  /* 0x0014c000011a7983 */ /* 0x000ea20000300800 */
[----:B------:R-:W-:Y:S01]  /*8b20*/  IMAD.X R5, R27, 0x1, R3, P0 ;  /* 0x000000011b057824 */ /* 0x000fe200000e0603 */
[----:B--2---:R-:W-:-:S06]  /*8b30*/  PRMT R26, RZ, 0x7610, R26 ;  /* 0x00007610ff1a7816 */ /* 0x004fcc000000001a */
[----:B------:R0:W2:Y:S02]  /*8b40*/  @P2 LDG.E.U16 R26, [R4.64] ;  /* 0x00000004041a2981 */ /* 0x0000a4000c1e1500 */
[----:B0-----:R-:W-:Y:S02]  /*8b50*/  IADD3 R4, P0, R22, R2, RZ ;  /* 0x0000000216047210 */ /* 0x001fe40007f1e0ff */
[----:B--2---:R0:W-:Y:S04]  /*8b60*/  STL [R1+0x5cc], R26 ;  /* 0x0005cc1a01007387 */ /* 0x0041e80000100800 */
[----:B0-----:R-:W2:Y:S04]  /*8b70*/  LDL.64 R26, [R1+0x9c0] ;  /* 0x0009c000011a7983 */ /* 0x001ea80000100a00 */
        /* <DEDUP_REMOVED lines=26> */
[----:B0-----:R-:W-:-:S05]  /*8d20*/  IADD3 R4, P0, R22, R2, RZ ;  /* 0x0000000216047210 */ /* 0x001fca0007f1e0ff */
[----:B------:R-:W-:Y:S01]  /*8d30*/  IMAD.X R5, R23, 0x1, R3, P0 ;  /* 0x0000000117057824 */ /* 0x000fe200000e0603 */
[----:B------:R-:W-:Y:S02]  /*8d40*/  ISETP.GT.AND P1, PT, R0, 0x18, PT ;  /* 0x000000180000780c */ /* 0x000fe40003f24270 */
[----:B------:R-:W-:Y:S02]  /*8d50*/  PRMT R9, RZ, 0x7610, R9 ;  /* 0x00007610ff097816 */ /* 0x000fe40000000009 */
[----:B------:R-:W-:-:S09]  /*8d60*/  PRMT R7, RZ, 0x7610, R7 ;  /* 0x00007610ff077816 */ /* 0x000fd20000000007 */
[----:B------:R0:W3:Y:S04]  /*8d70*/  @P1 LDG.E.U16 R9, [R4.64] ;  /* 0x0000000404091981 */ /* 0x0000e8000c1e1500 */
[----:B--2---:R1:W-:Y:S04]  /*8d80*/  STL [R1+0x5bc], R26 ;  /* 0x0005bc1a01007387 */ /* 0x0043e80000100800 */
[----:B------:R-:W2:Y:S04]  /*8d90*/  LDL.64 R22, [R1+0x9f8] ;  /* 0x0009f80001167983 */ /* 0x000ea80000100a00 */
[----:B-1----:R-:W2:Y:S01]  /*8da0*/  LDL.64 R26, [R1+0x9e0] ;  /* 0x0009e000011a7983 */ /* 0x002ea20000100a00 */
[----:B0-----:R-:W-:-:S05]  /*8db0*/  IADD3 R4, P0, R24, R2, RZ ;  /* 0x0000000218047210 */ /* 0x001fca0007f1e0ff */
[----:B------:R-:W-:Y:S01]  /*8dc0*/  IMAD.X R5, R25, 0x1, R3, P0 ;  /* 0x0000000119057824 */ /* 0x000fe200000e0603 */
[----:B------:R-:W-:Y:S01]  /*8dd0*/  PRMT R6, RZ, 0x7610, R6 ;  /* 0x00007610ff067816 */ /* 0x000fe20000000006 */
[----:B------:R-:W4:Y:S04]  /*8de0*/  LDL.64 R24, [R1+0x9f0] ;  /* 0x0009f00001187983 */ /* 0x000f280000100a00 */
[----:B------:R3:W4:Y:S02]  /*8df0*/  @P1 LDG.E.U16 R7, [R4.64] ;  /* 0x0000000404071981 */ /* 0x000724000c1e1500 */
[----:B---3--:R-:W-:-:S05]  /*8e00*/  IADD3 R4, P0, R28, R2, RZ ;  /* 0x000000021c047210 */ /* 0x008fca0007f1e0ff */
[----:B------:R-:W-:Y:S01]  /*8e10*/  IMAD.X R5, R29, 0x1, R3, P0 ;  /* 0x000000011d057824 */ /* 0x000fe200000e0603 */
[----:B------:R-:W-:Y:S01]  /*8e20*/  PRMT R8, RZ, 0x7610, R8 ;  /* 0x00007610ff087816 */ /* 0x000fe20000000008 */
[----:B------:R-:W3:Y:S04]  /*8e30*/  LDL.64 R28, [R1+0x9e8] ;  /* 0x0009e800011c7983 */ /* 0x000ee80000100a00 */
[----:B------:R2:W3:Y:S02]  /*8e40*/  @P1 LDG.E.U16 R6, [R4.64] ;  /* 0x0000000404061981 */ /* 0x0004e4000c1e1500 */
[----:B--2---:R-:W-:-:S05]  /*8e50*/  IADD3 R4, P0, R26, R2, RZ ;  /* 0x000000021a047210 */ /* 0x004fca0007f1e0ff */
[----:B------:R-:W-:Y:S02]  /*8e60*/  IMAD.X R5, R27, 0x1, R3, P0 ;  /* 0x000000011b057824 */ /* 0x000fe400000e0603 */
[----:B------:R-:W2:Y:S04]  /*8e70*/  LDL.64 R26, [R1+0xa00] ;  /* 0x000a0000011a7983 */ /* 0x000ea80000100a00 */
[----:B------:R0:W2:Y:S02]  /*8e80*/  @P1 LDG.E.U16 R8, [R4.64] ;  /* 0x0000000404081981 */ /* 0x0000a4000c1e1500 */
[----:B0-----:R-:W-:Y:S02]  /*8e90*/  IADD3 R4, P0, R22, R2, RZ ;  /* 0x0000000216047210 */ /* 0x001fe40007f1e0ff */
[----:B------:R-:W2:Y:S01]  /*8ea0*/  LDL.LU R22, [R1+0x14ac] ;  /* 0x0014ac0001167983 */ /* 0x000ea20000300800 */
[----:B------:R-:W-:-:S02]  /*8eb0*/  ISETP.GT.AND P1, PT, R0, 0x19, PT ;  /* 0x000000190000780c */ /* 0x000fc40003f24270 */
[----:B------:R-:W-:Y:S01]  /*8ec0*/  IMAD.X R5, R23, 0x1, R3, P0 ;  /* 0x0000000117057824 */ /* 0x000fe200000e0603 */
[----:B--2---:R-:W-:-:S10]  /*8ed0*/  PRMT R22, RZ, 0x7610, R22 ;  /* 0x00007610ff167816 */ /* 0x004fd40000000016 */
[----:B------:R4:W2:Y:S02]  /*8ee0*/  @P1 LDG.E.U16 R22, [R4.64] ;  /* 0x0000000404161981 */ /* 0x0008a4000c1e1500 */
[----:B----4-:R-:W-:Y:S02]  /*8ef0*/  IADD3 R4, P0, R24, R2, RZ ;  /* 0x0000000218047210 */ /* 0x010fe40007f1e0ff */
[----:B--2---:R0:W-:Y:S04]  /*8f00*/  STL [R1+0x5b8], R22 ;  /* 0x0005b81601007387 */ /* 0x0041e80000100800 */
[----:B0-----:R-:W2:Y:S04]  /*8f10*/  LDL.64 R22, [R1+0xa18] ;  /* 0x000a180001167983 */ /* 0x001ea80000100a00 */
[----:B------:R-:W4:Y:S01]  /*8f20*/  LDL.LU R24, [R1+0x14a8] ;  /* 0x0014a80001187983 */ /* 0x000f220000300800 */
[----:B------:R-:W-:Y:S01]  /*8f30*/  IMAD.X R5, R25, 0x1, R3, P0 ;  /* 0x0000000119057824 */ /* 0x000fe200000e0603 */
[----:B----4-:R-:W-:-:S06]  /*8f40*/  PRMT R24, RZ, 0x7610, R24 ;  /* 0x00007610ff187816 */ /* 0x010fcc0000000018 */
[----:B------:R3:W4:Y:S02]  /*8f50*/  @P1 LDG.E.U16 R24, [R4.64] ;  /* 0x0000000404181981 */ /* 0x000724000c1e1500 */
[----:B---3--:R-:W-:Y:S02]  /*8f60*/  IADD3 R4, P0, R28, R2, RZ ;  /* 0x000000021c047210 */ /* 0x008fe40007f1e0ff */
[----:B----4-:R0:W-:Y:S04]  /*8f70*/  STL [R1+0x5b4], R24 ;  /* 0x0005b41801007387 */ /* 0x0101e80000100800 */
[----:B0-----:R-:W3:Y:S04]  /*8f80*/  LDL.64 R24, [R1+0xa10] ;  /* 0x000a100001187983 */ /* 0x001ee80000100a00 */
[----:B------:R-:W4:Y:S01]  /*8f90*/  LDL.LU R28, [R1+0x14a4] ;  /* 0x0014a400011c7983 */ /* 0x000f220000300800 */
[----:B------:R-:W-:Y:S01]  /*8fa0*/  IMAD.X R5, R29, 0x1, R3, P0 ;  /* 0x000000011d057824 */ /* 0x000fe200000e0603 */
[----:B----4-:R-:W-:-:S06]  /*8fb0*/  PRMT R28, RZ, 0x7610, R28 ;  /* 0x00007610ff1c7816 */ /* 0x010fcc000000001c */
[----:B------:R0:W4:Y:S02]  /*8fc0*/  @P1 LDG.E.U16 R28, [R4.64] ;  /* 0x00000004041c1981 */ /* 0x000124000c1e1500 */
[----:B0-----:R-:W-:Y:S02]  /*8fd0*/  IADD3 R4, P0, R26, R2, RZ ;  /* 0x000000021a047210 */ /* 0x001fe40007f1e0ff */
[----:B----4-:R0:W-:Y:S04]  /*8fe0*/  STL [R1+0x5b0], R28 ;  /* 0x0005b01c01007387 */ /* 0x0101e80000100800 */
[----:B0-----:R-:W4:Y:S04]  /*8ff0*/  LDL.64 R28, [R1+0xa08] ;  /* 0x000a0800011c7983 */ /* 0x001f280000100a00 */
        /* <DEDUP_REMOVED lines=19> */
[----:B----4-:R-:W-:Y:S02]  /*9130*/  IADD3 R4, P0, R28, R2, RZ ;  /* 0x000000021c047210 */ /* 0x010fe40007f1e0ff */
[----:B---3--:R0:W-:Y:S04]  /*9140*/  STL [R1+0x59c], R24 ;  /* 0x00059c1801007387 */ /* 0x0081e80000100800 */
        /* <DEDUP_REMOVED lines=126> */
[----:B------:R-:W-:-:S02]  /*9930*/  PRMT R20, RZ, 0x7610, R20 ;  /* 0x00007610ff147816 */ /* 0x000fc40000000014 */
[----:B--2---:R-:W-:-:S06]  /*9940*/  PRMT R26, RZ, 0x7610, R26 ;  /* 0x00007610ff1a7816 */ /* 0x004fcc000000001a */
[----:B------:R0:W2:Y:S01]  /*9950*/  @P1 LDG.E.U16 R26, [R4.64] ;  /* 0x00000004041a1981 */ /* 0x0000a2000c1e1500 */
[----:B------:R-:W-:Y:S02]  /*9960*/  ISETP.GT.AND P1, PT, R0, 0x1f, PT ;  /* 0x0000001f0000780c */ /* 0x000fe40003f24270 */
[----:B0-----:R-:W-:-:S05]  /*9970*/  IADD3 R4, P0, R22, R2, RZ ;  /* 0x0000000216047210 */ /* 0x001fca0007f1e0ff */
[----:B------:R-:W-:-:S06]  /*9980*/  IMAD.X R5, R23, 0x1, R3, P0 ;  /* 0x0000000117057824 */ /* 0x000fcc00000e0603 */
[----:B------:R3:W4:Y:S01]  /*9990*/  @P1 LDG.E.U16 R20, [R4.64] ;  /* 0x0000000404141981 */ /* 0x000722000c1e1500 */
[----:B------:R-:W-:Y:S02]  /*99a0*/  PRMT R21, RZ, 0x7610, R21 ;  /* 0x00007610ff157816 */ /* 0x000fe40000000015 */
[----:B---3--:R-:W-:-:S05]  /*99b0*/  IADD3 R4, P0, R24, R2, RZ ;  /* 0x0000000218047210 */ /* 0x008fca0007f1e0ff */
[----:B------:R-:W-:-:S05]  /*99c0*/  IMAD.X R5, R25, 0x1, R3, P0 ;  /* 0x0000000119057824 */ /* 0x000fca00000e0603 */
[----:B------:R0:W3:Y:S04]  /*99d0*/  @P1 LDG.E.U16 R21, [R4.64] ;  /* 0x0000000404151981 */ /* 0x0000e8000c1e1500 */
[----:B--2---:R1:W-:Y:S04]  /*99e0*/  STL [R1+0x30], R26 ;  /* 0x0000301a01007387 */ /* 0x0043e80000100800 */
[----:B-1----:R-:W2:Y:S04]  /*99f0*/  LDL.64 R26, [R1+0xac0] ;  /* 0x000ac000011a7983 */ /* 0x002ea80000100a00 */
[----:B------:R-:W2:Y:S04]  /*9a00*/  LDL.LU.64 R22, [R1+0x1448] ;  /* 0x0014480001167983 */ /* 0x000ea80000300a00 */
[----:B------:R-:W2:Y:S04]  /*9a10*/  LDL.LU.64 R24, [R1+0x1440] ;  /* 0x0014400001187983 */ /* 0x000ea80000300a00 */
[----:B----4-:R1:W-:Y:S04]  /*9a20*/  STL [R1+0x2c], R20 ;  /* 0x00002c1401007387 */ /* 0x0103e80000100800 */
[----:B-1----:R-:W1:Y:S01]  /*9a30*/  S2R R20, SR_TID.X ;  /* 0x0000000000147919 */ /* 0x002e620000002100 */
[----:B0-----:R-:W-:-:S02]  /*9a40*/  IADD3 R4, P0, R28, R2, RZ ;  /* 0x000000021c047210 */ /* 0x001fc40007f1e0ff */
[----:B------:R-:W-:-:S03]  /*9a50*/  PRMT R15, RZ, 0x7610, R15 ;  /* 0x00007610ff0f7816 */ /* 0x000fc6000000000f */
[----:B------:R-:W-:Y:S02]  /*9a60*/  IMAD.X R5, R29, 0x1, R3, P0 ;  /* 0x000000011d057824 */ /* 0x000fe400000e0603 */
[----:B------:R-:W0:Y:S04]  /*9a70*/  S2R R29, SR_TID.X ;  /* 0x00000000001d7919 */ /* 0x000e280000002100 */
[----:B---3--:R1:W-:Y:S04]  /*9a80*/  STL [R1+0x28], R21 ;  /* 0x0000281501007387 */ /* 0x0083e80000100800 */
[----:B------:R2:W3:Y:S04]  /*9a90*/  @P1 LDG.E.U16 R15, [R4.64] ;  /* 0x00000004040f1981 */ /* 0x0004e8000c1e1500 */
[----:B------:R4:W-:Y:S01]  /*9aa0*/  STL [R1+0xbf0], R0 ;  /* 0x000bf00001007387 */ /* 0x0009e20000100800 */
[----:B-1----:R-:W-:-:S04]  /*9ab0*/  LOP3.LUT R21, R20, 0x1f, RZ, 0xc0, !PT ;  /* 0x0000001f14157812 */ /* 0x002fc800078ec0ff */
[----:B------:R-:W-:Y:S02]  /*9ac0*/  ISETP.GE.AND P2, PT, R21, R0, PT ;  /* 0x000000001500720c */ /* 0x000fe40003f46270 */
[----:B----4-:R-:W-:Y:S02]  /*9ad0*/  PRMT R0, RZ, 0x7610, R0 ;  /* 0x00007610ff007816 */ /* 0x010fe40000000000 */
[----:B0-----:R-:W-:Y:S02]  /*9ae0*/  LOP3.LUT R29, R29, 0x1f, RZ, 0xc0, !PT ;  /* 0x0000001f1d1d7812 */ /* 0x001fe400078ec0ff */
[----:B------:R-:W-:-:S03]  /*9af0*/  PRMT R14, RZ, 0x7610, R14 ;  /* 0x00007610ff0e7816 */ /* 0x000fc6000000000e */
[----:B------:R-:W-:Y:S01]  /*9b00*/  IMAD R28, R29, c[0x0][0x18c], RZ ;  /* 0x000063001d1c7a24 */ /* 0x000fe200078e02ff */
[----:B--2---:R-:W-:-:S05]  /*9b10*/  IADD3 R4, P0, R26, R2, RZ ;  /* 0x000000021a047210 */ /* 0x004fca0007f1e0ff */
[----:B------:R-:W-:Y:S02]  /*9b20*/  IMAD.X R5, R27, 0x1, R3, P0 ;  /* 0x000000011b057824 */ /* 0x000fe400000e0603 */
[----:B------:R-:W2:Y:S04]  /*9b30*/  LDL.LU.64 R26, [R1+0x1438] ;  /* 0x00143800011a7983 */ /* 0x000ea80000300a00 */
[----:B------:R0:W4:Y:S04]  /*9b40*/  @P1 LDG.E.U16 R0, [R4.64] ;  /* 0x0000000404001981 */ /* 0x000128000c1e1500 */
[----:B------:R1:W-:Y:S02]  /*9b50*/  STL.64 [R1+0xb80], R2 ;  /* 0x000b800201007387 */ /* 0x0003e40000100a00 */
[----:B-1----:R-:W-:-:S02]  /*9b60*/  IMAD.MOV.U32 R2, RZ, RZ, R23 ;  /* 0x000000ffff027224 */ /* 0x002fc400078e0017 */
[----:B------:R-:W-:-:S04]  /*9b70*/  IMAD.MOV.U32 R3, RZ, RZ, R22 ;  /* 0x000000ffff037224 */ /* 0x000fc800078e0016 */
[C---:B0-----:R-:W-:Y:S01]  /*9b80*/  IMAD.WIDE R4, R28.reuse, 0x2, R2 ;  /* 0x000000021c047825 */ /* 0x041fe200078e0202 */
[----:B------:R-:W-:Y:S06]  /*9b90*/  BAR.SYNC.DEFER_BLOCKING 0x0 ;  /* 0x0000000000007b1d */ /* 0x000fec0000010000 */
[----:B------:R0:W2:Y:S01]  /*9ba0*/  @!P2 LDG.E.U16 R14, [R4.64] ;  /* 0x00000004040ea981 */ /* 0x0000a2000c1e1500 */
[----:B------:R-:W-:Y:S01]  /*9bb0*/  PRMT R18, RZ, 0x7610, R18 ;  /* 0x00007610ff127816 */ /* 0x000fe20000000012 */
[----:B0-----:R-:W-:Y:S02]  /*9bc0*/  IMAD.MOV.U32 R4, RZ, RZ, R25 ;  /* 0x000000ffff047224 */ /* 0x001fe400078e0019 */
[----:B------:R-:W-:Y:S01]  /*9bd0*/  IMAD.MOV.U32 R5, RZ, RZ, R24 ;  /* 0x000000ffff057224 */ /* 0x000fe200078e0018 */
[----:B----4-:R0:W-:Y:S04]  /*9be0*/  STL [R1+0x20], R0 ;  /* 0x0000200001007387 */ /* 0x0101e80000100800 */
[----:B0-----:R-:W4:Y:S04]  /*9bf0*/  LDL.LU R0, [R1+0x4] ;  /* 0x0000040001007983 */ /* 0x001f280000300800 */
[----:B------:R0:W-:Y:S04]  /*9c00*/  STL.64 [R1+0xb98], R2 ;  /* 0x000b980201007387 */ /* 0x0001e80000100a00 */
[----:B0-----:R-:W4:Y:S04]  /*9c10*/  LDL.LU R3, [R1] ;  /* 0x0000000001037983 */ /* 0x001f280000300800 */
[----:B---3--:R0:W-:Y:S04]  /*9c20*/  STL [R1+0x24], R15 ;  /* 0x0000240f01007387 */ /* 0x0081e80000100800 */
[----:B0-----:R-:W3:Y:S04]  /*9c30*/  LDL.LU R15, [R1+0x8] ;  /* 0x00000800010f7983 */ /* 0x001ee80000300800 */
[----:B--2---:R0:W-:Y:S04]  /*9c40*/  STL [R1+0x1c], R14 ;  /* 0x00001c0e01007387 */ /* 0x0041e80000100800 */
[----:B0-----:R-:W3:Y:S04]  /*9c50*/  LDL.LU R14, [R1+0xc] ;  /* 0x00000c00010e7983 */ /* 0x001ee80000300800 */
[----:B------:R0:W-:Y:S02]  /*9c60*/  STL.64 [R1+0x588], R4 ;  /* 0x0005880401007387 */ /* 0x0001e40000100a00 */
[----:B0-----:R-:W-:-:S05]  /*9c70*/  IMAD.WIDE R4, R28, 0x2, R4 ;  /* 0x000000021c047825 */ /* 0x001fca00078e0204 */
[----:B------:R0:W2:Y:S04]  /*9c80*/  @!P2 LDG.E.U16 R18, [R4.64] ;  /* 0x000000040412a981 */ /* 0x0000a8000c1e1500 */
[----:B------:R-:W1:Y:S01]  /*9c90*/  S2R R29, SR_TID.X ;  /* 0x00000000001d7919 */ /* 0x000e620000002100 */
[----:B------:R-:W-:Y:S01]  /*9ca0*/  IMAD.MOV.U32 R28, RZ, RZ, R27 ;  /* 0x000000ffff1c7224 */ /* 0x000fe200078e001b */
[----:B------:R-:W-:Y:S02]  /*9cb0*/  PRMT R2, RZ, 0x7610, R2 ;  /* 0x00007610ff027816 */ /* 0x000fe40000000002 */
[----:B-1----:R-:W-:-:S05]  /*9cc0*/  LOP3.LUT R29, R29, 0x1f, RZ, 0xc0, !PT ;  /* 0x0000001f1d1d7812 */ /* 0x002fca00078ec0ff */
[----:B0-----:R-:W-:Y:S02]  /*9cd0*/  IMAD R5, R29, c[0x0][0x18c], RZ ;  /* 0x000063001d057a24 */ /* 0x001fe400078e02ff */
[----:B------:R-:W-:-:S04]  /*9ce0*/  IMAD.MOV.U32 R29, RZ, RZ, R26 ;  /* 0x000000ffff1d7224 */ /* 0x000fc800078e001a */
[----:B------:R-:W-:-:S05]  /*9cf0*/  IMAD.WIDE R4, R5, 0x2, R28 ;  /* 0x0000000205047825 */ /* 0x000fca00078e021c */
[----:B------:R-:W3:Y:S04]  /*9d00*/  @!P2 LDG.E.U16 R2, [R4.64] ;  /* 0x000000040402a981 */ /* 0x000ee8000c1e1500 */
[----:B--2---:R-:W-:Y:S04]  /*9d10*/  STL [R1+0x18], R18 ;  /* 0x0000181201007387 */ /* 0x004fe80000100800 */
[----:B------:R0:W-:Y:S04]  /*9d20*/  STL.64 [R1+0x580], R28 ;  /* 0x0005801c01007387 */ /* 0x0001e80000100a00 */
[----:B0-----:R-:W2:Y:S04]  /*9d30*/  LDL.LU.64 R28, [R1+0x1430] ;  /* 0x00143000011c7983 */ /* 0x001ea80000300a00 */
[----:B------:R-:W0:Y:S02]  /*9d40*/  S2R R18, SR_TID.X ;  /* 0x0000000000127919 */ /* 0x000e240000002100 */
[----:B0-----:R-:W-:-:S02]  /*9d50*/  LOP3.LUT R18, R18, 0x1f, RZ, 0xc0, !PT ;  /* 0x0000001f12127812 */ /* 0x001fc400078ec0ff */
[----:B---3--:R4:W-:Y:S03]  /*9d60*/  STL [R1+0x14], R2 ;  /* 0x0000140201007387 */ /* 0x0089e60000100800 */
[----:B------:R-:W-:Y:S02]  /*9d70*/  IMAD R5, R18, c[0x0][0x18c], RZ ;  /* 0x0000630012057a24 */ /* 0x000fe400078e02ff */
[----:B------:R-:W3:Y:S01]  /*9d80*/  LDL.LU R18, [R1+0x498] ;  /* 0x0004980001127983 */ /* 0x000ee20000300800 */
[----:B----4-:R-:W-:-:S03]  /*9d90*/  IMAD.MOV.U32 R2, RZ, RZ, R0 ;  /* 0x000000ffff027224 */ /* 0x010fc600078e0000 */
[----:B------:R-:W4:Y:S01]  /*9da0*/  LDL.LU R0, [R1+0x49c] ;  /* 0x00049c0001007983 */ /* 0x000f220000300800 */
[----:B------:R-:W-:Y:S01]  /*9db0*/  IMAD.WIDE R4, R5, 0x2, R2 ;  /* 0x0000000205047825 */ /* 0x000fe200078e0202 */
[----:B--2---:R-:W-:-:S06]  /*9dc0*/  PRMT R28, RZ, 0x7610, R28 ;  /* 0x00007610ff1c7816 */ /* 0x004fcc000000001c */
[----:B------:R0:W2:Y:S04]  /*9dd0*/  @!P2 LDG.E.U16 R28, [R4.64] ;  /* 0x00000004041ca981 */ /* 0x0000a8000c1e1500 */
[----:B------:R1:W-:Y:S04]  /*9de0*/  STL.64 [R1+0xba0], R2 ;  /* 0x000ba00201007387 */ /* 0x0003e80000100a00 */
[----:B-1----:R-:W3:Y:S04]  /*9df0*/  LDL.LU R2, [R1+0x490] ;  /* 0x0004900001027983 */ /* 0x002ee80000300800 */
[----:B------:R-:W3:Y:S04]  /*9e00*/  LDL.LU R3, [R1+0x494] ;  /* 0x0004940001037983 */ /* 0x000ee80000300800 */
[----:B0-----:R-:W0:Y:S04]  /*9e10*/  S2R R5, SR_TID.X ;  /* 0x0000000000057919 */ /* 0x001e280000002100 */
[----:B--2---:R1:W-:Y:S04]  /*9e20*/  STL [R1+0x10], R28 ;  /* 0x0000101c01007387 */ /* 0x0043e80000100800 */
[----:B-1----:R-:W2:Y:S01]  /*9e30*/  LDL.LU R28, [R1+0x1428] ;  /* 0x00142800011c7983 */ /* 0x002ea20000300800 */
[----:B0-----:R-:W-:-:S05]  /*9e40*/  LOP3.LUT R5, R5, 0x1f, RZ, 0xc0, !PT ;  /* 0x0000001f05057812 */ /* 0x001fca00078ec0ff */
[----:B------:R-:W-:-:S04]  /*9e50*/  IMAD R5, R5, c[0x0][0x18c], RZ ;  /* 0x0000630005057a24 */ /* 0x000fc800078e02ff */
[----:B------:R-:W-:Y:S01]  /*9e60*/  IMAD.WIDE R4, R5, 0x2, R14 ;  /* 0x0000000205047825 */ /* 0x000fe200078e020e */
[----:B---3--:R-:W-:Y:S02]  /*9e70*/  LOP3.LUT R3, R3, R2, RZ, 0x3c, !PT ;  /* 0x0000000203037212 */ /* 0x008fe400078e3cff */
[----:B--2---:R-:W-:-:S06]  /*9e80*/  PRMT R28, RZ, 0x7610, R28 ;  /* 0x00007610ff1c7816 */ /* 0x004fcc000000001c */
[----:B------:R0:W2:Y:S04]  /*9e90*/  @!P2 LDG.E.U16 R28, [R4.64] ;  /* 0x00000004041ca981 */ /* 0x0000a8000c1e1500 */
[----:B0-----:R-:W0:Y:S01]  /*9ea0*/  S2R R5, SR_TID.X ;  /* 0x0000000000057919 */ /* 0x001e220000002100 */
[----:B------:R-:W-:-:S04]  /*9eb0*/  LOP3.LUT R2, R3, R2, RZ, 0x3c, !PT ;  /* 0x0000000203027212 */ /* 0x000fc800078e3cff */
[----:B------:R-:W-:Y:S02]  /*9ec0*/  LOP3.LUT R3, R3, R2, RZ, 0x3c, !PT ;  /* 0x0000000203037212 */ /* 0x000fe400078e3cff */
[----:B------:R-:W-:Y:S01]  /*9ed0*/  PRMT R19, RZ, 0x7610, R19 ;  /* 0x00007610ff137816 */ /* 0x000fe20000000013 */
[----:B------:R1:W-:Y:S04]  /*9ee0*/  STL.64 [R1+0x570], R14 ;  /* 0x0005700e01007387 */ /* 0x0003e80000100a00 */
[----:B-1----:R-:W3:Y:S01]  /*9ef0*/  LDL.LU.64 R14, [R1+0x1420] ;  /* 0x00142000010e7983 */ /* 0x002ee20000300a00 */
[----:B0-----:R-:W-:-:S05]  /*9f00*/  LOP3.LUT R5, R5, 0x1f, RZ, 0xc0, !PT ;  /* 0x0000001f05057812 */ /* 0x001fca00078ec0ff */
[----:B------:R-:W-:-:S04]  /*9f10*/  IMAD R5, R5, c[0x0][0x18c], RZ ;  /* 0x0000630005057a24 */ /* 0x000fc800078e02ff */
[----:B------:R-:W-:-:S05]  /*9f20*/  IMAD.WIDE R4, R5, 0x2, R2 ;  /* 0x0000000205047825 */ /* 0x000fca00078e0202 */
[----:B------:R0:W3:Y:S04]  /*9f30*/  @!P2 LDG.E.U16 R19, [R4.64] ;  /* 0x000000040413a981 */ /* 0x0000e8000c1e1500 */
[----:B--2---:R1:W-:Y:S04]  /*9f40*/  STL [R1+0xc], R28 ;  /* 0x00000c1c01007387 */ /* 0x0043e80000100800 */
[----:B-1----:R-:W2:Y:S04]  /*9f50*/  LDL.LU R28, [R1+0x1418] ;  /* 0x00141800011c7983 */ /* 0x002ea80000300800 */
[----:B------:R1:W-:Y:S04]  /*9f60*/  STL.64 [R1+0xbc8], R2 ;  /* 0x000bc80201007387 */ /* 0x0003e80000100a00 */
[----:B-1----:R-:W2:Y:S04]  /*9f70*/  LDL.LU R2, [R1+0x4a0] ;  /* 0x0004a00001027983 */ /* 0x002ea80000300800 */
[----:B------:R-:W2:Y:S01]  /*9f80*/  LDL.LU R3, [R1+0x4a4] ;  /* 0x0004a40001037983 */ /* 0x000ea20000300800 */
[----:B------:R-:W-:-:S05]  /*9f90*/  LOP3.LUT R20, R20, 0x1f, RZ, 0xc0, !PT ;  /* 0x0000001f14147812 */ /* 0x000fca00078ec0ff */
[----:B0-----:R-:W-:Y:S01]  /*9fa0*/  IMAD R5, R20, c[0x0][0x18c], RZ ;  /* 0x0000630014057a24 */ /* 0x001fe200078e02ff */
[----:B---3--:R0:W-:Y:S04]  /*9fb0*/  STL [R1+0x8], R19 ;  /* 0x0000081301007387 */ /* 0x0081e80000100800 */
[----:B------:R-:W3:Y:S01]  /*9fc0*/  LDL.LU R20, [R1+0x4a8] ;  /* 0x0004a80001147983 */ /* 0x000ee20000300800 */
[----:B0-----:R-:W-:Y:S02]  /*9fd0*/  IMAD.MOV.U32 R19, RZ, RZ, R18 ;  /* 0x000000ffff137224 */ /* 0x001fe400078e0012 */
[----:B----4-:R-:W-:Y:S02]  /*9fe0*/  IMAD.MOV.U32 R18, RZ, RZ, R0 ;  /* 0x000000ffff127224 */ /* 0x010fe400078e0000 */
[----:B------:R-:W4:Y:S02]  /*9ff0*/  LDL.LU R0, [R1+0x4ac] ;  /* 0x0004ac0001007983 */ /* 0x000f240000300800 */
[----:B------:R-:W-:Y:S01]  /*a000*/  IMAD.WIDE R4, R5, 0x2, R18 ;  /* 0x0000000205047825 */ /* 0x000fe200078e0212 */
[----:B------:R-:W-:-:S02]  /*a010*/  PRMT R29, RZ, 0x7610, R29 ;  /* 0x00007610ff1d7816 */ /* 0x000fc4000000001d */
[----:B--2---:R-:W-:-:S06]  /*a020*/  PRMT R28, RZ, 0x7610, R28 ;  /* 0x00007610ff1c7816 */ /* 0x004fcc000000001c */
[----:B------:R0:W2:Y:S04]  /*a030*/  @!P2 LDG.E.U16 R28, [R4.64] ;  /* 0x00000004041ca981 */ /* 0x0000a8000c1e1500 */
[----:B0-----:R-:W0:Y:S01]  /*a040*/  S2R R5, SR_TID.X ;  /* 0x0000000000057919 */ /* 0x001e220000002100 */
[----:B------:R-:W-:-:S04]  /*a050*/  LOP3.LUT R3, R3, R2, RZ, 0x3c, !PT ;  /* 0x0000000203037212 */ /* 0x000fc800078e3cff */
[----:B------:R-:W-:-:S04]  /*a060*/  LOP3.LUT R2, R3, R2, RZ, 0x3c, !PT ;  /* 0x0000000203027212 */ /* 0x000fc800078e3cff */
[----:B------:R-:W-:Y:S02]  /*a070*/  LOP3.LUT R3, R3, R2, RZ, 0x3c, !PT ;  /* 0x0000000203037212 */ /* 0x000fe400078e3cff */
[----:B0-----:R-:W-:-:S05]  /*a080*/  LOP3.LUT R5, R5, 0x1f, RZ, 0xc0, !PT ;  /* 0x0000001f05057812 */ /* 0x001fca00078ec0ff */
[----:B------:R-:W-:-:S04]  /*a090*/  IMAD R5, R5, c[0x0][0x18c], RZ ;  /* 0x0000630005057a24 */ /* 0x000fc800078e02ff */
[----:B------:R-:W-:-:S05]  /*a0a0*/  IMAD.WIDE R4, R5, 0x2, R2 ;  /* 0x0000000205047825 */ /* 0x000fca00078e0202 */
[----:B------:R0:W2:Y:S01]  /*a0b0*/  @!P2 LDG.E.U16 R29, [R4.64] ;  /* 0x00000004041da981 */ /* 0x0000a2000c1e1500 */
[----:B------:R-:W-:-:S03]  /*a0c0*/  PRMT R27, RZ, 0x7610, R27 ;  /* 0x00007610ff1b7816 */ /* 0x000fc6000000001b */
[----:B------:R1:W-:Y:S01]  /*a0d0*/  STL.64 [R1+0x540], R18 ;  /* 0x0005401201007387 */ /* 0x0003e20000100a00 */
[----:B0-----:R-:W-:Y:S02]  /*a0e0*/  IMAD R5, R21, c[0x0][0x18c], RZ ;  /* 0x0000630015057a24 */ /* 0x001fe400078e02ff */
[----:B---3--:R-:W-:Y:S02]  /*a0f0*/  IMAD.MOV.U32 R21, RZ, RZ, R20 ;  /* 0x000000ffff157224 */ /* 0x008fe400078e0014 */
[----:B----4-:R-:W-:Y:S01]  /*a100*/  IMAD.MOV.U32 R20, RZ, RZ, R0 ;  /* 0x000000ffff147224 */ /* 0x010fe200078e0000 */
[----:B-1----:R-:W3:Y:S03]  /*a110*/  LDL.LU.64 R18, [R1+0x1410] ;  /* 0x0014100001127983 */ /* 0x002ee60000300a00 */
[----:B------:R-:W-:-:S05]  /*a120*/  IMAD.WIDE R4, R5, 0x2, R20 ;  /* 0x0000000205047825 */ /* 0x000fca00078e0214 */
[----:B------:R0:W4:Y:S04]  /*a130*/  @!P2 LDG.E.U16 R27, [R4.64] ;  /* 0x00000004041ba981 */ /* 0x000128000c1e1500 */
[----:B--2---:R-:W-:Y:S04]  /*a140*/  STL [R1+0x4], R28 ;  /* 0x0000041c01007387 */ /* 0x004fe80000100800 */
[----:B------:R1:W-:Y:S04]  /*a150*/  STL [R1+0xbf8], R2 ;  /* 0x000bf80201007387 */ /* 0x0003e80000100800 */
[----:B-1----:R-:W2:Y:S04]  /*a160*/  LDL.LU R2, [R1+0x4bc] ;  /* 0x0004bc0001027983 */ /* 0x002ea80000300800 */
[----:B------:R1:W-:Y:S04]  /*a170*/  STL [R1+0xbf4], R3 ;  /* 0x000bf40301007387 */ /* 0x0003e80000100800 */
[----:B-1----:R-:W2:Y:S04]  /*a180*/  LDL.LU R3, [R1+0x4b4] ;  /* 0x0004b40001037983 */ /* 0x002ea80000300800 */
[----:B------:R1:W-:Y:S04]  /*a190*/  STL [R1+0x138c], R29 ;  /* 0x00138c1d01007387 */ /* 0x0003e80000100800 */
[----:B-1----:R-:W3:Y:S04]  /*a1a0*/  LDL.LU R29, [R1+0x4b8] ;  /* 0x0004b800011d7983 */ /* 0x002ee80000300800 */
[----:B------:R1:W-:Y:S04]  /*a1b0*/  STL.64 [R1+0x530], R20 ;  /* 0x0005301401007387 */ /* 0x0003e80000100a00 */
[----:B-1----:R-:W3:Y:S04]  /*a1c0*/  LDL.LU.64 R20, [R1+0x1408] ;  /* 0x0014080001147983 */ /* 0x002ee80000300a00 */
[----:B0-----:R-:W3:Y:S04]  /*a1d0*/  LDL.LU R5, [R1+0x4b0] ;  /* 0x0004b00001057983 */ /* 0x001ee80000300800 */
[----:B------:R-:W0:Y:S04]  /*a1e0*/  S2R R0, SR_TID.X ;  /* 0x0000000000007919 */ /* 0x000e280000002100 */
[----:B----4-:R1:W-:Y:S01]  /*a1f0*/  STL [R1+0x1390], R27 ;  /* 0x0013901b01007387 */ /* 0x0103e20000100800 */
[----:B------:R-:W-:-:S02]  /*a200*/  PRMT R26, RZ, 0x7610, R26 ;  /* 0x00007610ff1a7816 */ /* 0x000fc4000000001a */
[----:B0-----:R-:W-:-:S05]  /*a210*/  LOP3.LUT R0, R0, 0x1f, RZ, 0xc0, !PT ;  /* 0x0000001f00007812 */ /* 0x001fca00078ec0ff */
[----:B-1----:R-:W-:Y:S02]  /*a220*/  IMAD R27, R0, c[0x0][0x18c], RZ ;  /* 0x00006300001b7a24 */ /* 0x002fe400078e02ff */
[----:B--2---:R-:W-:Y:S02]  /*a230*/  IMAD.MOV.U32 R4, RZ, RZ, R3 ;  /* 0x000000ffff047224 */ /* 0x004fe400078e0003 */
[----:B------:R-:W2:Y:S04]  /*a240*/  LDL.LU R3, [R1+0x4c0] ;  /* 0x0004c00001037983 */ /* 0x000ea80000300800 */
[----:B------:R-:W4:Y:S04]  /*a250*/  LDL.LU R0, [R1+0x4c4] ;  /* 0x0004c40001007983 */ /* 0x000f280000300800 */
[----:B---3--:R0:W-:Y:S02]  /*a260*/  STL.64 [R1+0x520], R4 ;  /* 0x0005200401007387 */ /* 0x0081e40000100a00 */
[----:B0-----:R-:W-:-:S05]  /*a270*/  IMAD.WIDE R4, R27, 0x2, R4 ;  /* 0x000000021b047825 */ /* 0x001fca00078e0204 */
[----:B------:R0:W3:Y:S01]  /*a280*/  @!P2 LDG.E.U16 R26, [R4.64] ;  /* 0x00000004041aa981 */ /* 0x0000e2000c1e1500 */
[----:B------:R-:W-:Y:S01]  /*a290*/  PRMT R25, RZ, 0x7610, R25 ;  /* 0x00007610ff197816 */ /* 0x000fe20000000019 */
[----:B0-----:R-:W-:Y:S02]  /*a2a0*/  IMAD.MOV.U32 R4, RZ, RZ, R2 ;  /* 0x000000ffff047224 */ /* 0x001fe400078e0002 */
[----:B------:R-:W-:Y:S02]  /*a2b0*/  IMAD.MOV.U32 R5, RZ, RZ, R29 ;  /* 0x000000ffff057224 */ /* 0x000fe400078e001d */
[----:B------:R-:W0:Y:S04]  /*a2c0*/  S2R R29, SR_TID.X ;  /* 0x00000000001d7919 */ /* 0x000e280000002100 */
[----:B---3--:R1:W-:Y:S04]  /*a2d0*/  STL [R1+0x1394], R26 ;  /* 0x0013941a01007387 */ /* 0x0083e80000100800 */
[----:B-1----:R-:W3:Y:S04]  /*a2e0*/  LDL.LU R26, [R1+0x4c8] ;  /* 0x0004c800011a7983 */ /* 0x002ee80000300800 */
[----:B------:R-:W3:Y:S04]  /*a2f0*/  LDL.LU R2, [R1+0x4cc] ;  /* 0x0004cc0001027983 */ /* 0x000ee80000300800 */
[----:B------:R1:W-:Y:S02]  /*a300*/  STL.64 [R1+0x518], R4 ;  /* 0x0005180401007387 */ /* 0x0003e40000100a00 */
[----:B-1----:R-:W-:-:S05]  /*a310*/  IMAD.WIDE R4, R27, 0x2, R4 ;  /* 0x000000021b047825 */ /* 0x002fca00078e0204 */
[----:B------:R4:W3:Y:S01]  /*a320*/  @!P2 LDG.E.U16 R25, [R4.64] ;  /* 0x000000040419a981 */ /* 0x0008e2000c1e1500 */
[----:B0-----:R-:W-:Y:S02]  /*a330*/  LOP3.LUT R29, R29, 0x1f, RZ, 0xc0, !PT ;  /* 0x0000001f1d1d7812 */ /* 0x001fe400078ec0ff */
[----:B------:R-:W-:Y:S01]  /*a340*/  PRMT R24, RZ, 0x7610, R24 ;  /* 0x00007610ff187816 */ /* 0x000fe20000000018 */
[----:B----4-:R-:W-:Y:S02]  /*a350*/  IMAD.MOV.U32 R4, RZ, RZ, R0 ;  /* 0x000000ffff047224 */ /* 0x010fe400078e0000 */
[----:B--2---:R-:W-:Y:S01]  /*a360*/  IMAD.MOV.U32 R5, RZ, RZ, R3 ;  /* 0x000000ffff057224 */ /* 0x004fe200078e0003 */
[----:B---3--:R0:W-:Y:S02]  /*a370*/  STL [R1+0x1398], R25 ;  /* 0x0013981901007387 */ /* 0x0081e40000100800 */
[----:B0-----:R-:W-:Y:S02]  /*a380*/  IMAD R25, R29, c[0x0][0x18c], RZ ;  /* 0x000063001d197a24 */ /* 0x001fe400078e02ff */
[----:B------:R-:W2:Y:S04]  /*a390*/  LDL.LU R29, [R1+0x4d0] ;  /* 0x0004d000011d7983 */ /* 0x000ea80000300800 */
[----:B------:R-:W3:Y:S04]  /*a3a0*/  LDL.LU R27, [R1+0x4d4] ;  /* 0x0004d400011b7983 */ /* 0x000ee80000300800 */
[----:B------:R0:W-:Y:S01]  /*a3b0*/  STL.64 [R1+0x510], R4 ;  /* 0x0005100401007387 */ /* 0x0001e20000100a00 */
[----:B------:R-:W-:-:S03]  /*a3c0*/  PRMT R23, RZ, 0x7610, R23 ;  /* 0x00007610ff177816 */ /* 0x000fc60000000017 */
[----:B------:R-:W4:Y:S04]  /*a3d0*/  LDL.LU R3, [R1+0x4d8] ;  /* 0x0004d80001037983 */ /* 0x000f280000300800 */
[----:B------:R-:W2:Y:S01]  /*a3e0*/  LDL.LU R0, [R1+0x4dc] ;  /* 0x0004dc0001007983 */ /* 0x000ea20000300800 */
[----:B0-----:R-:W-:-:S05]  /*a3f0*/  IMAD.WIDE R4, R25, 0x2, R4 ;  /* 0x0000000219047825 */ /* 0x001fca00078e0204 */
[----:B------:R0:W2:Y:S02]  /*a400*/  @!P2 LDG.E.U16 R24, [R4.64] ;  /* 0x000000040418a981 */ /* 0x0000a4000c1e1500 */
[----:B0-----:R-:W-:Y:S02]  /*a410*/  IMAD.MOV.U32 R4, RZ, RZ, R2 ;  /* 0x000000ffff047224 */ /* 0x001fe400078e0002 */
[----:B------:R-:W-:Y:S01]  /*a420*/  IMAD.MOV.U32 R5, RZ, RZ, R26 ;  /* 0x000000ffff057224 */ /* 0x000fe200078e001a */
[----:B--2---:R-:W-:Y:S04]  /*a430*/  STL [R1+0x139c], R24 ;  /* 0x00139c1801007387 */ /* 0x004fe80000100800 */
[----:B------:R0:W-:Y:S01]  /*a440*/  STL.64 [R1+0x508], R4 ;  /* 0x0005080401007387 */ /* 0x0001e20000100a00 */
[----:B------:R-:W-:-:S03]  /*a450*/  PRMT R22, RZ, 0x7610, R22 ;  /* 0x00007610ff167816 */ /* 0x000fc60000000016 */
[----:B------:R-:W2:Y:S04]  /*a460*/  LDL.LU R26, [R1+0x4e0] ;  /* 0x0004e000011a7983 */ /* 0x000ea80000300800 */
[----:B------:R-:W2:Y:S01]  /*a470*/  LDL.LU R2, [R1+0x4e4] ;  /* 0x0004e40001027983 */ /* 0x000ea20000300800 */
[----:B0-----:R-:W-:-:S05]  /*a480*/  IMAD.WIDE R4, R25, 0x2, R4 ;  /* 0x0000000219047825 */ /* 0x001fca00078e0204 */
[----:B------:R3:W2:Y:S02]  /*a490*/  @!P2 LDG.E.U16 R23, [R4.64] ;  /* 0x000000040417a981 */ /* 0x0006a4000c1e1500 */
[----:B---3--:R-:W-:Y:S02]  /*a4a0*/  IMAD.MOV.U32 R4, RZ, RZ, R27 ;  /* 0x000000ffff047224 */ /* 0x008fe400078e001b */
[----:B------:R-:W-:Y:S01]  /*a4b0*/  IMAD.MOV.U32 R5, RZ, RZ, R29 ;  /* 0x000000ffff057224 */ /* 0x000fe200078e001d */
[----:B------:R-:W0:Y:S04]  /*a4c0*/  S2R R28, SR_TID.X ;  /* 0x00000000001c7919 */ /* 0x000e280000002100 */
[----:B--2---:R-:W-:Y:S04]  /*a4d0*/  STL [R1+0x13a0], R23 ;  /* 0x0013a01701007387 */ /* 0x004fe80000100800 */
[----:B------:R1:W-:Y:S01]  /*a4e0*/  STL.64 [R1+0x500], R4 ;  /* 0x0005000401007387 */ /* 0x0003e20000100a00 */
[----:B0-----:R-:W-:-:S03]  /*a4f0*/  LOP3.LUT R28, R28, 0x3f, RZ, 0xc0, !PT ;  /* 0x0000003f1c1c7812 */ /* 0x001fc600078ec0ff */
[----:B------:R-:W2:Y:S01]  /*a500*/  LDL.LU R24, [R1+0x4e8] ;  /* 0x0004e80001187983 */ /* 0x000ea20000300800 */
[----:B-1----:R-:W-:-:S03]  /*a510*/  IMAD.WIDE R4, R25, 0x2, R4 ;  /* 0x0000000219047825 */ /* 0x002fc600078e0204 */
[----:B------:R-:W3:Y:S04]  /*a520*/  LDL.LU R23, [R1+0x4ec] ;  /* 0x0004ec0001177983 */ /* 0x000ee80000300800 */
[----:B------:R0:W2:Y:S01]  /*a530*/  @!P2 LDG.E.U16 R22, [R4.64] ;  /* 0x000000040416a981 */ /* 0x0000a2000c1e1500 */
[----:B------:R-:W-:-:S05]  /*a540*/  IMAD.SHL.U32 R28, R28, 0x2, RZ ;  /* 0x000000021c1c7824 */ /* 0x000fca00078e00ff */
[----:B------:R1:W-:Y:S01]  /*a550*/  STS.U16 [R28+0x180], R21 ;  /* 0x000180151c007388 */ /* 0x0003e20000000400 */
[----:B0-----:R-:W-:Y:S02]  /*a560*/  IMAD.MOV.U32 R4, RZ, RZ, R0 ;  /* 0x000000ffff047224 */ /* 0x001fe400078e0000 */
[----:B----4-:R-:W-:Y:S01]  /*a570*/  IMAD.MOV.U32 R5, RZ, RZ, R3 ;  /* 0x000000ffff057224 */ /* 0x010fe200078e0003 */
[----:B-1----:R-:W-:Y:S01]  /*a580*/  PRMT R21, RZ, 0x7610, R21 ;  /* 0x00007610ff157816 */ /* 0x002fe20000000015 */
[----:B------:R-:W-:Y:S02]  /*a590*/  IMAD.MOV.U32 R27, RZ, RZ, R26 ;  /* 0x000000ffff1b7224 */ /* 0x000fe400078e001a */
[----:B------:R-:W-:Y:S01]  /*a5a0*/  IMAD.MOV.U32 R26, RZ, RZ, R2 ;  /* 0x000000ffff1a7224 */ /* 0x000fe200078e0002 */
[----:B------:R0:W-:Y:S02]  /*a5b0*/  STS.U16 [R28+0x100], R20 ;  /* 0x000100141c007388 */ /* 0x0001e40000000400 */
[----:B0-----:R-:W-:-:S02]  /*a5c0*/  PRMT R20, RZ, 0x7610, R20 ;  /* 0x00007610ff147816 */ /* 0x001fc40000000014 */
[----:B--2---:R-:W-:Y:S04]  /*a5d0*/  STL [R1+0x13a4], R22 ;  /* 0x0013a41601007387 */ /* 0x004fe80000100800 */
[----:B------:R0:W-:Y:S04]  /*a5e0*/  STL.64 [R1+0x4f8], R4 ;  /* 0x0004f80401007387 */ /* 0x0001e80000100a00 */
[----:B------:R-:W2:Y:S04]  /*a5f0*/  LDL.LU R3, [R1+0x5ac] ;  /* 0x0005ac0001037983 */ /* 0x000ea80000300800 */
[----:B------:R-:W4:Y:S01]  /*a600*/  LDL.LU R0, [R1+0xad8] ;  /* 0x000ad80001007983 */ /* 0x000f220000300800 */
[----:B0-----:R-:W-:-:S05]  /*a610*/  IMAD.WIDE R4, R25, 0x2, R4 ;  /* 0x0000000219047825 */ /* 0x001fca00078e0204 */
[----:B------:R0:W2:Y:S02]  /*a620*/  @!P2 LDG.E.U16 R21, [R4.64] ;  /* 0x000000040415a981 */ /* 0x0000a4000c1e1500 */
[----:B0-----:R-:W-:-:S05]  /*a630*/  IMAD.WIDE R4, R25, 0x2, R26 ;  /* 0x0000000219047825 */ /* 0x001fca00078e021a */
[----:B------:R-:W3:Y:S04]  /*a640*/  @!P2 LDG.E.U16 R20, [R4.64] ;  /* 0x000000040414a981 */ /* 0x000ee8000c1e1500 */
[----:B------:R0:W-:Y:S04]  /*a650*/  STS.U16 [R28+0x80], R19 ;  /* 0x000080131c007388 */ /* 0x0001e80000000400 */
[----:B------:R1:W-:Y:S01]  /*a660*/  STS.U16 [R28], R18 ;  /* 0x000000121c007388 */ /* 0x0003e20000000400 */
[----:B0-----:R-:W-:Y:S02]  /*a670*/  PRMT R19, RZ, 0x7610, R19 ;  /* 0x00007610ff137816 */ /* 0x001fe40000000013 */
[----:B-1----:R-:W-:Y:S01]  /*a680*/  PRMT R18, RZ, 0x7610, R18 ;  /* 0x00007610ff127816 */ /* 0x002fe20000000012 */
[----:B--2---:R-:W-:Y:S04]  /*a690*/  STL [R1+0x13a8], R21 ;  /* 0x0013a81501007387 */ /* 0x004fe80000100800 */
[----:B------:R3:W-:Y:S04]  /*a6a0*/  STL.64 [R1+0x4f0], R26 ;  /* 0x0004f01a01007387 */ /* 0x0007e80000100a00 */
[----:B------:R-:W2:Y:S04]  /*a6b0*/  LDL.LU R22, [R1+0xae0] ;  /* 0x000ae00001167983 */ /* 0x000ea80000300800 */
[----:B------:R-:W2:Y:S01]  /*a6c0*/  LDL.LU R2, [R1+0xae4] ;  /* 0x000ae40001027983 */ /* 0x000ea20000300800 */
[----:B---3--:R-:W-:-:S02]  /*a6d0*/  IMAD.MOV.U32 R26, RZ, RZ, R23 ;  /* 0x000000ffff1a7224 */ /* 0x008fc400078e0017 */
[----:B------:R-:W-:Y:S01]  /*a6e0*/  IMAD.MOV.U32 R27, RZ, RZ, R24 ;  /* 0x000000ffff1b7224 */ /* 0x000fe200078e0018 */
[----:B------:R-:W-:Y:S03]  /*a6f0*/  STL [R1+0x13ac], R20 ;  /* 0x0013ac1401007387 */ /* 0x000fe60000100800 */
[----:B------:R-:W-:Y:S01]  /*a700*/  IMAD.WIDE R4, R25, 0x2, R26 ;  /* 0x0000000219047825 */ /* 0x000fe200078e021a */
[----:B------:R4:W-:Y:S04]  /*a710*/  STL.64 [R1+0x4e8], R26 ;  /* 0x0004e81a01007387 */ /* 0x0009e80000100a00 */
[----:B------:R0:W3:Y:S04]  /*a720*/  @!P2 LDG.E.U16 R19, [R4.64] ;  /* 0x000000040413a981 */ /* 0x0000e8000c1e1500 */
[----:B------:R-:W3:Y:S01]  /*a730*/  LDL.LU R21, [R1+0xae8] ;  /* 0x000ae80001157983 */ /* 0x000ee20000300800 */
[----:B----4-:R-:W-:-:S03]  /*a740*/  IMAD.MOV.U32 R26, RZ, RZ, R0 ;  /* 0x000000ffff1a7224 */ /* 0x010fc600078e0000 */
[----:B------:R-:W4:Y:S01]  /*a750*/  LDL.LU R20, [R1+0xaec] ;  /* 0x000aec0001147983 */ /* 0x000f220000300800 */
[----:B------:R-:W-:-:S04]  /*a760*/  IMAD.MOV.U32 R27, RZ, RZ, R3 ;  /* 0x000000ffff1b7224 */ /* 0x000fc800078e0003 */
[----:B0-----:R-:W-:-:S05]  /*a770*/  IMAD.WIDE R4, R25, 0x2, R26 ;  /* 0x0000000219047825 */ /* 0x001fca00078e021a */
[----:B------:R0:W4:Y:S04]  /*a780*/  @!P2 LDG.E.U16 R18, [R4.64] ;  /* 0x000000040412a981 */ /* 0x000128000c1e1500 */
[----:B------:R1:W-:Y:S02]  /*a790*/  STS.U16 [R28+0x1100], R17 ;  /* 0x001100111c007388 */ /* 0x0003e40000000400 */
[----:B-1----:R-:W-:Y:S02]  /*a7a0*/  PRMT R17, RZ, 0x7610, R17 ;  /* 0x00007610ff117816 */ /* 0x002fe40000000011 */
[----:B------:R1:W-:Y:S02]  /*a7b0*/  STS.U16 [R28+0x1180], R16 ;  /* 0x001180101c007388 */ /* 0x0003e40000000400 */
[----:B-1----:R-:W-:Y:S01]  /*a7c0*/  PRMT R16, RZ, 0x7610, R16 ;  /* 0x00007610ff107816 */ /* 0x002fe20000000010 */
[----:B--2---:R-:W-:-:S02]  /*a7d0*/  IMAD.MOV.U32 R23, RZ, RZ, R22 ;  /* 0x000000ffff177224 */ /* 0x004fc400078e0016 */
[----:B------:R-:W-:-:S04]  /*a7e0*/  IMAD.MOV.U32 R22, RZ, RZ, R2 ;  /* 0x000000ffff167224 */ /* 0x000fc800078e0002 */
[----:B0-----:R-:W-:-:S05]  /*a7f0*/  IMAD.WIDE R4, R25, 0x2, R22 ;  /* 0x0000000219047825 */ /* 0x001fca00078e0216 */
[----:B------:R4:W2:Y:S04]  /*a800*/  @!P2 LDG.E.U16 R17, [R4.64] ;  /* 0x000000040411a981 */ /* 0x0008a8000c1e1500 */
[----:B---3--:R-:W-:Y:S04]  /*a810*/  STL [R1+0x13b0], R19 ;  /* 0x0013b01301007387 */ /* 0x008fe80000100800 */
[----:B------:R-:W-:Y:S04]  /*a820*/  STL.64 [R1+0x4e0], R26 ;  /* 0x0004e01a01007387 */ /* 0x000fe80000100a00 */
[----:B------:R-:W3:Y:S04]  /*a830*/  LDL.LU R3, [R1+0xaf0] ;  /* 0x000af00001037983 */ /* 0x000ee80000300800 */
[----:B------:R-:W3:Y:S01]  /*a840*/  LDL.LU R0, [R1+0xaf4] ;  /* 0x000af40001007983 */ /* 0x000ee20000300800 */
[----:B----4-:R-:W-:-:S05]  /*a850*/  IMAD.WIDE R4, R25, 0x2, R20 ;  /* 0x0000000219047825 */ /* 0x010fca00078e0214 */
[----:B------:R0:W4:Y:S04]  /*a860*/  @!P2 LDG.E.U16 R16, [R4.64] ;  /* 0x000000040410a981 */ /* 0x000128000c1e1500 */
[----:B------:R1:W-:Y:S04]  /*a870*/  STL [R1+0x13b4], R18 ;  /* 0x0013b41201007387 */ /* 0x0003e80000100800 */
[----:B------:R-:W-:Y:S04]  /*a880*/  STL.64 [R1+0x4d8], R22 ;  /* 0x0004d81601007387 */ /* 0x000fe80000100a00 */
[----:B-1----:R-:W4:Y:S04]  /*a890*/  LDL.LU R18, [R1+0xaf8] ;  /* 0x000af80001127983 */ /* 0x002f280000300800 */
[----:B------:R-:W4:Y:S04]  /*a8a0*/  LDL.LU R2, [R1+0xafc] ;  /* 0x000afc0001027983 */ /* 0x000f280000300800 */
[----:B------:R1:W-:Y:S04]  /*a8b0*/  STS.U16 [R28+0x1080], R15 ;  /* 0x0010800f1c007388 */ /* 0x0003e80000000400 */
[----:B------:R0:W-:Y:S01]  /*a8c0*/  STS.U16 [R28+0x1000], R14 ;  /* 0x0010000e1c007388 */ /* 0x0001e20000000400 */
[----:B-1----:R-:W-:-:S02]  /*a8d0*/  PRMT R15, RZ, 0x7610, R15 ;  /* 0x00007610ff0f7816 */ /* 0x002fc4000000000f */
[----:B0-----:R-:W-:Y:S01]  /*a8e0*/  PRMT R14, RZ, 0x7610, R14 ;  /* 0x00007610ff0e7816 */ /* 0x001fe2000000000e */
[----:B--2---:R-:W-:Y:S04]  /*a8f0*/  STL [R1+0x13b8], R17 ;  /* 0x0013b81101007387 */ /* 0x004fe80000100800 */
[----:B------:R-:W2:Y:S04]  /*a900*/  LDL.LU R27, [R1+0x480] ;  /* 0x00048000011b7983 */ /* 0x000ea80000300800 */
[----:B------:R3:W-:Y:S02]  /*a910*/  STL.64 [R1+0x4d0], R20 ;  /* 0x0004d01401007387 */ /* 0x0007e40000100a00 */
[----:B---3--:R-:W-:-:S02]  /*a920*/  IMAD.MOV.U32 R20, RZ, RZ, R0 ;  /* 0x000000ffff147224 */ /* 0x008fc400078e0000 */
[----:B------:R-:W-:-:S04]  /*a930*/  IMAD.MOV.U32 R21, RZ, RZ, R3 ;  /* 0x000000ffff157224 */ /* 0x000fc800078e0003 */
[----:B------:R-:W-:Y:S01]  /*a940*/  IMAD.WIDE R4, R25, 0x2, R20 ;  /* 0x0000000219047825 */ /* 0x000fe200078e0214 */
[----:B----4-:R-:W-:Y:S04]  /*a950*/  STL [R1+0x13bc], R16 ;  /* 0x0013bc1001007387 */ /* 0x010fe80000100800 */
[----:B------:R0:W3:Y:S04]  /*a960*/  @!P2 LDG.E.U16 R15, [R4.64] ;  /* 0x00000004040fa981 */ /* 0x0000e8000c1e1500 */
[----:B------:R-:W4:Y:S01]  /*a970*/  LDL.LU R3, [R1+0xb00] ;  /* 0x000b000001037983 */ /* 0x000f220000300800 */
[----:B------:R-:W-:-:S03]  /*a980*/  IMAD.MOV.U32 R19, RZ, RZ, R18 ;  /* 0x000000ffff137224 */ /* 0x000fc600078e0012 */
[----:B------:R-:W2:Y:S01]  /*a990*/  LDL.LU R0, [R1+0xb04] ;  /* 0x000b040001007983 */ /* 0x000ea20000300800 */
[----:B------:R-:W-:-:S04]  /*a9a0*/  IMAD.MOV.U32 R18, RZ, RZ, R2 ;  /* 0x000000ffff127224 */ /* 0x000fc800078e0002 */
[----:B0-----:R-:W-:-:S05]  /*a9b0*/  IMAD.WIDE R4, R25, 0x2, R18 ;  /* 0x0000000219047825 */ /* 0x001fca00078e0212 */
[----:B------:R4:W2:Y:S04]  /*a9c0*/  @!P2 LDG.E.U16 R14, [R4.64] ;  /* 0x00000004040ea981 */ /* 0x0008a8000c1e1500 */
[----:B------:R-:W0:Y:S04]  /*a9d0*/  S2R R26, SR_TID.X ;  /* 0x00000000001a7919 */ /* 0x000e280000002100 */
[----:B------:R-:W-:Y:S04]  /*a9e0*/  STL.64 [R1+0x4c8], R20 ;  /* 0x0004c81401007387 */ /* 0x000fe80000100a00 */
[----:B------:R-:W2:Y:S04]  /*a9f0*/  LDL.LU R29, [R1+0x484] ;  /* 0x00048400011d7983 */ /* 0x000ea80000300800 */
[----:B------:R1:W-:Y:S01]  /*aa00*/  STS.U16 [R28+0x2100], R13 ;  /* 0x0021000d1c007388 */ /* 0x0003e20000000400 */
[----:B0-----:R-:W-:-:S02]  /*aa10*/  LOP3.LUT R26, R26, 0x1f, RZ, 0xc0, !PT ;  /* 0x0000001f1a1a7812 */ /* 0x001fc400078ec0ff */
[----:B-1----:R-:W-:Y:S01]  /*aa20*/  PRMT R13, RZ, 0x7610, R13 ;  /* 0x00007610ff0d7816 */ /* 0x002fe2000000000d */
[----:B---3--:R0:W-:Y:S04]  /*aa30*/  STL [R1+0x13c0], R15 ;  /* 0x0013c00f01007387 */ /* 0x0081e80000100800 */
[----:B------:R-:W3:Y:S01]  /*aa40*/  LDL.LU R17, [R1+0xb08] ;  /* 0x000b080001117983 */ /* 0x000ee20000300800 */
[----:B----4-:R-:W-:-:S03]  /*aa50*/  IMAD.MOV.U32 R5, RZ, RZ, R3 ;  /* 0x000000ffff057224 */ /* 0x010fc600078e0003 */
[----:B------:R-:W4:Y:S01]  /*aa60*/  LDL.LU R2, [R1+0xb10] ;  /* 0x000b100001027983 */ /* 0x000f220000300800 */
[----:B--2---:R-:W-:-:S03]  /*aa70*/  IMAD.MOV.U32 R4, RZ, RZ, R0 ;  /* 0x000000ffff047224 */ /* 0x004fc600078e0000 */
[----:B------:R-:W-:Y:S04]  /*aa80*/  STL.64 [R1+0x4c0], R18 ;  /* 0x0004c01201007387 */ /* 0x000fe80000100a00 */
[----:B------:R-:W2:Y:S04]  /*aa90*/  LDL.LU R25, [R1+0x48c] ;  /* 0x00048c0001197983 */ /* 0x000ea80000300800 */
[----:B------:R1:W-:Y:S04]  /*aaa0*/  STL [R1+0x13c4], R14 ;  /* 0x0013c40e01007387 */ /* 0x0003e80000100800 */
[----:B0-----:R-:W2:Y:S04]  /*aab0*/  LDL.LU R15, [R1+0xb14] ;  /* 0x000b1400010f7983 */ /* 0x001ea80000300800 */
[----:B------:R-:W2:Y:S01]  /*aac0*/  LDL.LU R3, [R1+0xb18] ;  /* 0x000b180001037983 */ /* 0x000ea20000300800 */
[----:B-1----:R-:W-:-:S03]  /*aad0*/  IMAD R14, R26, c[0x0][0x18c], RZ ;  /* 0x000063001a0e7a24 */ /* 0x002fc600078e02ff */
[----:B------:R-:W2:Y:S04]  /*aae0*/  LDL.LU R0, [R1+0x488] ;  /* 0x0004880001007983 */ /* 0x000ea80000300800 */
[----:B------:R0:W-:Y:S02]  /*aaf0*/  STL.64 [R1+0x4b8], R4 ;  /* 0x0004b80401007387 */ /* 0x0001e40000100a00 */
[----:B0-----:R-:W-:-:S05]  /*ab00*/  IMAD.WIDE R4, R14, 0x2, R4 ;  /* 0x000000020e047825 */ /* 0x001fca00078e0204 */
[----:B------:R3:W2:Y:S04]  /*ab10*/  @!P2 LDG.E.U16 R13, [R4.64] ;  /* 0x00000004040da981 */ /* 0x0006a8000c1e1500 */
[----:B------:R0:W-:Y:S02]  /*ab20*/  STS.U16 [R28+0x2180], R12 ;  /* 0x0021800c1c007388 */ /* 0x0001e40000000400 */
[----:B0-----:R-:W-:Y:S01]  /*ab30*/  PRMT R12, RZ, 0x7610, R12 ;  /* 0x00007610ff0c7816 */ /* 0x001fe2000000000c */
[----:B---3--:R-:W-:Y:S02]  /*ab40*/  IMAD.MOV.U32 R5, RZ, RZ, R17 ;  /* 0x000000ffff057224 */ /* 0x008fe400078e0011 */
[----:B----4-:R-:W-:Y:S01]  /*ab50*/  IMAD.MOV.U32 R4, RZ, RZ, R2 ;  /* 0x000000ffff047224 */ /* 0x010fe200078e0002 */
[----:B--2---:R0:W-:Y:S04]  /*ab60*/  STL [R1+0x13c8], R13 ;  /* 0x0013c80d01007387 */ /* 0x0041e80000100800 */
[----:B0-----:R-:W2:Y:S04]  /*ab70*/  LDL.LU R13, [R1+0xb1c] ;  /* 0x000b1c00010d7983 */ /* 0x001ea80000300800 */
[----:B------:R-:W3:Y:S04]  /*ab80*/  LDL.LU R2, [R1+0xb20] ;  /* 0x000b200001027983 */ /* 0x000ee80000300800 */
[----:B------:R-:W4:Y:S04]  /*ab90*/  LDL.LU R26, [R1+0x470] ;  /* 0x00047000011a7983 */ /* 0x000f280000300800 */
[----:B------:R0:W-:Y:S02]  /*aba0*/  STL.64 [R1+0x4b0], R4 ;  /* 0x0004b00401007387 */ /* 0x0001e40000100a00 */
[----:B0-----:R-:W-:-:S05]  /*abb0*/  IMAD.WIDE R4, R14, 0x2, R4 ;  /* 0x000000020e047825 */ /* 0x001fca00078e0204 */
[----:B------:R0:W2:Y:S01]  /*abc0*/  @!P2 LDG.E.U16 R12, [R4.64] ;  /* 0x00000004040ca981 */ /* 0x0000a2000c1e1500 */
[----:B------:R-:W-:-:S03]  /*abd0*/  LOP3.LUT R16, R28, 0x10, RZ, 0x3c, !PT ;  /* 0x000000101c107812 */ /* 0x000fc600078e3cff */
[----:B------:R-:W-:Y:S04]  /*abe0*/  STS.U16 [R28+0x2000], R10 ;  /* 0x0020000a1c007388 */ /* 0x000fe80000000400 */
[----:B------:R1:W-:Y:S01]  /*abf0*/  STS.U16 [R28+0x2080], R11 ;  /* 0x0020800b1c007388 */ /* 0x0003e20000000400 */
[----:B0-----:R-:W-:-:S03]  /*ac00*/  IMAD.MOV.U32 R4, RZ, RZ, R3 ;  /* 0x000000ffff047224 */ /* 0x001fc600078e0003 */
[----:B------:R-:W-:Y:S01]  /*ac10*/  STS.U16 [R28+0x3000], R6 ;  /* 0x003000061c007388 */ /* 0x000fe20000000400 */
[----:B------:R-:W-:-:S03]  /*ac20*/  IMAD.MOV.U32 R5, RZ, RZ, R15 ;  /* 0x000000ffff057224 */ /* 0x000fc600078e000f */
[----:B------:R-:W-:Y:S04]  /*ac30*/  STS.U16 [R28+0x3080], R7 ;  /* 0x003080071c007388 */ /* 0x000fe80000000400 */
[----:B------:R-:W-:Y:S04]  /*ac40*/  STS.U16 [R28+0x3100], R9 ;  /* 0x003100091c007388 */ /* 0x000fe80000000400 */
[----:B------:R-:W-:Y:S04]  /*ac50*/  STS.U16 [R28+0x3180], R8 ;  /* 0x003180081c007388 */ /* 0x000fe80000000400 */
[----:B------:R0:W-:Y:S01]  /*ac60*/  STS.U16 [R16+0x200], R27 ;  /* 0x0002001b10007388 */ /* 0x0001e20000000400 */
[----:B-1----:R-:W-:-:S03]  /*ac70*/  PRMT R11, RZ, 0x7610, R11 ;  /* 0x00007610ff0b7816 */ /* 0x002fc6000000000b */
[----:B0-----:R-:W3:Y:S04]  /*ac80*/  LDL.LU R27, [R1+0x474] ;  /* 0x00047400011b7983 */ /* 0x001ee80000300800 */
[----:B--2---:R-:W-:Y:S04]  /*ac90*/  STL [R1+0x13cc], R12 ;  /* 0x0013cc0c01007387 */ /* 0x004fe80000100800 */
[----:B------:R-:W2:Y:S04]  /*aca0*/  LDL.LU R15, [R1+0xb24] ;  /* 0x000b2400010f7983 */ /* 0x000ea80000300800 */
[----:B------:R-:W2:Y:S04]  /*acb0*/  LDL.LU R3, [R1+0xb28] ;  /* 0x000b280001037983 */ /* 0x000ea80000300800 */
[----:B------:R0:W-:Y:S02]  /*acc0*/  STL.64 [R1+0x4a8], R4 ;  /* 0x0004a80401007387 */ /* 0x0001e40000100a00 */
[----:B0-----:R-:W-:-:S05]  /*acd0*/  IMAD.WIDE R4, R14, 0x2, R4 ;  /* 0x000000020e047825 */ /* 0x001fca00078e0204 */
[----:B------:R3:W2:Y:S04]  /*ace0*/  @!P2 LDG.E.U16 R11, [R4.64] ;  /* 0x00000004040ba981 */ /* 0x0006a8000c1e1500 */
[----:B------:R0:W-:Y:S01]  /*acf0*/  STS.U16 [R16+0x280], R29 ;  /* 0x0002801d10007388 */ /* 0x0001e20000000400 */
[----:B------:R-:W-:Y:S01]  /*ad00*/  PRMT R10, RZ, 0x7610, R10 ;  /* 0x00007610ff0a7816 */ /* 0x000fe2000000000a */
[----:B---3--:R-:W-:Y:S02]  /*ad10*/  IMAD.MOV.U32 R4, RZ, RZ, R2 ;  /* 0x000000ffff047224 */ /* 0x008fe400078e0002 */
[----:B------:R-:W-:Y:S01]  /*ad20*/  IMAD.MOV.U32 R5, RZ, RZ, R13 ;  /* 0x000000ffff057224 */ /* 0x000fe200078e000d */
[----:B0-----:R-:W3:Y:S04]  /*ad30*/  LDL.LU R29, [R1+0x47c] ;  /* 0x00047c00011d7983 */ /* 0x001ee80000300800 */
[----:B--2---:R0:W-:Y:S04]  /*ad40*/  STL [R1+0x13d0], R11 ;  /* 0x0013d00b01007387 */ /* 0x0041e80000100800 */
[----:B------:R-:W2:Y:S04]  /*ad50*/  LDL.LU R13, [R1+0xb2c] ;  /* 0x000b2c00010d7983 */ /* 0x000ea80000300800 */
[----:B------:R-:W2:Y:S04]  /*ad60*/  LDL.LU R12, [R1+0xb30] ;  /* 0x000b3000010c7983 */ /* 0x000ea80000300800 */
[----:B0-----:R-:W2:Y:S04]  /*ad70*/  LDL.LU R11, [R1+0xb34] ;  /* 0x000b3400010b7983 */ /* 0x001ea80000300800 */
[----:B------:R0:W-:Y:S04]  /*ad80*/  STL.64 [R1+0x4a0], R4 ;  /* 0x0004a00401007387 */ /* 0x0001e80000100a00 */
[----:B------:R-:W-:Y:S04]  /*ad90*/  STS.U16 [R16+0x300], R25 ;  /* 0x0003001910007388 */ /* 0x000fe80000000400 */
[----:B------:R-:W2:Y:S01]  /*ada0*/  LDL.LU R2, [R1+0xb3c] ;  /* 0x000b3c0001027983 */ /* 0x000ea20000300800 */
[----:B0-----:R-:W-:-:S05]  /*adb0*/  IMAD.WIDE R4, R14, 0x2, R4 ;  /* 0x000000020e047825 */ /* 0x001fca00078e0204 */
[----:B------:R0:W2:Y:S04]  /*adc0*/  @!P2 LDG.E.U16 R10, [R4.64] ;  /* 0x00000004040aa981 */ /* 0x0000a8000c1e1500 */
[----:B------:R1:W-:Y:S01]  /*add0*/  STS.U16 [R16+0x380], R0 ;  /* 0x0003800010007388 */ /* 0x0003e20000000400 */
[----:B------:R-:W-:Y:S01]  /*ade0*/  PRMT R9, RZ, 0x7610, R9 ;  /* 0x00007610ff097816 */ /* 0x000fe20000000009 */
[----:B0-----:R-:W-:Y:S02]  /*adf0*/  IMAD.MOV.U32 R4, RZ, RZ, R3 ;  /* 0x000000ffff047224 */ /* 0x001fe400078e0003 */
[----:B------:R-:W-:Y:S01]  /*ae00*/  IMAD.MOV.U32 R5, RZ, RZ, R15 ;  /* 0x000000ffff057224 */ /* 0x000fe200078e000f */
[----:B--2---:R0:W-:Y:S04]  /*ae10*/  STL [R1+0x13d4], R10 ;  /* 0x0013d40a01007387 */ /* 0x0041e80000100800 */
[----:B-1----:R-:W2:Y:S04]  /*ae20*/  LDL.LU R0, [R1+0x478] ;  /* 0x0004780001007983 */ /* 0x002ea80000300800 */
[----:B0-----:R-:W2:Y:S04]  /*ae30*/  LDL.LU R10, [R1+0xb40] ;  /* 0x000b4000010a7983 */ /* 0x001ea80000300800 */
[----:B------:R-:W2:Y:S04]  /*ae40*/  LDL.LU R3, [R1+0xb44] ;  /* 0x000b440001037983 */ /* 0x000ea80000300800 */
[----:B------:R0:W-:Y:S02]  /*ae50*/  STL.64 [R1+0x498], R4 ;  /* 0x0004980401007387 */ /* 0x0001e40000100a00 */
[----:B0-----:R-:W-:-:S05]  /*ae60*/  IMAD.WIDE R4, R14, 0x2, R4 ;  /* 0x000000020e047825 */ /* 0x001fca00078e0204 */
[----:B------:R0:W2:Y:S01]  /*ae70*/  @!P2 LDG.E.U16 R9, [R4.64] ;  /* 0x000000040409a981 */ /* 0x0000a2000c1e1500 */
[----:B------:R-:W-:Y:S01]  /*ae80*/  PRMT R8, RZ, 0x7610, R8 ;  /* 0x00007610ff087816 */ /* 0x000fe20000000008 */
[----:B0-----:R-:W-:Y:S02]  /*ae90*/  IMAD.MOV.U32 R4, RZ, RZ, R12 ;  /* 0x000000ffff047224 */ /* 0x001fe400078e000c */
[----:B------:R-:W-:Y:S01]  /*aea0*/  IMAD.MOV.U32 R5, RZ, RZ, R13 ;  /* 0x000000ffff057224 */ /* 0x000fe200078e000d */
[----:B--2---:R-:W-:Y:S04]  /*aeb0*/  STL [R1+0x13d8], R9 ;  /* 0x0013d80901007387 */ /* 0x004fe80000100800 */
[----:B------:R0:W-:Y:S02]  /*aec0*/  STL.64 [R1+0x490], R4 ;  /* 0x0004900401007387 */ /* 0x0001e40000100a00 */
[----:B0-----:R-:W-:-:S05]  /*aed0*/  IMAD.WIDE R4, R14, 0x2, R4 ;  /* 0x000000020e047825 */ /* 0x001fca00078e0204 */
[----:B------:R0:W2:Y:S01]  /*aee0*/  @!P2 LDG.E.U16 R8, [R4.64] ;  /* 0x000000040408a981 */ /* 0x0000a2000c1e1500 */
[----:B------:R-:W-:Y:S01]  /*aef0*/  PRMT R7, RZ, 0x7610, R7 ;  /* 0x00007610ff077816 */ /* 0x000fe20000000007 */
[----:B0-----:R-:W-:Y:S02]  /*af00*/  IMAD.MOV.U32 R4, RZ, RZ, R2 ;  /* 0x000000ffff047224 */ /* 0x001fe400078e0002 */
[----:B------:R-:W-:Y:S01]  /*af10*/  IMAD.MOV.U32 R5, RZ, RZ, R11 ;  /* 0x000000ffff057224 */ /* 0x000fe200078e000b */
[----:B--2---:R0:W-:Y:S04]  /*af20*/  STL [R1+0x13dc], R8 ;  /* 0x0013dc0801007387 */ /* 0x0041e80000100800 */
[----:B0-----:R-:W2:Y:S04]  /*af30*/  LDL.LU R8, [R1+0xb48] ;  /* 0x000b480001087983 */ /* 0x001ea80000300800 */
[----:B------:R-:W2:Y:S04]  /*af40*/  LDL.LU R2, [R1+0xb4c] ;  /* 0x000b4c0001027983 */ /* 0x000ea80000300800 */
[----:B------:R0:W-:Y:S02]  /*af50*/  STL.64 [R1+0x488], R4 ;  /* 0x0004880401007387 */ /* 0x0001e40000100a00 */
[----:B0-----:R-:W-:-:S05]  /*af60*/  IMAD.WIDE R4, R14, 0x2, R4 ;  /* 0x000000020e047825 */ /* 0x001fca00078e0204 */
[----:B------:R0:W2:Y:S04]  /*af70*/  @!P2 LDG.E.U16 R7, [R4.64] ;  /* 0x000000040407a981 */ /* 0x0000a8000c1e1500 */
[----:B----4-:R-:W-:Y:S04]  /*af80*/  STS.U16 [R16+0x1200], R26 ;  /* 0x0012001a10007388 */ /* 0x010fe80000000400 */
[----:B------:R1:W-:Y:S01]  /*af90*/  STS.U16 [R16+0x1280], R27 ;  /* 0x0012801b10007388 */ /* 0x0003e20000000400 */
[----:B0-----:R-:W-:Y:S02]  /*afa0*/  IMAD.MOV.U32 R4, RZ, RZ, R3 ;  /* 0x000000ffff047224 */ /* 0x001fe400078e0003 */
[----:B------:R-:W-:Y:S01]  /*afb0*/  IMAD.MOV.U32 R5, RZ, RZ, R10 ;  /* 0x000000ffff057224 */ /* 0x000fe200078e000a */
[----:B------:R-:W-:Y:S01]  /*afc0*/  PRMT R6, RZ, 0x7610, R6 ;  /* 0x00007610ff067816 */ /* 0x000fe20000000006 */
[----:B-1----:R-:W4:Y:S04]  /*afd0*/  LDL.LU R27, [R1+0x5a8] ;  /* 0x0005a800011b7983 */ /* 0x002f280000300800 */
[----:B--2---:R-:W-:Y:S04]  /*afe0*/  STL [R1+0x13e0], R7 ;  /* 0x0013e00701007387 */ /* 0x004fe80000100800 */
[----:B------:R-:W2:Y:S04]  /*aff0*/  LDL.LU R21, [R1+0x624] ;  /* 0x0006240001157983 */ /* 0x000ea80000300800 */
[----:B------:R-:W2:Y:S04]  /*b000*/  LDL.LU R22, [R1+0x620] ;  /* 0x0006200001167983 */ /* 0x000ea80000300800 */
[----:B------:R0:W-:Y:S02]  /*b010*/  STL.64 [R1+0x480], R4 ;  /* 0x0004800401007387 */ /* 0x0001e40000100a00 */
[----:B0-----:R-:W-:-:S05]  /*b020*/  IMAD.WIDE R4, R14, 0x2, R4 ;  /* 0x000000020e047825 */ /* 0x001fca00078e0204 */
[----:B------:R0:W2:Y:S04]  /*b030*/  @!P2 LDG.E.U16 R6, [R4.64] ;  /* 0x000000040406a981 */ /* 0x0000a8000c1e1500 */
[----:B---3--:R1:W-:Y:S01]  /*b040*/  STS.U16 [R16+0x1300], R29 ;  /* 0x0013001d10007388 */ /* 0x0083e20000000400 */
[----:B------:R-:W-:Y:S02]  /*b050*/  IMAD.MOV.U32 R9, RZ, RZ, R8 ;  /* 0x000000ffff097224 */ /* 0x000fe400078e0008 */
[----:B------:R-:W-:Y:S01]  /*b060*/  IMAD.MOV.U32 R8, RZ, RZ, R2 ;  /* 0x000000ffff087224 */ /* 0x000fe200078e0002 */
[----:B------:R-:W-:Y:S04]  /*b070*/  STS.U16 [R16+0x1380], R0 ;  /* 0x0013800010007388 */ /* 0x000fe80000000400 */
[----:B-1----:R-:W3:Y:S04]  /*b080*/  LDL.LU R29, [R1+0x61c] ;  /* 0x00061c00011d7983 */ /* 0x002ee80000300800 */
[----:B------:R-:W3:Y:S01]  /*b090*/  LDL.LU R3, [R1+0x5b0] ;  /* 0x0005b00001037983 */ /* 0x000ee20000300800 */
[----:B0-----:R-:W-:-:S03]  /*b0a0*/  PRMT R5, RZ, 0x7610, R5 ;  /* 0x00007610ff057816 */ /* 0x001fc60000000005 */
[----:B--2---:R0:W-:Y:S04]  /*b0b0*/  STL [R1+0x13e4], R6 ;  /* 0x0013e40601007387 */ /* 0x0041e80000100800 */
[----:B------:R-:W2:Y:S04]  /*b0c0*/  LDL.LU R7, [R1+0xb50] ;  /* 0x000b500001077983 */ /* 0x000ea80000300800 */
[----:B0-----:R-:W2:Y:S04]  /*b0d0*/  LDL.LU R6, [R1+0xb54] ;  /* 0x000b540001067983 */ /* 0x001ea80000300800 */
[----:B------:R-:W2:Y:S04]  /*b0e0*/  LDL.LU R15, [R1+0x5b4] ;  /* 0x0005b400010f7983 */ /* 0x000ea80000300800 */
[----:B------:R-:W2:Y:S04]  /*b0f0*/  LDL.LU R0, [R1+0x5b8] ;  /* 0x0005b80001007983 */ /* 0x000ea80000300800 */
[----:B------:R-:W2:Y:S04]  /*b100*/  LDL.LU R17, [R1+0x5a4] ;  /* 0x0005a40001117983 */ /* 0x000ea80000300800 */
[----:B------:R-:W2:Y:S04]  /*b110*/  LDL.LU R23, [R1+0x6dc] ;  /* 0x0006dc0001177983 */ /* 0x000ea80000300800 */
[----:B------:R-:W2:Y:S04]  /*b120*/  LDL.LU R24, [R1+0x6e0] ;  /* 0x0006e00001187983 */ /* 0x000ea80000300800 */
[----:B------:R0:W-:Y:S04]  /*b130*/  STL.64 [R1+0x478], R8 ;  /* 0x0004780801007387 */ /* 0x0001e80000100a00 */
[----:B------:R-:W2:Y:S04]  /*b140*/  LDL.LU R18, [R1+0x6e4] ;  /* 0x0006e40001127983 */ /* 0x000ea80000300800 */
[----:B------:R-:W2:Y:S01]  /*b150*/  LDL.LU R19, [R1+0x6d8] ;  /* 0x0006d80001137983 */ /* 0x000ea20000300800 */
[----:B0-----:R-:W-:-:S03]  /*b160*/  IMAD.WIDE R8, R14, 0x2, R8 ;  /* 0x000000020e087825 */ /* 0x001fc600078e0208 */
[----:B------:R-:W2:Y:S04]  /*b170*/  LDL.LU R20, [R1+0x67c] ;  /* 0x00067c0001147983 */ /* 0x000ea80000300800 */
[----:B------:R-:W2:Y:S04]  /*b180*/  @!P2 LDG.E.U16 R5, [R8.64] ;  /* 0x000000040805a981 */ /* 0x000ea8000c1e1500 */
[----:B------:R-:W3:Y:S04]  /*b190*/  LDL.LU R25, [R1+0x680] ;  /* 0x0006800001197983 */ /* 0x000ee80000300800 */
[----:B------:R-:W3:Y:S01]  /*b1a0*/  LDL.LU R2, [R1+0x684] ;  /* 0x0006840001027983 */ /* 0x000ee20000300800 */
[----:B------:R-:W-:-:S03]  /*b1b0*/  PRMT R4, RZ, 0x7610, R4 ;  /* 0x00007610ff047816 */ /* 0x000fc60000000004 */
[----:B----4-:R0:W-:Y:S04]  /*b1c0*/  STS.U16 [R16+0x2200], R27 ;  /* 0x0022001b10007388 */ /* 0x0101e80000000400 */
[----:B--2---:R-:W-:Y:S04]  /*b1d0*/  STL [R1+0x13e8], R5 ;  /* 0x0013e80501007387 */ /* 0x004fe80000100800 */
[----:B------:R-:W2:Y:S04]  /*b1e0*/  LDL.LU R26, [R1+0x678] ;  /* 0x00067800011a7983 */ /* 0x000ea80000300800 */
[----:B0-----:R-:W4:Y:S04]  /*b1f0*/  LDL.LU R27, [R1+0x610] ;  /* 0x00061000011b7983 */ /* 0x001f280000300800 */
[----:B------:R0:W-:Y:S02]  /*b200*/  STL.64 [R1+0x470], R6 ;  /* 0x0004700601007387 */ /* 0x0001e40000100a00 */
[----:B0-----:R-:W-:-:S05]  /*b210*/  IMAD.WIDE R6, R14, 0x2, R6 ;  /* 0x000000020e067825 */ /* 0x001fca00078e0206 */
[----:B------:R-:W4:Y:S04]  /*b220*/  @!P2 LDG.E.U16 R4, [R6.64] ;  /* 0x000000040604a981 */ /* 0x000f28000c1e1500 */
[----:B------:R-:W-:Y:S04]  /*b230*/  STS.U16 [R16+0x2280], R21 ;  /* 0x0022801510007388 */ /* 0x000fe80000000400 */
[----:B------:R-:W-:Y:S04]  /*b240*/  STS.U16 [R16+0x2300], R22 ;  /* 0x0023001610007388 */ /* 0x000fe80000000400 */
[----:B---3--:R-:W-:Y:S04]  /*b250*/  STS.U16 [R16+0x2380], R29 ;  /* 0x0023801d10007388 */ /* 0x008fe80000000400 */
[----:B------:R0:W-:Y:S04]  /*b260*/  STS.U16 [R16+0x3200], R3 ;  /* 0x0032000310007388 */ /* 0x0001e80000000400 */
[----:B------:R-:W-:Y:S01]  /*b270*/  STS.U16 [R16+0x3280], R15 ;  /* 0x0032800f10007388 */ /* 0x000fe20000000400 */
[----:B0-----:R-:W-:-:S03]  /*b280*/  LOP3.LUT R3, R28, 0x20, RZ, 0x3c, !PT ;  /* 0x000000201c037812 */ /* 0x001fc600078e3cff */
[----:B------:R0:W-:Y:S04]  /*b290*/  STS.U16 [R16+0x3300], R0 ;  /* 0x0033000010007388 */ /* 0x0001e80000000400 */
[----:B------:R-:W-:Y:S04]  /*b2a0*/  STS.U16 [R16+0x3380], R17 ;  /* 0x0033801110007388 */ /* 0x000fe80000000400 */
[----:B------:R1:W-:Y:S04]  /*b2b0*/  STS.U16 [R3+0x400], R23 ;  /* 0x0004001703007388 */ /* 0x0003e80000000400 */
[----:B------:R3:W-:Y:S04]  /*b2c0*/  STS.U16 [R3+0x480], R24 ;  /* 0x0004801803007388 */ /* 0x0007e80000000400 */
[----:B------:R-:W-:Y:S04]  /*b2d0*/  STS.U16 [R3+0x500], R18 ;  /* 0x0005001203007388 */ /* 0x000fe80000000400 */
[----:B------:R-:W-:Y:S04]  /*b2e0*/  STS.U16 [R3+0x580], R19 ;  /* 0x0005801303007388 */ /* 0x000fe80000000400 */
[----:B------:R-:W-:Y:S04]  /*b2f0*/  STS.U16 [R3+0x1400], R20 ;  /* 0x0014001403007388 */ /* 0x000fe80000000400 */
[----:B------:R0:W-:Y:S04]  /*b300*/  STS.U16 [R3+0x1480], R25 ;  /* 0x0014801903007388 */ /* 0x0001e80000000400 */
[----:B------:R0:W-:Y:S04]  /*b310*/  STS.U16 [R3+0x1500], R2 ;  /* 0x0015000203007388 */ /* 0x0001e80000000400 */
[----:B--2---:R2:W-:Y:S04]  /*b320*/  STS.U16 [R3+0x1580], R26 ;  /* 0x0015801a03007388 */ /* 0x0045e80000000400 */
[----:B----4-:R-:W-:Y:S04]  /*b330*/  STL [R1+0x13ec], R4 ;  /* 0x0013ec0401007387 */ /* 0x010fe80000100800 */
[----:B------:R-:W4:Y:S04]  /*b340*/  LDL.LU R21, [R1+0x614] ;  /* 0x0006140001157983 */ /* 0x000f280000300800 */
[----:B------:R-:W4:Y:S04]  /*b350*/  LDL.LU R22, [R1+0x618] ;  /* 0x0006180001167983 */ /* 0x000f280000300800 */
[----:B------:R-:W4:Y:S04]  /*b360*/  LDL.LU R29, [R1+0x60c] ;  /* 0x00060c00011d7983 */ /* 0x000f280000300800 */
[----:B0-----:R-:W4:Y:S04]  /*b370*/  LDL.LU R0, [R1+0x598] ;  /* 0x0005980001007983 */ /* 0x001f280000300800 */
[----:B-1----:R-:W4:Y:S04]  /*b380*/  LDL.LU R23, [R1+0x59c] ;  /* 0x00059c0001177983 */ /* 0x002f280000300800 */
[----:B---3--:R-:W3:Y:S04]  /*b390*/  LDL.LU R24, [R1+0x5a0] ;  /* 0x0005a00001187983 */ /* 0x008ee80000300800 */
[----:B------:R-:W3:Y:S04]  /*b3a0*/  LDL.LU R9, [R1+0x52c] ;  /* 0x00052c0001097983 */ /* 0x000ee80000300800 */
[----:B------:R-:W3:Y:S04]  /*b3b0*/  LDL.LU R25, [R1+0x6cc] ;  /* 0x0006cc0001197983 */ /* 0x000ee80000300800 */
[----:B------:R-:W3:Y:S04]  /*b3c0*/  LDL.LU R2, [R1+0x6d4] ;  /* 0x0006d40001027983 */ /* 0x000ee80000300800 */
[----:B------:R-:W3:Y:S04]  /*b3d0*/  LDL.LU R10, [R1+0x6d0] ;  /* 0x0006d000010a7983 */ /* 0x000ee80000300800 */
[----:B------:R-:W3:Y:S04]  /*b3e0*/  LDL.LU R11, [R1+0x6c8] ;  /* 0x0006c800010b7983 */ /* 0x000ee80000300800 */
[----:B------:R-:W3:Y:S04]  /*b3f0*/  LDL.LU R12, [R1+0x66c] ;  /* 0x00066c00010c7983 */ /* 0x000ee80000300800 */
[----:B------:R-:W3:Y:S04]  /*b400*/  LDL.LU R13, [R1+0x674] ;  /* 0x00067400010d7983 */ /* 0x000ee80000300800 */
[----:B------:R-:W3:Y:S04]  /*b410*/  LDL.LU R14, [R1+0x670] ;  /* 0x00067000010e7983 */ /* 0x000ee80000300800 */
[----:B--2---:R-:W2:Y:S04]  /*b420*/  LDL.LU R26, [R1+0x668] ;  /* 0x00066800011a7983 */ /* 0x004ea80000300800 */
[----:B------:R0:W-:Y:S04]  /*b430*/  STS.U16 [R3+0x2400], R27 ;  /* 0x0024001b03007388 */ /* 0x0001e80000000400 */
[----:B0-----:R-:W2:Y:S04]  /*b440*/  LDL.LU R27, [R1+0x600] ;  /* 0x00060000011b7983 */ /* 0x001ea80000300800 */
[----:B------:R-:W2:Y:S04]  /*b450*/  LDL.LU R15, [R1+0x608] ;  /* 0x00060800010f7983 */ /* 0x000ea80000300800 */
[----:B------:R-:W2:Y:S04]  /*b460*/  LDL.LU R16, [R1+0x604] ;  /* 0x0006040001107983 */ /* 0x000ea80000300800 */
[----:B------:R-:W2:Y:S04]  /*b470*/  LDL.LU R17, [R1+0x5fc] ;  /* 0x0005fc0001117983 */ /* 0x000ea80000300800 */
[----:B------:R-:W2:Y:S04]  /*b480*/  LDL.LU R18, [R1+0x64] ;  /* 0x0000640001127983 */ /* 0x000ea80000300800 */
[----:B------:R-:W2:Y:S04]  /*b490*/  LDL.LU R19, [R1+0x68] ;  /* 0x0000680001137983 */ /* 0x000ea80000300800 */
[----:B----4-:R-:W-:Y:S04]  /*b4a0*/  STS.U16 [R3+0x2480], R21 ;  /* 0x0024801503007388 */ /* 0x010fe80000000400 */
[----:B------:R-:W-:Y:S04]  /*b4b0*/  STS.U16 [R3+0x2500], R22 ;  /* 0x0025001603007388 */ /* 0x000fe80000000400 */
[----:B------:R0:W-:Y:S04]  /*b4c0*/  STS.U16 [R3+0x2580], R29 ;  /* 0x0025801d03007388 */ /* 0x0001e80000000400 */
[----:B------:R1:W-:Y:S04]  /*b4d0*/  STS.U16 [R3+0x3400], R0 ;  /* 0x0034000003007388 */ /* 0x0003e80000000400 */
[----:B0-----:R-:W4:Y:S01]  /*b4e0*/  LDL.LU R29, [R1+0x6c] ;  /* 0x00006c00011d7983 */ /* 0x001f220000300800 */
[----:B-1----:R-:W-:-:S03]  /*b4f0*/  LOP3.LUT R0, R28, 0x30, RZ, 0x3c, !PT ;  /* 0x000000301c007812 */ /* 0x002fc600078e3cff */
[----:B------:R0:W-:Y:S04]  /*b500*/  STS.U16 [R3+0x3480], R23 ;  /* 0x0034801703007388 */ /* 0x0001e80000000400 */
[----:B------:R-:W4:Y:S04]  /*b510*/  LDL.LU R20, [R1+0x60] ;  /* 0x0000600001147983 */ /* 0x000f280000300800 */
[----:B---3--:R1:W-:Y:S04]  /*b520*/  STS.U16 [R3+0x3500], R24 ;  /* 0x0035001803007388 */ /* 0x0083e80000000400 */
[----:B------:R-:W3:Y:S04]  /*b530*/  LDL.LU R21, [R1+0x6bc] ;  /* 0x0006bc0001157983 */ /* 0x000ee80000300800 */
[----:B------:R-:W-:Y:S04]  /*b540*/  STS.U16 [R3+0x3580], R9 ;  /* 0x0035800903007388 */ /* 0x000fe80000000400 */
[----:B------:R-:W3:Y:S04]  /*b550*/  LDL.LU R22, [R1+0x6c0] ;  /* 0x0006c00001167983 */ /* 0x000ee80000300800 */
[----:B------:R1:W-:Y:S04]  /*b560*/  STS.U16 [R0+0x600], R25 ;  /* 0x0006001900007388 */ /* 0x0003e80000000400 */
[----:B0-----:R-:W3:Y:S04]  /*b570*/  LDL.LU R23, [R1+0x6c4] ;  /* 0x0006c40001177983 */ /* 0x001ee80000300800 */
[----:B------:R0:W-:Y:S04]  /*b580*/  STS.U16 [R0+0x680], R2 ;  /* 0x0006800200007388 */ /* 0x0001e80000000400 */
[----:B-1----:R-:W3:Y:S04]  /*b590*/  LDL.LU R24, [R1+0x6b8] ;  /* 0x0006b80001187983 */ /* 0x002ee80000300800 */
[----:B------:R-:W-:Y:S04]  /*b5a0*/  STS.U16 [R0+0x700], R10 ;  /* 0x0007000a00007388 */ /* 0x000fe80000000400 */
[----:B------:R-:W-:Y:S04]  /*b5b0*/  STL [R1+0x13f0], R3 ;  /* 0x0013f00301007387 */ /* 0x000fe80000100800 */
[----:B------:R-:W-:Y:S04]  /*b5c0*/  STS.U16 [R0+0x780], R11 ;  /* 0x0007800b00007388 */ /* 0x000fe80000000400 */
[----:B------:R-:W3:Y:S04]  /*b5d0*/  LDL.LU R25, [R1+0x65c] ;  /* 0x00065c0001197983 */ /* 0x000ee80000300800 */
[----:B------:R-:W-:Y:S04]  /*b5e0*/  STS.U16 [R0+0x1600], R12 ;  /* 0x0016000c00007388 */ /* 0x000fe80000000400 */
[----:B0-----:R-:W3:Y:S04]  /*b5f0*/  LDL.LU R2, [R1+0x660] ;  /* 0x0006600001027983 */ /* 0x001ee80000300800 */
[----:B------:R-:W-:Y:S04]  /*b600*/  STS.U16 [R0+0x1680], R13 ;  /* 0x0016800d00007388 */ /* 0x000fe80000000400 */
[----:B------:R-:W-:Y:S04]  /*b610*/  STS.U16 [R0+0x1700], R14 ;  /* 0x0017000e00007388 */ /* 0x000fe80000000400 */
[----:B--2---:R0:W-:Y:S04]  /*b620*/  STS.U16 [R0+0x1780], R26 ;  /* 0x0017801a00007388 */ /* 0x0041e80000000400 */
[----:B0-----:R-:W2:Y:S04]  /*b630*/  LDL.LU R26, [R1+0x664] ;  /* 0x00066400011a7983 */ /* 0x001ea80000300800 */
[----:B------:R0:W-:Y:S04]  /*b640*/  STS.U16 [R0+0x2600], R27 ;  /* 0x0026001b00007388 */ /* 0x0001e80000000400 */
[----:B0-----:R-:W0:Y:S04]  /*b650*/  S2R R27, SR_TID.X ;  /* 0x00000000001b7919 */ /* 0x001e280000002100 */
[----:B------:R-:W-:Y:S04]  /*b660*/  STS.U16 [R0+0x2680], R15 ;  /* 0x0026800f00007388 */ /* 0x000fe80000000400 */
[----:B------:R-:W-:Y:S04]  /*b670*/  STS.U16 [R0+0x2700], R16 ;  /* 0x0027001000007388 */ /* 0x000fe80000000400 */
[----:B------:R-:W-:Y:S04]  /*b680*/  STS.U16 [R0+0x2780], R17 ;  /* 0x0027801100007388 */ /* 0x000fe80000000400 */
[----:B------:R-:W-:Y:S01]  /*b690*/  STS.U16 [R0+0x3600], R18 ;  /* 0x0036001200007388 */ /* 0x000fe20000000400 */
[----:B0-----:R-:W-:-:S03]  /*b6a0*/  LOP3.LUT R7, R27, 0x3f, RZ, 0xc0, !PT ;  /* 0x0000003f1b077812 */ /* 0x001fc600078ec0ff */
[----:B------:R-:W-:Y:S02]  /*b6b0*/  STS.U16 [R0+0x3680], R19 ;  /* 0x0036801300007388 */ /* 0x000fe40000000400 */
[----:B------:R-:W-:Y:S02]  /*b6c0*/  IMAD.SHL.U32 R3, R7, 0x2, RZ ;  /* 0x0000000207037824 */ /* 0x000fe400078e00ff */
[----:B------:R-:W2:Y:S03]  /*b6d0*/  LDL.LU R27, [R1+0x658] ;  /* 0x00065800011b7983 */ /* 0x000ea60000300800 */
[----:B------:R-:W-:Y:S01]  /*b6e0*/  LOP3.LUT R3, R3, 0x40, RZ, 0x3c, !PT ;  /* 0x0000004003037812 */ /* 0x000fe200078e3cff */
[----:B----4-:R0:W-:Y:S04]  /*b6f0*/  STS.U16 [R0+0x3700], R29 ;  /* 0x0037001d00007388 */ /* 0x0101e80000000400 */
[----:B0-----:R-:W4:Y:S04]  /*b700*/  LDL.LU R29, [R1+0x5f0] ;  /* 0x0005f000011d7983 */ /* 0x001f280000300800 */
[----:B------:R-:W-:Y:S04]  /*b710*/  STL [R1+0x13f4], R0 ;  /* 0x0013f40001007387 */ /* 0x000fe80000100800 */
[----:B------:R-:W4:Y:S04]  /*b720*/  LDL.LU R28, [R1+0x5f4] ;  /* 0x0005f400011c7983 */ /* 0x000f280000300800 */
[----:B------:R-:W4:Y:S04]  /*b730*/  LDL.LU R4, [R1+0x5f8] ;  /* 0x0005f80001047983 */ /* 0x000f280000300800 */
[----:B------:R-:W4:Y:S04]  /*b740*/  LDL.LU R5, [R1+0x5ec] ;  /* 0x0005ec0001057983 */ /* 0x000f280000300800 */
[----:B------:R-:W-:Y:S04]  /*b750*/  STS.U16 [R0+0x3780], R20 ;  /* 0x0037801400007388 */ /* 0x000fe80000000400 */
[----:B------:R-:W4:Y:S04]  /*b760*/  LDL.LU R6, [R1+0x54] ;  /* 0x0000540001067983 */ /* 0x000f280000300800 */
[----:B---3--:R-:W-:Y:S04]  /*b770*/  STS.U16 [R3+0x800], R21 ;  /* 0x0008001503007388 */ /* 0x008fe80000000400 */
[----:B------:R-:W3:Y:S04]  /*b780*/  LDL.LU R8, [R1+0x58] ;  /* 0x0000580001087983 */ /* 0x000ee80000300800 */
[----:B------:R-:W-:Y:S04]  /*b790*/  STS.U16 [R3+0x880], R22 ;  /* 0x0008801603007388 */ /* 0x000fe80000000400 */
[----:B------:R-:W3:Y:S04]  /*b7a0*/  LDL.LU R9, [R1+0x5c] ;  /* 0x00005c0001097983 */ /* 0x000ee80000300800 */
[----:B------:R-:W-:Y:S04]  /*b7b0*/  STS.U16 [R3+0x900], R23 ;  /* 0x0009001703007388 */ /* 0x000fe80000000400 */
[----:B------:R-:W3:Y:S04]  /*b7c0*/  LDL.LU R10, [R1+0x50] ;  /* 0x00005000010a7983 */ /* 0x000ee80000300800 */
[----:B------:R-:W-:Y:S04]  /*b7d0*/  STS.U16 [R3+0x980], R24 ;  /* 0x0009801803007388 */ /* 0x000fe80000000400 */
[----:B------:R-:W3:Y:S04]  /*b7e0*/  LDL.LU R11, [R1+0x6ac] ;  /* 0x0006ac00010b7983 */ /* 0x000ee80000300800 */
[----:B------:R-:W-:Y:S04]  /*b7f0*/  STS.U16 [R3+0x1800], R25 ;  /* 0x0018001903007388 */ /* 0x000fe80000000400 */
[----:B------:R-:W3:Y:S04]  /*b800*/  LDL.LU R12, [R1+0x6b4] ;  /* 0x0006b400010c7983 */ /* 0x000ee80000300800 */
[----:B------:R0:W-:Y:S04]  /*b810*/  STS.U16 [R3+0x1880], R2 ;  /* 0x0018800203007388 */ /* 0x0001e80000000400 */
[----:B------:R-:W3:Y:S04]  /*b820*/  LDL.LU R13, [R1+0x6b0] ;  /* 0x0006b000010d7983 */ /* 0x000ee80000300800 */
[----:B0-----:R-:W3:Y:S04]  /*b830*/  LDL.LU R2, [R1+0x6a8] ;  /* 0x0006a80001027983 */ /* 0x001ee80000300800 */
[----:B------:R-:W3:Y:S04]  /*b840*/  LDL.LU R14, [R1+0x64c] ;  /* 0x00064c00010e7983 */ /* 0x000ee80000300800 */
[----:B--2---:R0:W-:Y:S04]  /*b850*/  STS.U16 [R3+0x1900], R26 ;  /* 0x0019001a03007388 */ /* 0x0041e80000000400 */
[----:B------:R-:W2:Y:S04]  /*b860*/  LDL.LU R15, [R1+0x654] ;  /* 0x00065400010f7983 */ /* 0x000ea80000300800 */
[----:B0-----:R-:W2:Y:S01]  /*b870*/  LDL.LU R26, [R1+0x650] ;  /* 0x00065000011a7983 */ /* 0x001ea20000300800 */
[----:B------:R-:W-:-:S03]  /*b880*/  IMAD.SHL.U32 R0, R7, 0x2, RZ ;  /* 0x0000000207007824 */ /* 0x000fc600078e00ff */
[----:B------:R-:W2:Y:S02]  /*b890*/  LDL.LU R16, [R1+0x648] ;  /* 0x0006480001107983 */ /* 0x000ea40000300800 */
[----:B------:R-:W-:Y:S02]  /*b8a0*/  LOP3.LUT R0, R0, 0x50, RZ, 0x3c, !PT ;  /* 0x0000005000007812 */ /* 0x000fe400078e3cff */
[----:B------:R-:W2:Y:S04]  /*b8b0*/  LDL.LU R17, [R1+0x5e4] ;  /* 0x0005e40001117983 */ /* 0x000ea80000300800 */
[----:B------:R-:W2:Y:S04]  /*b8c0*/  LDL.LU R18, [R1+0x5e0] ;  /* 0x0005e00001127983 */ /* 0x000ea80000300800 */
[----:B------:R-:W2:Y:S04]  /*b8d0*/  LDL.LU R19, [R1+0x5e8] ;  /* 0x0005e80001137983 */ /* 0x000ea80000300800 */
[----:B------:R-:W2:Y:S04]  /*b8e0*/  LDL.LU R20, [R1+0x5dc] ;  /* 0x0005dc0001147983 */ /* 0x000ea80000300800 */
[----:B------:R-:W2:Y:S04]  /*b8f0*/  LDL.LU R21, [R1+0x44] ;  /* 0x0000440001157983 */ /* 0x000ea80000300800 */
[----:B------:R0:W-:Y:S04]  /*b900*/  STS.U16 [R3+0x1980], R27 ;  /* 0x0019801b03007388 */ /* 0x0001e80000000400 */
[----:B------:R-:W2:Y:S04]  /*b910*/  LDL.LU R22, [R1+0x48] ;  /* 0x0000480001167983 */ /* 0x000ea80000300800 */
[----:B------:R-:W2:Y:S04]  /*b920*/  LDL.LU R23, [R1+0x4c] ;  /* 0x00004c0001177983 */ /* 0x000ea80000300800 */
[----:B------:R-:W2:Y:S04]  /*b930*/  LDL.LU R24, [R1+0x40] ;  /* 0x0000400001187983 */ /* 0x000ea80000300800 */
[----:B------:R-:W2:Y:S04]  /*b940*/  LDL.LU R25, [R1+0x69c] ;  /* 0x00069c0001197983 */ /* 0x000ea80000300800 */
[----:B0-----:R-:W2:Y:S04]  /*b950*/  LDL.LU R27, [R1+0x6a0] ;  /* 0x0006a000011b7983 */ /* 0x001ea80000300800 */
[----:B----4-:R0:W-:Y:S04]  /*b960*/  STS.U16 [R3+0x2800], R29 ;  /* 0x0028001d03007388 */ /* 0x0101e80000000400 */
[----:B------:R-:W-:Y:S04]  /*b970*/  STS.U16 [R3+0x2880], R28 ;  /* 0x0028801c03007388 */ /* 0x000fe80000000400 */
[----:B------:R-:W-:Y:S04]  /*b980*/  STS.U16 [R3+0x2900], R4 ;  /* 0x0029000403007388 */ /* 0x000fe80000000400 */
[----:B------:R-:W-:Y:S04]  /*b990*/  STS.U16 [R3+0x2980], R5 ;  /* 0x0029800503007388 */ /* 0x000fe80000000400 */
[----:B0-----:R-:W4:Y:S04]  /*b9a0*/  LDL.LU R29, [R1+0x6a4] ;  /* 0x0006a400011d7983 */ /* 0x001f280000300800 */
[----:B------:R-:W-:Y:S04]  /*b9b0*/  STS.U16 [R3+0x3800], R6 ;  /* 0x0038000603007388 */ /* 0x000fe80000000400 */
[----:B---3--:R-:W-:Y:S04]  /*b9c0*/  STS.U16 [R3+0x3880], R8 ;  /* 0x0038800803007388 */ /* 0x008fe80000000400 */
[----:B------:R-:W-:Y:S04]  /*b9d0*/  STS.U16 [R3+0x3900], R9 ;  /* 0x0039000903007388 */ /* 0x000fe80000000400 */
[----:B------:R-:W-:Y:S04]  /*b9e0*/  STS.U16 [R3+0x3980], R10 ;  /* 0x0039800a03007388 */ /* 0x000fe80000000400 */
[----:B------:R-:W-:Y:S04]  /*b9f0*/  STS.U16 [R0+0xa00], R11 ;  /* 0x000a000b00007388 */ /* 0x000fe80000000400 */
[----:B------:R-:W-:Y:S04]  /*ba00*/  STS.U16 [R0+0xa80], R12 ;  /* 0x000a800c00007388 */ /* 0x000fe80000000400 */
[----:B------:R-:W-:Y:S04]  /*ba10*/  STS.U16 [R0+0xb00], R13 ;  /* 0x000b000d00007388 */ /* 0x000fe80000000400 */
[----:B------:R0:W-:Y:S04]  /*ba20*/  STS.U16 [R0+0xb80], R2 ;  /* 0x000b800200007388 */ /* 0x0001e80000000400 */
[----:B------:R-:W-:Y:S04]  /*ba30*/  STS.U16 [R0+0x1a00], R14 ;  /* 0x001a000e00007388 */ /* 0x000fe80000000400 */
[----:B0-----:R-:W3:Y:S04]  /*ba40*/  LDL.LU R2, [R1+0x698] ;  /* 0x0006980001027983 */ /* 0x001ee80000300800 */
[----:B--2---:R-:W-:Y:S04]  /*ba50*/  STS.U16 [R0+0x1a80], R15 ;  /* 0x001a800f00007388 */ /* 0x004fe80000000400 */
[----:B------:R0:W-:Y:S04]  /*ba60*/  STS.U16 [R0+0x1b00], R26 ;  /* 0x001b001a00007388 */ /* 0x0001e80000000400 */
[----:B0-----:R-:W0:Y:S02]  /*ba70*/  S2R R26, SR_TID.X ;  /* 0x00000000001a7919 */ /* 0x001e240000002100 */
[----:B0-----:R-:W-:-:S05]  /*ba80*/  LOP3.LUT R26, R26, 0x3f, RZ, 0xc0, !PT ;  /* 0x0000003f1a1a7812 */ /* 0x001fca00078ec0ff */
[----:B------:R-:W-:Y:S01]  /*ba90*/  IMAD.SHL.U32 R10, R26, 0x2, RZ ;  /* 0x000000021a0a7824 */ /* 0x000fe200078e00ff */
[----:B------:R0:W-:Y:S04]  /*baa0*/  STL [R1+0x13f8], R26 ;  /* 0x0013f81a01007387 */ /* 0x0001e80000100800 */
[----:B0-----:R-:W2:Y:S04]  /*bab0*/  LDL.LU R26, [R1+0x644] ;  /* 0x00064400011a7983 */ /* 0x001ea80000300800 */
[----:B--2---:R0:W-:Y:S04]  /*bac0*/  STL [R1+0x13fc], R26 ;  /* 0x0013fc1a01007387 */ /* 0x0041e80000100800 */
[----:B0-----:R-:W2:Y:S04]  /*bad0*/  LDL.LU R26, [R1+0x640] ;  /* 0x00064000011a7983 */ /* 0x001ea80000300800 */
[----:B------:R-:W-:Y:S04]  /*bae0*/  STS.U16 [R0+0x1b80], R16 ;  /* 0x001b801000007388 */ /* 0x000fe80000000400 */
[----:B------:R-:W-:Y:S04]  /*baf0*/  STS.U16 [R0+0x2a00], R17 ;  /* 0x002a001100007388 */ /* 0x000fe80000000400 */
[----:B------:R-:W-:Y:S04]  /*bb00*/  STS.U16 [R0+0x2a80], R18 ;  /* 0x002a801200007388 */ /* 0x000fe80000000400 */
[----:B------:R-:W-:Y:S04]  /*bb10*/  STS.U16 [R0+0x2b00], R19 ;  /* 0x002b001300007388 */ /* 0x000fe80000000400 */
[----:B------:R-:W-:Y:S04]  /*bb20*/  STS.U16 [R0+0x2b80], R20 ;  /* 0x002b801400007388 */ /* 0x000fe80000000400 */
[----:B------:R-:W-:Y:S04]  /*bb30*/  STS.U16 [R0+0x3a00], R21 ;  /* 0x003a001500007388 */ /* 0x000fe80000000400 */
[----:B------:R-:W-:Y:S04]  /*bb40*/  STS.U16 [R0+0x3a80], R22 ;  /* 0x003a801600007388 */ /* 0x000fe80000000400 */
[----:B--2---:R0:W-:Y:S04]  /*bb50*/  STL [R1+0x1400], R26 ;  /* 0x0014001a01007387 */ /* 0x0041e80000100800 */
[----:B0-----:R-:W2:Y:S04]  /*bb60*/  LDL.LU R26, [R1+0x63c] ;  /* 0x00063c00011a7983 */ /* 0x001ea80000300800 */
[----:B------:R-:W-:Y:S04]  /*bb70*/  STS.U16 [R0+0x3b00], R23 ;  /* 0x003b001700007388 */ /* 0x000fe80000000400 */
[----:B------:R0:W-:Y:S01]  /*bb80*/  STS.U16 [R0+0x3b80], R24 ;  /* 0x003b801800007388 */ /* 0x0001e20000000400 */
[----:B------:R-:W-:-:S03]  /*bb90*/  LOP3.LUT R10, R10, 0x60, RZ, 0x3c, !PT ;  /* 0x000000600a0a7812 */ /* 0x000fc600078e3cff */
[----:B0-----:R-:W2:Y:S04]  /*bba0*/  LDL.LU R0, [R1+0x638] ;  /* 0x0006380001007983 */ /* 0x001ea80000300800 */
[----:B------:R-:W2:Y:S04]  /*bbb0*/  LDL.LU R3, [R1+0x5d0] ;  /* 0x0005d00001037983 */ /* 0x000ea80000300800 */
        /* <DEDUP_REMOVED lines=12> */
[----:B------:R-:W-:Y:S04]  /*bc80*/  STS.U16 [R10+0xc00], R25 ;  /* 0x000c00190a007388 */ /* 0x000fe80000000400 */
[----:B------:R-:W2:Y:S04]  /*bc90*/  LDL.LU R17, [R1+0x634] ;  /* 0x0006340001117983 */ /* 0x000ea80000300800 */
[----:B------:R-:W-:Y:S04]  /*bca0*/  STS.U16 [R10+0xc80], R27 ;  /* 0x000c801b0a007388 */ /* 0x000fe80000000400 */
[----:B------:R-:W2:Y:S04]  /*bcb0*/  LDL.LU R18, [R1+0x630] ;  /* 0x0006300001127983 */ /* 0x000ea80000300800 */
[----:B----4-:R-:W-:Y:S04]  /*bcc0*/  STS.U16 [R10+0xd00], R29 ;  /* 0x000d001d0a007388 */ /* 0x010fe80000000400 */
[----:B------:R-:W4:Y:S04]  /*bcd0*/  LDL.LU R19, [R1+0x628] ;  /* 0x0006280001137983 */ /* 0x000f280000300800 */
[----:B---3--:R0:W-:Y:S04]  /*bce0*/  STS.U16 [R10+0xd80], R2 ;  /* 0x000d80020a007388 */ /* 0x0081e80000000400 */
[----:B------:R-:W3:Y:S04]  /*bcf0*/  LDL.LU R20, [R1+0x5c0] ;  /* 0x0005c00001147983 */ /* 0x000ee80000300800 */
[----:B0-----:R-:W3:Y:S04]  /*bd00*/  LDL.LU R2, [R1+0x5c4] ;  /* 0x0005c40001027983 */ /* 0x001ee80000300800 */
        /* <DEDUP_REMOVED lines=8> */
[----:B--2---:R0:W-:Y:S04]  /*bd90*/  STS.U16 [R10+0x1c00], R26 ;  /* 0x001c001a0a007388 */ /* 0x0041e80000000400 */
[----:B0-----:R-:W2:Y:S04]  /*bda0*/  LDL.LU R26, [R1+0x1400] ;  /* 0x00140000011a7983 */ /* 0x001ea80000300800 */
[----:B--2---:R0:W-:Y:S04]  /*bdb0*/  STS.U16 [R10+0x1c80], R26 ;  /* 0x001c801a0a007388 */ /* 0x0041e80000000400 */
[----:B0-----:R-:W2:Y:S04]  /*bdc0*/  LDL.LU R26, [R1+0x13fc] ;  /* 0x0013fc00011a7983 */ /* 0x001ea80000300800 */
[----:B--2---:R0:W-:Y:S04]  /*bdd0*/  STS.U16 [R10+0x1d00], R26 ;  /* 0x001d001a0a007388 */ /* 0x0041e80000000400 */
[----:B0-----:R-:W2:Y:S04]  /*bde0*/  LDL.LU R26, [R1+0x13f8] ;  /* 0x0013f800011a7983 */ /* 0x001ea80000300800 */
[----:B------:R0:W-:Y:S04]  /*bdf0*/  STS.U16 [R10+0x1d80], R0 ;  /* 0x001d80000a007388 */ /* 0x0001e80000000400 */
        /* <DEDUP_REMOVED lines=8> */
[----:B0-----:R-:W4:Y:S04]  /*be80*/  LDL.LU R0, [R1+0x13f4] ;  /* 0x0013f40001007983 */ /* 0x001f280000300800 */
[----:B-1----:R-:W4:Y:S04]  /*be90*/  LDL.LU R3, [R1+0x13f0] ;  /* 0x0013f00001037983 */ /* 0x002f280000300800 */
[----:B------:R-:W4:Y:S04]  /*bea0*/  LDL.LU R4, [R1+0x13ec] ;  /* 0x0013ec0001047983 */ /* 0x000f280000300800 */
[----:B------:R-:W4:Y:S04]  /*beb0*/  LDL.LU R5, [R1+0x13e8] ;  /* 0x0013e80001057983 */ /* 0x000f280000300800 */
[----:B------:R-:W4:Y:S04]  /*bec0*/  LDL.LU R6, [R1+0x13e4] ;  /* 0x0013e40001067983 */ /* 0x000f280000300800 */
[----:B------:R-:W4:Y:S04]  /*bed0*/  LDL.LU R7, [R1+0x13e0] ;  /* 0x0013e00001077983 */ /* 0x000f280000300800 */
[----:B------:R-:W4:Y:S04]  /*bee0*/  LDL.LU R8, [R1+0x13dc] ;  /* 0x0013dc0001087983 */ /* 0x000f280000300800 */
[----:B------:R-:W4:Y:S04]  /*bef0*/  LDL.LU R9, [R1+0x13d8] ;  /* 0x0013d80001097983 */ /* 0x000f280000300800 */
[----:B---3--:R-:W3:Y:S04]  /*bf00*/  LDL.LU R10, [R1+0x13d4] ;  /* 0x0013d400010a7983 */ /* 0x008ee80000300800 */
[----:B------:R-:W3:Y:S01]  /*bf10*/  LDL.LU R11, [R1+0x13d0] ;  /* 0x0013d000010b7983 */ /* 0x000ee20000300800 */
[----:B--2---:R-:W-:-:S05]  /*bf20*/  IMAD.SHL.U32 R26, R26, 0x2, RZ ;  /* 0x000000021a1a7824 */ /* 0x004fca00078e00ff */
[----:B------:R-:W-:-:S05]  /*bf30*/  LOP3.LUT R26, R26, 0x70, RZ, 0x3c, !PT ;  /* 0x000000701a1a7812 */ /* 0x000fca00078e3cff */
[----:B------:R0:W-:Y:S04]  /*bf40*/  STS.U16 [R26+0xe00], R12 ;  /* 0x000e000c1a007388 */ /* 0x0001e80000000400 */
[----:B------:R1:W-:Y:S04]  /*bf50*/  STS.U16 [R26+0xe80], R13 ;  /* 0x000e800d1a007388 */ /* 0x0003e80000000400 */
[----:B------:R-:W-:Y:S04]  /*bf60*/  STS.U16 [R26+0xf00], R14 ;  /* 0x000f000e1a007388 */ /* 0x000fe80000000400 */
[----:B------:R-:W-:Y:S04]  /*bf70*/  STS.U16 [R26+0xf80], R15 ;  /* 0x000f800f1a007388 */ /* 0x000fe80000000400 */
[----:B------:R-:W-:Y:S04]  /*bf80*/  STS.U16 [R26+0x1e00], R16 ;  /* 0x001e00101a007388 */ /* 0x000fe80000000400 */
[----:B------:R-:W-:Y:S04]  /*bf90*/  STS.U16 [R26+0x1e80], R17 ;  /* 0x001e80111a007388 */ /* 0x000fe80000000400 */
[----:B------:R-:W-:Y:S04]  /*bfa0*/  STS.U16 [R26+0x1f00], R18 ;  /* 0x001f00121a007388 */ /* 0x000fe80000000400 */
[----:B----4-:R-:W-:Y:S04]  /*bfb0*/  STS.U16 [R26+0x1f80], R19 ;  /* 0x001f80131a007388 */ /* 0x010fe80000000400 */
[----:B------:R-:W-:Y:S04]  /*bfc0*/  STS.U16 [R26+0x2e00], R20 ;  /* 0x002e00141a007388 */ /* 0x000fe80000000400 */
[----:B------:R-:W-:Y:S04]  /*bfd0*/  STS.U16 [R26+0x2e80], R2 ;  /* 0x002e80021a007388 */ /* 0x000fe80000000400 */
[----:B------:R-:W-:Y:S04]  /*bfe0*/  STS.U16 [R26+0x2f00], R21 ;  /* 0x002f00151a007388 */ /* 0x000fe80000000400 */
[----:B------:R-:W-:Y:S04]  /*bff0*/  STS.U16 [R26+0x2f80], R22 ;  /* 0x002f80161a007388 */ /* 0x000fe80000000400 */
[----:B------:R-:W-:Y:S04]  /*c000*/  STS.U16 [R26+0x3e00], R23 ;  /* 0x003e00171a007388 */ /* 0x000fe80000000400 */
[----:B------:R-:W-:Y:S04]  /*c010*/  STS.U16 [R26+0x3e80], R24 ;  /* 0x003e80181a007388 */ /* 0x000fe80000000400 */
[----:B------:R-:W-:Y:S04]  /*c020*/  STS.U16 [R26+0x3f00], R25 ;  /* 0x003f00191a007388 */ /* 0x000fe80000000400 */
[----:B------:R2:W-:Y:S04]  /*c030*/  STS.U16 [R26+0x3f80], R28 ;  /* 0x003f801c1a007388 */ /* 0x0005e80000000400 */
[----:B0-----:R-:W4:Y:S04]  /*c040*/  LDL.LU R12, [R1+0x13cc] ;  /* 0x0013cc00010c7983 */ /* 0x001f280000300800 */
[----:B-1----:R-:W4:Y:S04]  /*c050*/  LDL.LU R13, [R1+0x13c8] ;  /* 0x0013c800010d7983 */ /* 0x002f280000300800 */
[----:B--2---:R-:W0:Y:S04]  /*c060*/  S2R R28, SR_TID.X ;  /* 0x00000000001c7919 */ /* 0x004e280000002100 */
[----:B------:R-:W2:Y:S04]  /*c070*/  LDL.LU R14, [R1+0x13c4] ;  /* 0x0013c400010e7983 */ /* 0x000ea80000300800 */
[----:B------:R-:W2:Y:S04]  /*c080*/  LDL.LU R15, [R1+0x13c0] ;  /* 0x0013c000010f7983 */ /* 0x000ea80000300800 */
[----:B------:R-:W4:Y:S04]  /*c090*/  LDL.LU R16, [R1+0x13bc] ;  /* 0x0013bc0001107983 */ /* 0x000f280000300800 */
[----:B------:R-:W4:Y:S04]  /*c0a0*/  LDL.LU R17, [R1+0x13b8] ;  /* 0x0013b80001117983 */ /* 0x000f280000300800 */
[----:B------:R-:W4:Y:S01]  /*c0b0*/  LDL.LU R18, [R1+0x13b4] ;  /* 0x0013b40001127983 */ /* 0x000f220000300800 */
[----:B0-----:R-:W-:-:S03]  /*c0c0*/  LOP3.LUT R28, R28, 0x3f, RZ, 0xc0, !PT ;  /* 0x0000003f1c1c7812 */ /* 0x001fc600078ec0ff */
[----:B------:R-:W4:Y:S04]  /*c0d0*/  LDL.LU R19, [R1+0x13b0] ;  /* 0x0013b00001137983 */ /* 0x000f280000300800 */
[----:B------:R-:W4:Y:S01]  /*c0e0*/  LDL.LU R20, [R1+0x13ac] ;  /* 0x0013ac0001147983 */ /* 0x000f220000300800 */
[----:B------:R-:W-:-:S03]  /*c0f0*/  IMAD.SHL.U32 R28, R28, 0x2, RZ ;  /* 0x000000021c1c7824 */ /* 0x000fc600078e00ff */
[----:B------:R-:W4:Y:S04]  /*c100*/  LDL.LU R2, [R1+0x10] ;  /* 0x0000100001027983 */ /* 0x000f280000300800 */
[----:B------:R-:W4:Y:S04]  /*c110*/  LDL.LU R21, [R1+0x13a8] ;  /* 0x0013a80001157983 */ /* 0x000f280000300800 */
[----:B------:R-:W4:Y:S04]  /*c120*/  LDL.LU R22, [R1+0x13a4] ;  /* 0x0013a40001167983 */ /* 0x000f280000300800 */
[----:B------:R-:W4:Y:S04]  /*c130*/  LDL.LU R23, [R1+0x13a0] ;  /* 0x0013a00001177983 */ /* 0x000f280000300800 */
[----:B------:R-:W4:Y:S04]  /*c140*/  LDL.LU R24, [R1+0x139c] ;  /* 0x00139c0001187983 */ /* 0x000f280000300800 */
[----:B------:R-:W4:Y:S04]  /*c150*/  LDL.LU R25, [R1+0x1398] ;  /* 0x0013980001197983 */ /* 0x000f280000300800 */
[----:B------:R-:W4:Y:S04]  /*c160*/  LDL.LU R26, [R1+0x1394] ;  /* 0x00139400011a7983 */ /* 0x000f280000300800 */
[----:B------:R0:W-:Y:S04]  /*c170*/  STS.U16 [R28+0x4000], R27 ;  /* 0x0040001b1c007388 */ /* 0x0001e80000000400 */
[----:B0-----:R-:W4:Y:S04]  /*c180*/  LDL.LU R27, [R1+0x1390] ;  /* 0x00139000011b7983 */ /* 0x001f280000300800 */
[----:B------:R0:W-:Y:S04]  /*c190*/  STS.U16 [R28+0x4200], R29 ;  /* 0x0042001d1c007388 */ /* 0x0001e80000000400 */
[----:B---3--:R-:W-:Y:S04]  /*c1a0*/  STS.U16 [R28+0x4c00], R11 ;  /* 0x004c000b1c007388 */ /* 0x008fe80000000400 */
[----:B0-----:R-:W3:Y:S04]  /*c1b0*/  LDL.LU R29, [R1+0x138c] ;  /* 0x00138c00011d7983 */ /* 0x001ee80000300800 */
[----:B--2---:R-:W-:Y:S04]  /*c1c0*/  STS.U16 [R28+0x4a00], R15 ;  /* 0x004a000f1c007388 */ /* 0x004fe80000000400 */
[----:B----4-:R-:W-:Y:S04]  /*c1d0*/  STS.U16 [R28+0x4600], R23 ;  /* 0x004600171c007388 */ /* 0x010fe80000000400 */
[----:B------:R0:W-:Y:S04]  /*c1e0*/  STS.U16 [R28+0x4400], R27 ;  /* 0x0044001b1c007388 */ /* 0x0001e80000000400 */
[----:B0-----:R-:W2:Y:S04]  /*c1f0*/  LDL.LU R27, [R1+0x4] ;  /* 0x00000400011b7983 */ /* 0x001ea80000300800 */
[----:B------:R-:W4:Y:S04]  /*c200*/  LDL.LU R23, [R1+0x14] ;  /* 0x0000140001177983 */ /* 0x000f280000300800 */
[----:B------:R-:W2:Y:S04]  /*c210*/  LDL.LU R15, [R1+0x8] ;  /* 0x00000800010f7983 */ /* 0x000ea80000300800 */
[----:B------:R-:W2:Y:S04]  /*c220*/  LDL.LU R11, [R1+0x18] ;  /* 0x00001800010b7983 */ /* 0x000ea80000300800 */
[----:B------:R0:W-:Y:S04]  /*c230*/  STS.U16 [R28+0x4800], R19 ;  /* 0x004800131c007388 */ /* 0x0001e80000000400 */
[----:B------:R-:W-:Y:S01]  /*c240*/  STS.U16 [R28+0x4e00], R7 ;  /* 0x004e00071c007388 */ /* 0x000fe20000000400 */
[----:B0-----:R-:W-:-:S05]  /*c250*/  LOP3.LUT R19, R28, 0x10, RZ, 0x3c, !PT ;  /* 0x000000101c137812 */ /* 0x001fca00078e3cff */
[----:B--2---:R-:W-:Y:S04]  /*c260*/  STS.U16 [R19+0x4080], R11 ;  /* 0x0040800b13007388 */ /* 0x004fe80000000400 */
[----:B------:R-:W-:Y:S04]  /*c270*/  STS.U16 [R19+0x4280], R15 ;  /* 0x0042800f13007388 */ /* 0x000fe80000000400 */
[----:B------:R-:W-:Y:S04]  /*c280*/  STS.U16 [R19+0x4480], R26 ;  /* 0x0044801a13007388 */ /* 0x000fe80000000400 */
        /* <DEDUP_REMOVED lines=13> */
[----:B------:R-:W-:Y:S04]  /*c360*/  STS.U16 [R0+0x4180], R2 ;  /* 0x0041800200007388 */ /* 0x000fe80000000400 */
[----:B---3--:R0:W-:Y:S04]  /*c370*/  STS.U16 [R0+0x4380], R29 ;  /* 0x0043801d00007388 */ /* 0x0081e80000000400 */
[----:B0-----:R-:W2:Y:S04]  /*c380*/  LDL.LU R29, [R1+0x1388] ;  /* 0x00138800011d7983 */ /* 0x001ea80000300800 */
[----:B------:R-:W0:Y:S04]  /*c390*/  S2R R2, SR_TID.X ;  /* 0x0000000000027919 */ /* 0x000e280000002100 */
[----:B------:R-:W1:Y:S04]  /*c3a0*/  S2R R27, SR_TID.X ;  /* 0x00000000001b7919 */ /* 0x000e680000002100 */
[----:B------:R-:W-:Y:S04]  /*c3b0*/  STS.U16 [R0+0x4580], R24 ;  /* 0x0045801800007388 */ /* 0x000fe80000000400 */
[----:B------:R-:W-:Y:S04]  /*c3c0*/  STS.U16 [R0+0x4780], R20 ;  /* 0x0047801400007388 */ /* 0x000fe80000000400 */
[----:B------:R-:W-:Y:S04]  /*c3d0*/  STS.U16 [R0+0x4980], R16 ;  /* 0x0049801000007388 */ /* 0x000fe80000000400 */
[----:B------:R-:W-:Y:S04]  /*c3e0*/  STS.U16 [R0+0x4b80], R12 ;  /* 0x004b800c00007388 */ /* 0x000fe80000000400 */
[----:B------:R-:W-:Y:S04]  /*c3f0*/  STS.U16 [R0+0x4d80], R8 ;  /* 0x004d800800007388 */ /* 0x000fe80000000400 */
[----:B------:R-:W-:Y:S04]  /*c400*/  STS.U16 [R0+0x4f80], R4 ;  /* 0x004f800400007388 */ /* 0x000fe80000000400 */
[----:B------:R-:W-:Y:S01]  /*c410*/  BAR.SYNC.DEFER_BLOCKING 0x0 ;  /* 0x0000000000007b1d */ /* 0x000fe20000010000 */
[----:B0-----:R-:W-:Y:S01]  /*c420*/  IMAD.SHL.U32 R2, R2, 0x8, RZ ;  /* 0x0000000802027824 */ /* 0x001fe200078e00ff */
[----:B-1----:R-:W-:-:S04]  /*c430*/  LOP3.LUT R10, R27, 0x7, RZ, 0xc0, !PT ;  /* 0x000000071b0a7812 */ /* 0x002fc800078ec0ff */
[----:B------:R-:W-:Y:S01]  /*c440*/  LOP3.LUT R3, R2, 0x30, RZ, 0xc0, !PT ;  /* 0x0000003002037812 */ /* 0x000fe200078ec0ff */
[----:B------:R-:W-:-:S04]  /*c450*/  IMAD.SHL.U32 R2, R27, 0x2, RZ ;  /* 0x000000021b027824 */ /* 0x000fc800078e00ff */
[----:B------:R-:W-:-:S05]  /*c460*/  IMAD R10, R10, 0x40, R3 ;  /* 0x000000400a0a7824 */ /* 0x000fca00078e0203 */
[----:B------:R-:W-:-:S05]  /*c470*/  LOP3.LUT R10, R10, 0x30, R2, 0x78, !PT ;  /* 0x000000300a0a7812 */ /* 0x000fca00078e7802 */
[----:B------:R-:W0:Y:S04]  /*c480*/  LDSM.16.M88.4 R16, [R10+0x4000] ;  /* 0x004000000a10783b */ /* 0x000e280000000200 */
[----:B------:R-:W1:Y:S04]  /*c490*/  LDSM.16.M88.4 R4, [R10+0x4200] ;  /* 0x004200000a04783b */ /* 0x000e680000000200 */
[----:B------:R-:W-:Y:S04]  /*c4a0*/  LDSM.16.M88.4 R20, [R10+0x4800] ;  /* 0x004800000a14783b */ /* 0x000fe80000000200 */
[----:B------:R-:W-:Y:S04]  /*c4b0*/  LDSM.16.M88.4 R24, [R10+0x4e00] ;  /* 0x004e00000a18783b */ /* 0x000fe80000000200 */
[----:B0-----:R-:W-:Y:S04]  /*c4c0*/  STL.64 [R1+0x60], R16 ;  /* 0x0000601001007387 */ /* 0x001fe80000100a00 */
[----:B------:R-:W-:Y:S01]  /*c4d0*/  STL.64 [R1+0x68], R18 ;  /* 0x0000681201007387 */ /* 0x000fe20000100a00 */
[----:B-1----:R-:W-:-:S02]  /*c4e0*/  IMAD.MOV.U32 R2, RZ, RZ, R4 ;  /* 0x000000ffff027224 */ /* 0x002fc400078e0004 */
[----:B------:R-:W-:Y:S01]  /*c4f0*/  IMAD.MOV.U32 R0, RZ, RZ, R5 ;  /* 0x000000ffff007224 */ /* 0x000fe200078e0005 */
[----:B------:R-:W-:Y:S04]  /*c500*/  STL.64 [R1+0x50], R4 ;  /* 0x0000500401007387 */ /* 0x000fe80000100a00 */
[----:B------:R-:W-:Y:S04]  /*c510*/  STL.64 [R1+0x58], R6 ;  /* 0x0000580601007387 */ /* 0x000fe80000100a00 */
[----:B------:R-:W0:Y:S04]  /*c520*/  LDSM.16.M88.4 R4, [R10+0x4400] ;  /* 0x004400000a04783b */ /* 0x000e280000000200 */
[----:B------:R-:W1:Y:S04]  /*c530*/  LDSM.16.M88.4 R16, [R10+0x4600] ;  /* 0x004600000a10783b */ /* 0x000e680000000200 */
[----:B0-----:R-:W-:Y:S04]  /*c540*/  STL.64 [R1+0x40], R4 ;  /* 0x0000400401007387 */ /* 0x001fe80000100a00 */
[----:B------:R-:W-:Y:S04]  /*c550*/  STL.64 [R1+0x48], R6 ;  /* 0x0000480601007387 */ /* 0x000fe80000100a00 */
[----:B-1----:R-:W-:Y:S04]  /*c560*/  STL.64 [R1+0x30], R16 ;  /* 0x0000301001007387 */ /* 0x002fe80000100a00 */
[----:B------:R-:W-:Y:S04]  /*c570*/  STL.64 [R1+0x38], R18 ;  /* 0x0000381201007387 */ /* 0x000fe80000100a00 */
[----:B------:R-:W0:Y:S04]  /*c580*/  LDSM.16.M88.4 R16, [R10+0x4c00] ;  /* 0x004c00000a10783b */ /* 0x000e280000000200 */
[----:B------:R-:W1:Y:S04]  /*c590*/  LDSM.16.M88.4 R4, [R10+0x4a00] ;  /* 0x004a00000a04783b */ /* 0x000e680000000200 */
[----:B------:R-:W-:Y:S04]  /*c5a0*/  STL.64 [R1+0x20], R20 ;  /* 0x0000201401007387 */ /* 0x000fe80000100a00 */
[----:B------:R-:W-:Y:S04]  /*c5b0*/  STL.64 [R1+0x28], R22 ;  /* 0x0000281601007387 */ /* 0x000fe80000100a00 */
[----:B0-----:R-:W-:Y:S01]  /*c5c0*/  STL.64 [R1], R16 ;  /* 0x0000001001007387 */ /* 0x001fe20000100a00 */
[----:B------:R-:W-:-:S02]  /*c5d0*/  IMAD.MOV.U32 R8, RZ, RZ, R16 ;  /* 0x000000ffff087224 */ /* 0x000fc400078e0010 */
[----:B------:R-:W-:Y:S01]  /*c5e0*/  IMAD.MOV.U32 R3, RZ, RZ, R17 ;  /* 0x000000ffff037224 */ /* 0x000fe200078e0011 */
[----:B------:R-:W-:Y:S04]  /*c5f0*/  STL.64 [R1+0x8], R18 ;  /* 0x0000081201007387 */ /* 0x000fe80000100a00 */
[----:B------:R-:W-:Y:S04]  /*c600*/  STL [R1+0x1194], R26 ;  /* 0x0011941a01007387 */ /* 0x000fe80000100800 */
[----:B-1----:R-:W-:Y:S04]  /*c610*/  STL.64 [R1+0x10], R4 ;  /* 0x0000100401007387 */ /* 0x002fe80000100a00 */
[----:B------:R-:W-:Y:S04]  /*c620*/  STL.64 [R1+0x18], R6 ;  /* 0x0000180601007387 */ /* 0x000fe80000100a00 */
[----:B------:R-:W-:Y:S04]  /*c630*/  STL.64 [R1+0x1350], R4 ;  /* 0x0013500401007387 */ /* 0x000fe80000100a00 */
[----:B------:R-:W-:Y:S04]  /*c640*/  STL [R1+0x1190], R27 ;  /* 0x0011901b01007387 */ /* 0x000fe80000100800 */
[----:B------:R0:W-:Y:S04]  /*c650*/  STL.64 [R1+0x1380], R24 ;  /* 0x0013801801007387 */ /* 0x0001e80000100a00 */
[----:B0-----:R-:W3:Y:S04]  /*c660*/  LDL.LU.64 R24, [R1+0x1f0] ;  /* 0x0001f00001187983 */ /* 0x001ee80000300a00 */
[----:B------:R-:W3:Y:S04]  /*c670*/  LDL.LU.64 R26, [R1+0x1f8] ;  /* 0x0001f800011a7983 */ /* 0x000ee80000300a00 */
[----:B--2---:R-:W0:Y:S04]  /*c680*/  LDSM.16.MT88.4 R16, [R29+0x80] ;  /* 0x000080001d10783b */ /* 0x004e280000004200 */
[----:B------:R-:W1:Y:S04]  /*c690*/  LDSM.16.MT88.4 R20, [R29+0x100] ;  /* 0x000100001d14783b */ /* 0x000e680000004200 */
[----:B------:R-:W3:Y:S04]  /*c6a0*/  LDSM.16.MT88.4 R12, [R29] ;  /* 0x000000001d0c783b */ /* 0x000ee80000004200 */
[----:B0-----:R-:W-:Y:S04]  /*c6b0*/  STL.64 [R1+0x1338], R18 ;  /* 0x0013381201007387 */ /* 0x001fe80000100a00 */
[----:B------:R0:W-:Y:S04]  /*c6c0*/  STL.64 [R1+0x1330], R16 ;  /* 0x0013301001007387 */ /* 0x0001e80000100a00 */
[----:B0-----:R-:W2:Y:S04]  /*c6d0*/  LDL.64 R16, [R1+0x40] ;  /* 0x0000400001107983 */ /* 0x001ea80000100a00 */
[----:B--2---:R0:W-:Y:S04]  /*c6e0*/  STL.64 [R1+0x1378], R16 ;  /* 0x0013781001007387 */ /* 0x0041e80000100a00 */
[----:B0-----:R-:W3:Y:S04]  /*c6f0*/  LDL.64 R16, [R1+0x60] ;  /* 0x0000600001107983 */ /* 0x001ee80000100a00 */
[----:B-1----:R-:W-:Y:S04]  /*c700*/  STL.64 [R1+0x12d0], R22 ;  /* 0x0012d01601007387 */ /* 0x002fe80000100a00 */
[----:B------:R0:W-:Y:S02]  /*c710*/  STL.64 [R1+0x12c8], R20 ;  /* 0x0012c81401007387 */ /* 0x0001e40000100a00 */
[----:B0-----:R-:W-:-:S02]  /*c720*/  IMAD.MOV.U32 R20, RZ, RZ, R8 ;  /* 0x000000ffff147224 */ /* 0x001fc400078e0008 */
[----:B------:R-:W-:Y:S01]  /*c730*/  IMAD.MOV.U32 R21, RZ, RZ, R3 ;  /* 0x000000ffff157224 */ /* 0x000fe200078e0003 */
[----:B------:R-:W0:Y:S04]  /*c740*/  LDSM.16.MT88.4 R8, [R29+0x180] ;  /* 0x000180001d08783b */ /* 0x000e280000004200 */
[----:B------:R-:W-:Y:S04]  /*c750*/  STL.64 [R1+0x1370], R20 ;  /* 0x0013701401007387 */ /* 0x000fe80000100a00 */
[----:B------:R-:W2:Y:S01]  /*c760*/  LDL.64 R4, [R1+0x20] ;  /* 0x0000200001047983 */ /* 0x000ea20000100a00 */
[----:B---3--:R-:W-:Y:S03]  /*c770*/  HMMA.16816.F32 R24, R12, R16, R24 ;  /* 0x000000100c18723c */ /* 0x008fe60000001818 */
[----:B--2---:R1:W-:Y:S04]  /*c780*/  STL.64 [R1+0x1368], R4 ;  /* 0x0013680401007387 */ /* 0x0043e80000100a00 */
[----:B-1----:R-:W2:Y:S04]  /*c790*/  LDL.64 R4, [R1+0x30] ;  /* 0x0000300001047983 */ /* 0x002ea80000100a00 */
[----:B0-----:R-:W-:Y:S04]  /*c7a0*/  STL.64 [R1+0x1260], R10 ;  /* 0x0012600a01007387 */ /* 0x001fe80000100a00 */
[----:B------:R0:W-:Y:S04]  /*c7b0*/  STL.64 [R1+0x1258], R8 ;  /* 0x0012580801007387 */ /* 0x0001e80000100a00 */
[----:B0-----:R-:W3:Y:S04]  /*c7c0*/  LDL.LU.64 R8, [R1+0x1e0] ;  /* 0x0001e00001087983 */ /* 0x001ee80000300a00 */
[----:B------:R-:W3:Y:S04]  /*c7d0*/  LDL.LU.64 R10, [R1+0x1e8] ;  /* 0x0001e800010a7983 */ /* 0x000ee80000300a00 */
[----:B------:R0:W-:Y:S04]  /*c7e0*/  STL.64 [R1+0x1f0], R24 ;  /* 0x0001f01801007387 */ /* 0x0001e80000100a00 */
[----:B------:R1:W-:Y:S04]  /*c7f0*/  STL.64 [R1+0x1f8], R26 ;  /* 0x0001f81a01007387 */ /* 0x0003e80000100a00 */
[----:B0-----:R-:W4:Y:S01]  /*c800*/  LDL.LU.64 R24, [R1+0x1380] ;  /* 0x0013800001187983 */ /* 0x001f220000300a00 */
[----:B------:R-:W-:-:S02]  /*c810*/  IMAD.MOV.U32 R20, RZ, RZ, R2 ;  /* 0x000000ffff147224 */ /* 0x000fc400078e0002 */
[----:B------:R-:W-:Y:S02]  /*c820*/  IMAD.MOV.U32 R21, RZ, RZ, R0 ;  /* 0x000000ffff157224 */ /* 0x000fe400078e0000 */
[----:B-1----:R-:W-:Y:S02]  /*c830*/  IMAD.MOV.U32 R27, RZ, RZ, R16 ;  /* 0x000000ffff1b7224 */ /* 0x002fe400078e0010 */
[----:B------:R-:W-:Y:S02]  /*c840*/  IMAD.MOV.U32 R26, RZ, RZ, R17 ;  /* 0x000000ffff1a7224 */ /* 0x000fe400078e0011 */
[----:B------:R-:W2:Y:S04]  /*c850*/  LDL.LU.64 R16, [R1+0x1378] ;  /* 0x0013780001107983 */ /* 0x000ea80000300a00 */
[----:B------:R-:W-:Y:S01]  /*c860*/  STL.64 [R1+0x1348], R26 ;  /* 0x0013481a01007387 */ /* 0x000fe20000100a00 */
[----:B---3--:R-:W-:Y:S03]  /*c870*/  HMMA.16816.F32 R8, R12, R20, R8 ;  /* 0x000000140c08723c */ /* 0x008fe60000001808 */
[----:B----4-:R0:W-:Y:S04]  /*c880*/  STL.64 [R1+0x1340], R24 ;  /* 0x0013401801007387 */ /* 0x0101e80000100a00 */
[----:B------:R-:W2:Y:S04]  /*c890*/  LDL.LU.64 R20, [R1+0x1d0] ;  /* 0x0001d00001147983 */ /* 0x000ea80000300a00 */
[----:B------:R-:W2:Y:S11]  /*c8a0*/  LDL.LU.64 R22, [R1+0x1d8] ;  /* 0x0001d80001167983 */ /* 0x000eb60000300a00 */
[----:B------:R-:W-:Y:S02]  /*c8b0*/  @!UPT UIADD3 URZ, URZ, URZ, URZ ;  /* 0x0000003f3f3ff290 */ /* 0x000fe4000fffe03f */
[----:B------:R-:W-:Y:S02]  /*c8c0*/  IMAD.MOV.U32 R28, RZ, RZ, R8 ;  /* 0x000000ffff1c7224 */ /* 0x000fe400078e0008 */
[----:B------:R-:W-:Y:S02]  /*c8d0*/  IMAD.MOV.U32 R3, RZ, RZ, R9 ;  /* 0x000000ffff037224 */ /* 0x000fe400078e0009 */
[----:B------:R-:W-:Y:S01]  /*c8e0*/  IMAD.MOV.U32 R2, RZ, RZ, R10 ;  /* 0x000000ffff027224 */ /* 0x000fe200078e000a */
[----:B------:R-:W3:Y:S01]  /*c8f0*/  LDL.LU.64 R8, [R1+0x1c0] ;  /* 0x0001c00001087983 */ /* 0x000ee20000300a00 */
[----:B------:R-:W-:-:S03]  /*c900*/  IMAD.MOV.U32 R0, RZ, RZ, R11 ;  /* 0x000000ffff007224 */ /* 0x000fc600078e000b */
[----:B------:R-:W3:Y:S04]  /*c910*/  LDL.LU.64 R10, [R1+0x1c8] ;  /* 0x0001c800010a7983 */ /* 0x000ee80000300a00 */
[----:B0-----:R-:W4:Y:S04]  /*c920*/  LDL.LU.64 R24, [R1+0x2c0] ;  /* 0x0002c00001187983 */ /* 0x001f280000300a00 */
[----:B------:R-:W3:Y:S01]  /*c930*/  LDL.LU.64 R26, [R1+0x2c8] ;  /* 0x0002c800011a7983 */ /* 0x000ee20000300a00 */
[C---:B--2---:R-:W-:Y:S03]  /*c940*/  HMMA.16816.F32 R20, R12.reuse, R16, R20 ;  /* 0x000000100c14723c */ /* 0x044fe60000001814 */
[----:B---3--:R-:W-:Y:S04]  /*c950*/  STL.64 [R1+0x1360], R26 ;  /* 0x0013601a01007387 */ /* 0x008fe80000100a00 */
[----:B----4-:R0:W-:Y:S01]  /*c960*/  STL.64 [R1+0x1358], R24 ;  /* 0x0013581801007387 */ /* 0x0101e20000100a00 */
[----:B------:R-:W-:Y:S03]  /*c970*/  HMMA.16816.F32 R8, R12, R4, R8 ;  /* 0x000000040c08723c */ /* 0x000fe60000001808 */
[----:B0-----:R-:W2:Y:S04]  /*c980*/  LDL.LU.64 R24, [R1+0x2d0] ;  /* 0x0002d00001187983 */ /* 0x001ea80000300a00 */
[----:B------:R-:W2:Y:S04]  /*c990*/  LDL.LU.64 R26, [R1+0x2d8] ;  /* 0x0002d800011a7983 */ /* 0x000ea80000300a00 */
[----:B------:R-:W-:Y:S04]  /*c9a0*/  STL [R1+0x108c], R0 ;  /* 0x00108c0001007387 */ /* 0x000fe80000100800 */
[----:B------:R-:W-:Y:S04]  /*c9b0*/  STL [R1+0x1088], R2 ;  /* 0x0010880201007387 */ /* 0x000fe80000100800 */
[----:B------:R-:W-:Y:S04]  /*c9c0*/  STL [R1+0x1084], R3 ;  /* 0x0010840301007387 */ /* 0x000fe80000100800 */
[----:B------:R-:W-:Y:S04]  /*c9d0*/  STL [R1+0x1080], R28 ;  /* 0x0010801c01007387 */ /* 0x000fe80000100800 */
[----:B------:R0:W-:Y:S04]  /*c9e0*/  STL.64 [R1+0x1d0], R20 ;  /* 0x0001d01401007387 */ /* 0x0001e80000100a00 */
[----:B------:R1:W-:Y:S04]  /*c9f0*/  STL.64 [R1+0x1d8], R22 ;  /* 0x0001d81601007387 */ /* 0x0003e80000100a00 */
[----:B0-----:R-:W3:Y:S01]  /*ca00*/  LDL.LU.64 R20, [R1+0x1370] ;  /* 0x0013700001147983 */ /* 0x001ee20000300a00 */
[----:B-1----:R-:W-:-:S02]  /*ca10*/  IMAD.MOV.U32 R23, RZ, RZ, R16 ;  /* 0x000000ffff177224 */ /* 0x002fc400078e0010 */
[----:B------:R-:W-:Y:S02]  /*ca20*/  IMAD.MOV.U32 R22, RZ, RZ, R17 ;  /* 0x000000ffff167224 */ /* 0x000fe400078e0011 */
[----:B------:R-:W-:Y:S02]  /*ca30*/  IMAD.MOV.U32 R17, RZ, RZ, R4 ;  /* 0x000000ffff117224 */ /* 0x000fe400078e0004 */
[----:B------:R-:W-:Y:S02]  /*ca40*/  IMAD.MOV.U32 R16, RZ, RZ, R5 ;  /* 0x000000ffff107224 */ /* 0x000fe400078e0005 */
[----:B------:R-:W2:Y:S01]  /*ca50*/  LDL.LU.64 R4, [R1+0x1368] ;  /* 0x0013680001047983 */ /* 0x000ea20000300a00 */
[----:B------:R-:W-:Y:S02]  /*ca60*/  IMAD.MOV.U32 R2, RZ, RZ, R11 ;  /* 0x000000ffff027224 */ /* 0x000fe400078e000b */
[----:B------:R-:W-:Y:S01]  /*ca70*/  IMAD.MOV.U32 R0, RZ, RZ, R10 ;  /* 0x000000ffff007224 */ /* 0x000fe200078e000a */
[----:B------:R0:W-:Y:S04]  /*ca80*/  STL.64 [R1+0x1c0], R8 ;  /* 0x0001c00801007387 */ /* 0x0001e80000100a00 */
[----:B0-----:R-:W3:Y:S04]  /*ca90*/  LDL.LU.64 R8, [R1+0x2b0] ;  /* 0x0002b00001087983 */ /* 0x001ee80000300a00 */
[----:B------:R-:W3:Y:S04]  /*caa0*/  LDL.LU.64 R10, [R1+0x2b8] ;  /* 0x0002b800010a7983 */ /* 0x000ee80000300a00 */
[----:B------:R-:W-:Y:S04]  /*cab0*/  STL [R1+0x119c], R2 ;  /* 0x00119c0201007387 */ /* 0x000fe80000100800 */
[----:B------:R-:W-:Y:S01]  /*cac0*/  STL [R1+0x1198], R0 ;  /* 0x0011980001007387 */ /* 0x000fe20000100800 */
[----:B--2---:R-:W-:Y:S01]  /*cad0*/  HMMA.16816.F32 R24, R12, R4, R24 ;  /* 0x000000040c18723c */ /* 0x004fe20000001818 */
[----:B------:R-:W-:-:S02]  /*cae0*/  IMAD.MOV.U32 R19, RZ, RZ, R4 ;  /* 0x000000ffff137224 */ /* 0x000fc400078e0004 */
[----:B------:R-:W-:Y:S11]  /*caf0*/  IMAD.MOV.U32 R18, RZ, RZ, R5 ;  /* 0x000000ffff127224 */ /* 0x000ff600078e0005 */
[----:B------:R-:W-:Y:S09]  /*cb00*/  @!UPT UIADD3 URZ, URZ, URZ, URZ ;  /* 0x0000003f3f3ff290 */ /* 0x000ff2000fffe03f */
[----:B------:R-:W-:Y:S04]  /*cb10*/  STL.64 [R1+0x2d0], R24 ;  /* 0x0002d01801007387 */ /* 0x000fe80000100a00 */
[----:B------:R0:W-:Y:S04]  /*cb20*/  STL.64 [R1+0x2d8], R26 ;  /* 0x0002d81a01007387 */ /* 0x0001e80000100a00 */
[----:B0-----:R-:W2:Y:S04]  /*cb30*/  LDL.LU.64 R26, [R1+0x1360] ;  /* 0x00136000011a7983 */ /* 0x001ea80000300a00 */
[----:B------:R-:W2:Y:S04]  /*cb40*/  LDL.LU.64 R24, [R1+0x1358] ;  /* 0x0013580001187983 */ /* 0x000ea80000300a00 */
[----:B------:R-:W2:Y:S01]  /*cb50*/  LDL.LU.64 R4, [R1+0x1350] ;  /* 0x0013500001047983 */ /* 0x000ea20000300a00 */
[----:B------:R-:W-:Y:S01]  /*cb60*/  LOP3.LUT R3, R29, 0x40, RZ, 0x3c, !PT ;  /* 0x000000401d037812 */ /* 0x000fe200078e3cff */
[----:B--2---:R-:W-:Y:S01]  /*cb70*/  HMMA.16816.F32 R24, R12, R4, R24 ;  /* 0x000000040c18723c */ /* 0x004fe20000001818 */
[----:B------:R-:W-:-:S02]  /*cb80*/  IMAD.MOV.U32 R2, RZ, RZ, R4 ;  /* 0x000000ffff027224 */ /* 0x000fc400078e0004 */
[----:B------:R-:W-:Y:S02]  /*cb90*/  IMAD.MOV.U32 R0, RZ, RZ, R5 ;  /* 0x000000ffff007224 */ /* 0x000fe400078e0005 */
[----:B------:R-:W0:Y:S11]  /*cba0*/  LDSM.16.MT88.4 R4, [R3] ;  /* 0x000000000304783b */ /* 0x000e360000004200 */
[----:B------:R-:W-:Y:S07]  /*cbb0*/  @!UPT UIADD3 URZ, URZ, URZ, URZ ;  /* 0x0000003f3f3ff290 */ /* 0x000fee000fffe03f */
[----:B------:R-:W-:Y:S04]  /*cbc0*/  STL.64 [R1+0x2c0], R24 ;  /* 0x0002c01801007387 */ /* 0x000fe80000100a00 */
[----:B------:R1:W-:Y:S04]  /*cbd0*/  STL.64 [R1+0x2c8], R26 ;  /* 0x0002c81a01007387 */ /* 0x0003e80000100a00 */
[----:B-1----:R-:W2:Y:S04]  /*cbe0*/  LDL.LU.64 R26, [R1+0x1348] ;  /* 0x00134800011a7983 */ /* 0x002ea80000300a00 */
[----:B------:R-:W4:Y:S04]  /*cbf0*/  LDL.LU.64 R24, [R1+0x1340] ;  /* 0x0013400001187983 */ /* 0x000f280000300a00 */
[----:B0-----:R-:W-:Y:S04]  /*cc00*/  STL.64 [R1+0x11f8], R6 ;  /* 0x0011f80601007387 */ /* 0x001fe80000100a00 */
[----:B------:R0:W-:Y:S02]  /*cc10*/  STL.64 [R1+0x11f0], R4 ;  /* 0x0011f00401007387 */ /* 0x0001e40000100a00 */
[----:B0-----:R-:W-:-:S02]  /*cc20*/  IMAD.MOV.U32 R4, RZ, RZ, R19 ;  /* 0x000000ffff047224 */ /* 0x001fc400078e0013 */
[----:B------:R-:W-:-:S05]  /*cc30*/  IMAD.MOV.U32 R5, RZ, RZ, R18 ;  /* 0x000000ffff057224 */ /* 0x000fca00078e0012 */
[----:B------:R0:W-:Y:S02]  /*cc40*/  STL.64 [R1+0x1300], R4 ;  /* 0x0013000401007387 */ /* 0x0001e40000100a00 */
[----:B0-----:R-:W-:Y:S02]  /*cc50*/  IMAD.MOV.U32 R4, RZ, RZ, R17 ;  /* 0x000000ffff047224 */ /* 0x001fe400078e0011 */
[----:B------:R-:W-:Y:S02]  /*cc60*/  IMAD.MOV.U32 R5, RZ, RZ, R16 ;  /* 0x000000ffff057224 */ /* 0x000fe400078e0010 */
[----:B------:R-:W4:Y:S04]  /*cc70*/  LDL.LU.64 R16, [R1+0x1b0] ;  /* 0x0001b00001107983 */ /* 0x000f280000300a00 */
[----:B------:R-:W4:Y:S04]  /*cc80*/  LDL.LU.64 R18, [R1+0x1b8] ;  /* 0x0001b80001127983 */ /* 0x000f280000300a00 */
[----:B------:R0:W-:Y:S04]  /*cc90*/  STL.64 [R1+0x1318], R4 ;  /* 0x0013180401007387 */ /* 0x0001e80000100a00 */
[----:B0-----:R-:W2:Y:S04]  /*cca0*/  LDL.LU.64 R4, [R1+0x180] ;  /* 0x0001800001047983 */ /* 0x001ea80000300a00 */
[----:B------:R-:W2:Y:S01]  /*ccb0*/  LDL.LU.64 R6, [R1+0x188] ;  /* 0x0001880001067983 */ /* 0x000ea20000300a00 */
[C---:B---3--:R-:W-:Y:S11]  /*ccc0*/  HMMA.16816.F32 R8, R12.reuse, R20, R8 ;  /* 0x000000140c08723c */ /* 0x048ff60000001808 */
[----:B------:R-:W-:Y:S11]  /*ccd0*/  @!UPT UIADD3 URZ, URZ, URZ, URZ ;  /* 0x0000003f3f3ff290 */ /* 0x000ff6000fffe03f */
[----:B------:R-:W-:Y:S01]  /*cce0*/  @!UPT UIADD3 URZ, URZ, URZ, URZ ;  /* 0x0000003f3f3ff290 */ /* 0x000fe2000fffe03f */
[----:B------:R-:W-:Y:S04]  /*ccf0*/  STL.64 [R1+0x2b0], R8 ;  /* 0x0002b00801007387 */ /* 0x000fe80000100a00 */
[----:B------:R-:W-:Y:S01]  /*cd00*/  STL.64 [R1+0x2b8], R10 ;  /* 0x0002b80a01007387 */ /* 0x000fe20000100a00 */
[----:B----4-:R-:W-:Y:S03]  /*cd10*/  HMMA.16816.F32 R12, R12, R24, R16 ;  /* 0x000000180c0c723c */ /* 0x010fe60000001810 */
[----:B--2---:R-:W-:Y:S04]  /*cd20*/  STL.64 [R1+0x1328], R6 ;  /* 0x0013280601007387 */ /* 0x004fe80000100a00 */
[----:B------:R0:W-:Y:S04]  /*cd30*/  STL.64 [R1+0x1320], R4 ;  /* 0x0013200401007387 */ /* 0x0001e80000100a00 */
[----:B0-----:R-:W2:Y:S04]  /*cd40*/  LDL.LU.64 R4, [R1+0x190] ;  /* 0x0001900001047983 */ /* 0x001ea80000300a00 */
[----:B------:R-:W2:Y:S04]  /*cd50*/  LDL.LU.64 R6, [R1+0x198] ;  /* 0x0001980001067983 */ /* 0x000ea80000300a00 */
[----:B------:R-:W3:Y:S04]  /*cd60*/  LDL.LU.64 R8, [R1+0x170] ;  /* 0x0001700001087983 */ /* 0x000ee80000300a00 */
[----:B------:R-:W3:Y:S04]  /*cd70*/  LDL.LU.64 R10, [R1+0x178] ;  /* 0x00017800010a7983 */ /* 0x000ee80000300a00 */
[----:B------:R0:W-:Y:S02]  /*cd80*/  STL.64 [R1+0x12e0], R20 ;  /* 0x0012e01401007387 */ /* 0x0001e40000100a00 */
[----:B0-----:R-:W-:-:S02]  /*cd90*/  IMAD.MOV.U32 R20, RZ, RZ, R2 ;  /* 0x000000ffff147224 */ /* 0x001fc400078e0002 */
[----:B------:R-:W-:-:S05]  /*cda0*/  IMAD.MOV.U32 R21, RZ, RZ, R0 ;  /* 0x000000ffff157224 */ /* 0x000fca00078e0000 */
[----:B------:R0:W-:Y:S04]  /*cdb0*/  STL.64 [R1+0x12f8], R20 ;  /* 0x0012f81401007387 */ /* 0x0001e80000100a00 */
[----:B------:R-:W2:Y:S04]  /*cdc0*/  LDL.LU.64 R18, [R1+0x1338] ;  /* 0x0013380001127983 */ /* 0x000ea80000300a00 */
[----:B------:R-:W2:Y:S01]  /*cdd0*/  LDL.LU.64 R16, [R1+0x1330] ;  /* 0x0013300001107983 */ /* 0x000ea20000300a00 */
[----:B0-----:R-:W-:Y:S02]  /*cde0*/  IMAD.MOV.U32 R20, RZ, RZ, R27 ;  /* 0x000000ffff147224 */ /* 0x001fe400078e001b */
[----:B------:R-:W-:Y:S01]  /*cdf0*/  IMAD.MOV.U32 R21, RZ, RZ, R26 ;  /* 0x000000ffff157224 */ /* 0x000fe200078e001a */
[----:B------:R0:W-:Y:S04]  /*ce00*/  STL.64 [R1+0x12d8], R24 ;  /* 0x0012d81801007387 */ /* 0x0001e80000100a00 */
[----:B0-----:R-:W4:Y:S04]  /*ce10*/  LDL.64 R24, [R1+0x50] ;  /* 0x0000500001187983 */ /* 0x001f280000100a00 */
[----:B------:R0:W-:Y:S04]  /*ce20*/  STL.64 [R1+0x1b0], R12 ;  /* 0x0001b00c01007387 */ /* 0x0001e80000100a00 */
[----:B------:R-:W-:Y:S01]  /*ce30*/  STL.64 [R1+0x1b8], R14 ;  /* 0x0001b80e01007387 */ /* 0x000fe20000100a00 */
[----:B0-----:R-:W-:-:S02]  /*ce40*/  IMAD.MOV.U32 R12, RZ, RZ, R23 ;  /* 0x000000ffff0c7224 */ /* 0x001fc400078e0017 */
[----:B------:R-:W-:Y:S02]  /*ce50*/  IMAD.MOV.U32 R13, RZ, RZ, R22 ;  /* 0x000000ffff0d7224 */ /* 0x000fe400078e0016 */
[C---:B--2---:R-:W-:Y:S01]  /*ce60*/  HMMA.16816.F32 R20, R16.reuse, R20, R4 ;  /* 0x000000141014723c */ /* 0x044fe20000001804 */
[----:B------:R-:W2:Y:S04]  /*ce70*/  LDL.LU.64 R6, [R1+0x1328] ;  /* 0x0013280001067983 */ /* 0x000ea80000300a00 */
[----:B------:R-:W2:Y:S11]  /*ce80*/  LDL.LU.64 R4, [R1+0x1320] ;  /* 0x0013200001047983 */ /* 0x000eb60000300a00 */
[----:B------:R-:W-:Y:S07]  /*ce90*/  @!UPT UIADD3 URZ, URZ, URZ, URZ ;  /* 0x0000003f3f3ff290 */ /* 0x000fee000fffe03f */
[----:B------:R0:W-:Y:S04]  /*cea0*/  STL.64 [R1+0x190], R20 ;  /* 0x0001901401007387 */ /* 0x0001e80000100a00 */
[----:B------:R1:W-:Y:S04]  /*ceb0*/  STL.64 [R1+0x198], R22 ;  /* 0x0001981601007387 */ /* 0x0003e80000100a00 */
[----:B0-----:R-:W2:Y:S04]  /*cec0*/  LDL.LU.64 R20, [R1+0x230] ;  /* 0x0002300001147983 */ /* 0x001ea80000300a00 */
[----:B-1----:R-:W2:Y:S01]  /*ced0*/  LDL.LU.64 R22, [R1+0x238] ;  /* 0x0002380001167983 */ /* 0x002ea20000300a00 */
[----:B---3--:R-:W-:Y:S01]  /*cee0*/  HMMA.16816.F32 R8, R16, R12, R8 ;  /* 0x0000000c1008723c */ /* 0x008fe20000001808 */
[----:B----4-:R-:W-:-:S02]  /*cef0*/  IMAD.MOV.U32 R2, RZ, RZ, R24 ;  /* 0x000000ffff027224 */ /* 0x010fc400078e0018 */
[----:B------:R-:W-:-:S05]  /*cf00*/  IMAD.MOV.U32 R0, RZ, RZ, R25 ;  /* 0x000000ffff007224 */ /* 0x000fca00078e0019 */
[----:B--2---:R-:W-:Y:S01]  /*cf10*/  HMMA.16816.F32 R4, R16, R24, R4 ;  /* 0x000000181004723c */ /* 0x004fe20000001804 */
[----:B------:R-:W-:Y:S04]  /*cf20*/  STL.64 [R1+0x1310], R22 ;  /* 0x0013101601007387 */ /* 0x000fe80000100a00 */
[----:B------:R0:W-:Y:S04]  /*cf30*/  STL.64 [R1+0x1308], R20 ;  /* 0x0013081401007387 */ /* 0x0001e80000100a00 */
[----:B0-----:R-:W2:Y:S04]  /*cf40*/  LDL.LU.64 R20, [R1+0x160] ;  /* 0x0001600001147983 */ /* 0x001ea80000300a00 */
[----:B------:R-:W2:Y:S10]  /*cf50*/  LDL.LU.64 R22, [R1+0x168] ;  /* 0x0001680001167983 */ /* 0x000eb40000300a00 */
[----:B------:R0:W-:Y:S04]  /*cf60*/  STL.64 [R1+0x180], R4 ;  /* 0x0001800401007387 */ /* 0x0001e80000100a00 */
[----:B------:R-:W-:Y:S04]  /*cf70*/  STL.64 [R1+0x188], R6 ;  /* 0x0001880601007387 */ /* 0x000fe80000100a00 */
[----:B0-----:R-:W2:Y:S04]  /*cf80*/  LDL.LU.64 R4, [R1+0x1318] ;  /* 0x0013180001047983 */ /* 0x001ea80000300a00 */
[----:B------:R0:W-:Y:S04]  /*cf90*/  STL.64 [R1+0x1298], R12 ;  /* 0x0012980c01007387 */ /* 0x0001e80000100a00 */
[----:B------:R-:W-:Y:S04]  /*cfa0*/  STL.64 [R1+0x170], R8 ;  /* 0x0001700801007387 */ /* 0x000fe80000100a00 */
[----:B------:R-:W-:Y:S04]  /*cfb0*/  STL.64 [R1+0x178], R10 ;  /* 0x0001780a01007387 */ /* 0x000fe80000100a00 */
[----:B------:R-:W3:Y:S04]  /*cfc0*/  LDL.LU.64 R24, [R1+0x400] ;  /* 0x0004000001187983 */ /* 0x000ee80000300a00 */
[----:B------:R-:W4:Y:S01]  /*cfd0*/  LDL.LU.64 R26, [R1+0x408] ;  /* 0x00040800011a7983 */ /* 0x000f220000300a00 */
[----:B0-----:R-:W-:-:S02]  /*cfe0*/  IMAD.MOV.U32 R12, RZ, RZ, R2 ;  /* 0x000000ffff0c7224 */ /* 0x001fc400078e0002 */
[----:B------:R-:W-:Y:S01]  /*cff0*/  IMAD.MOV.U32 R13, RZ, RZ, R0 ;  /* 0x000000ffff0d7224 */ /* 0x000fe200078e0000 */
[C---:B--2---:R-:W-:Y:S01]  /*d000*/  HMMA.16816.F32 R4, R16.reuse, R4, R20 ;  /* 0x000000041004723c */ /* 0x044fe20000001814 */
[----:B----4-:R-:W-:Y:S04]  /*d010*/  STL.64 [R1+0x12f0], R26 ;  /* 0x0012f01a01007387 */ /* 0x010fe80000100a00 */
[----:B---3--:R0:W-:Y:S04]  /*d020*/  STL.64 [R1+0x12e8], R24 ;  /* 0x0012e81801007387 */ /* 0x0081e80000100a00 */
[----:B0-----:R-:W2:Y:S04]  /*d030*/  LDL.LU.64 R24, [R1+0x3d0] ;  /* 0x0003d00001187983 */ /* 0x001ea80000300a00 */
[----:B------:R-:W2:Y:S04]  /*d040*/  LDL.LU.64 R26, [R1+0x3d8] ;  /* 0x0003d800011a7983 */ /* 0x000ea80000300a00 */
[----:B------:R-:W3:Y:S04]  /*d050*/  LDL.LU.64 R8, [R1+0x3c0] ;  /* 0x0003c00001087983 */ /* 0x000ee80000300a00 */
[----:B------:R-:W3:Y:S04]  /*d060*/  LDL.LU.64 R10, [R1+0x3c8] ;  /* 0x0003c800010a7983 */ /* 0x000ee80000300a00 */
[----:B------:R0:W-:Y:S04]  /*d070*/  STL.64 [R1+0x12b0], R12 ;  /* 0x0012b00c01007387 */ /* 0x0001e80000100a00 */
[----:B0-----:R-:W4:Y:S04]  /*d080*/  LDL.64 R12, [R1+0x60] ;  /* 0x00006000010c7983 */ /* 0x001f280000100a00 */
[----:B------:R-:W2:Y:S04]  /*d090*/  LDL.LU.64 R22, [R1+0x1310] ;  /* 0x0013100001167983 */ /* 0x000ea80000300a00 */
[----:B------:R-:W2:Y:S04]  /*d0a0*/  LDL.LU.64 R20, [R1+0x1308] ;  /* 0x0013080001147983 */ /* 0x000ea80000300a00 */
[----:B------:R0:W-:Y:S04]  /*d0b0*/  STL.64 [R1+0x160], R4 ;  /* 0x0001600401007387 */ /* 0x0001e80000100a00 */
[----:B------:R-:W-:Y:S04]  /*d0c0*/  STL.64 [R1+0x168], R6 ;  /* 0x0001680601007387 */ /* 0x000fe80000100a00 */
[----:B0-----:R-:W2:Y:S02]  /*d0d0*/  LDL.LU.64 R4, [R1+0x1300] ;  /* 0x0013000001047983 */ /* 0x001ea40000300a00 */
[C---:B--2---:R-:W-:Y:S11]  /*d0e0*/  HMMA.16816.F32 R20, R16.reuse, R4, R20 ;  /* 0x000000041014723c */ /* 0x044ff60000001814 */
[----:B------:R-:W-:Y:S11]  /*d0f0*/  @!UPT UIADD3 URZ, URZ, URZ, URZ ;  /* 0x0000003f3f3ff290 */ /* 0x000ff6000fffe03f */
[----:B------:R-:W-:Y:S01]  /*d100*/  @!UPT UIADD3 URZ, URZ, URZ, URZ ;  /* 0x0000003f3f3ff290 */ /* 0x000fe2000fffe03f */
[----:B------:R0:W-:Y:S04]  /*d110*/  STL.64 [R1+0x230], R20 ;  /* 0x0002301401007387 */ /* 0x0001e80000100a00 */
[----:B------:R-:W-:Y:S04]  /*d120*/  STL.64 [R1+0x238], R22 ;  /* 0x0002381601007387 */ /* 0x000fe80000100a00 */
[----:B0-----:R-:W2:Y:S04]  /*d130*/  LDL.LU.64 R20, [R1+0x12f8] ;  /* 0x0012f80001147983 */ /* 0x001ea80000300a00 */
[----:B------:R0:W-:Y:S04]  /*d140*/  STL.64 [R1+0x1290], R4 ;  /* 0x0012900401007387 */ /* 0x0001e80000100a00 */
[----:B0-----:R-:W2:Y:S04]  /*d150*/  LDL.LU.64 R4, [R1+0x390] ;  /* 0x0003900001047983 */ /* 0x001ea80000300a00 */
[----:B------:R-:W2:Y:S04]  /*d160*/  LDL.LU.64 R6, [R1+0x398] ;  /* 0x0003980001067983 */ /* 0x000ea80000300a00 */
[----:B--2---:R-:W-:Y:S04]  /*d170*/  STL.64 [R1+0x12a8], R6 ;  /* 0x0012a80601007387 */ /* 0x004fe80000100a00 */
[----:B------:R0:W-:Y:S04]  /*d180*/  STL.64 [R1+0x12a0], R4 ;  /* 0x0012a00401007387 */ /* 0x0001e80000100a00 */
[----:B0-----:R-:W2:Y:S04]  /*d190*/  LDL.LU.64 R4, [R1+0x3a0] ;  /* 0x0003a00001047983 */ /* 0x001ea80000300a00 */
[----:B------:R-:W2:Y:S01]  /*d1a0*/  LDL.LU.64 R6, [R1+0x3a8] ;  /* 0x0003a80001067983 */ /* 0x000ea20000300a00 */
[C---:B------:R-:W-:Y:S03]  /*d1b0*/  HMMA.16816.F32 R20, R16.reuse, R20, R24 ;  /* 0x000000141014723c */ /* 0x040fe60000001818 */
[----:B--2---:R-:W-:Y:S04]  /*d1c0*/  STL.64 [R1+0x12c0], R6 ;  /* 0x0012c00601007387 */ /* 0x004fe80000100a00 */
[----:B------:R0:W-:Y:S04]  /*d1d0*/  STL.64 [R1+0x12b8], R4 ;  /* 0x0012b80401007387 */ /* 0x0001e80000100a00 */
[----:B0-----:R-:W4:Y:S04]  /*d1e0*/  LDL.LU.64 R4, [R1+0x3b0] ;  /* 0x0003b00001047983 */ /* 0x001f280000300a00 */
[----:B------:R-:W4:Y:S04]  /*d1f0*/  LDL.LU.64 R6, [R1+0x3b8] ;  /* 0x0003b80001067983 */ /* 0x000f280000300a00 */
[----:B------:R-:W2:Y:S04]  /*d200*/  LDL.LU.64 R26, [R1+0x12f0] ;  /* 0x0012f000011a7983 */ /* 0x000ea80000300a00 */
[----:B------:R-:W2:Y:S04]  /*d210*/  LDL.LU.64 R24, [R1+0x12e8] ;  /* 0x0012e80001187983 */ /* 0x000ea80000300a00 */
[----:B------:R0:W-:Y:S04]  /*d220*/  STL.64 [R1+0x3d0], R20 ;  /* 0x0003d01401007387 */ /* 0x0001e80000100a00 */
[----:B------:R2:W-:Y:S04]  /*d230*/  STL.64 [R1+0x3d8], R22 ;  /* 0x0003d81601007387 */ /* 0x0005e80000100a00 */
[----:B0-----:R-:W2:Y:S02]  /*d240*/  LDL.LU.64 R20, [R1+0x12e0] ;  /* 0x0012e00001147983 */ /* 0x001ea40000300a00 */
[C---:B--2---:R-:W-:Y:S02]  /*d250*/  HMMA.16816.F32 R20, R16.reuse, R20, R24 ;  /* 0x000000141014723c */ /* 0x044fe40000001818 */
[----:B------:R-:W3:Y:S11]  /*d260*/  LDL.LU.64 R24, [R1+0x12d8] ;  /* 0x0012d80001187983 */ /* 0x000ef60000300a00 */
[----:B------:R-:W-:Y:S10]  /*d270*/  @!UPT UIADD3 URZ, URZ, URZ, URZ ;  /* 0x0000003f3f3ff290 */ /* 0x000ff4000fffe03f */
[----:B------:R-:W-:Y:S04]  /*d280*/  STL.64 [R1+0x400], R20 ;  /* 0x0004001401007387 */ /* 0x000fe80000100a00 */
[----:B------:R0:W-:Y:S04]  /*d290*/  STL.64 [R1+0x408], R22 ;  /* 0x0004081601007387 */ /* 0x0001e80000100a00 */
[----:B0-----:R-:W4:Y:S04]  /*d2a0*/  LDL.LU.64 R22, [R1+0x12d0] ;  /* 0x0012d00001167983 */ /* 0x001f280000300a00 */
[----:B------:R-:W4:Y:S01]  /*d2b0*/  LDL.LU.64 R20, [R1+0x12c8] ;  /* 0x0012c80001147983 */ /* 0x000f220000300a00 */
[----:B---3--:R-:W-:Y:S03]  /*d2c0*/  HMMA.16816.F32 R16, R16, R24, R8 ;  /* 0x000000181010723c */ /* 0x008fe60000001808 */
[----:B------:R-:W2:Y:S04]  /*d2d0*/  LDL.LU.64 R8, [R1+0x380] ;  /* 0x0003800001087983 */ /* 0x000ea80000300a00 */
[----:B------:R-:W2:Y:S11]  /*d2e0*/  LDL.LU.64 R10, [R1+0x388] ;  /* 0x00038800010a7983 */ /* 0x000eb60000300a00 */
[----:B------:R-:W-:Y:S05]  /*d2f0*/  @!UPT UIADD3 URZ, URZ, URZ, URZ ;  /* 0x0000003f3f3ff290 */ /* 0x000fea000fffe03f */
[----:B------:R-:W-:Y:S04]  /*d300*/  STL.64 [R1+0x3c0], R16 ;  /* 0x0003c01001007387 */ /* 0x000fe80000100a00 */
[----:B------:R-:W-:Y:S04]  /*d310*/  STL.64 [R1+0x3c8], R18 ;  /* 0x0003c81201007387 */ /* 0x000fe80000100a00 */
[----:B------:R0:W-:Y:S04]  /*d320*/  STL.64 [R1+0x1268], R24 ;  /* 0x0012681801007387 */ /* 0x0001e80000100a00 */
[----:B0-----:R-:W3:Y:S01]  /*d330*/  LDL.64 R24, [R1] ;  /* 0x0000000001187983 */ /* 0x001ee20000100a00 */
[----:B----4-:R-:W-:Y:S01]  /*d340*/  HMMA.16816.F32 R4, R20, R12, R4 ;  /* 0x0000000c1404723c */ /* 0x010fe20000001804 */
[----:B------:R-:W-:-:S02]  /*d350*/  IMAD.MOV.U32 R2, RZ, RZ, R12 ;  /* 0x000000ffff027224 */ /* 0x000fc400078e000c */
[----:B------:R-:W-:Y:S01]  /*d360*/  IMAD.MOV.U32 R0, RZ, RZ, R13 ;  /* 0x000000ffff007224 */ /* 0x000fe200078e000d */
[----:B---3--:R0:W-:Y:S04]  /*d370*/  STL.64 [R1+0x1278], R24 ;  /* 0x0012781801007387 */ /* 0x0081e80000100a00 */
[----:B0-----:R-:W3:Y:S04]  /*d380*/  LDL.64 R24, [R1+0x10] ;  /* 0x0000100001187983 */ /* 0x001ee80000100a00 */
[----:B------:R-:W2:Y:S11]  /*d390*/  LDL.LU.64 R16, [R1+0x30] ;  /* 0x0000300001107983 */ /* 0x000eb60000300a00 */
[----:B------:R-:W-:Y:S04]  /*d3a0*/  STL.64 [R1+0x3b0], R4 ;  /* 0x0003b00401007387 */ /* 0x000fe80000100a00 */
[----:B------:R0:W-:Y:S04]  /*d3b0*/  STL.64 [R1+0x3b8], R6 ;  /* 0x0003b80601007387 */ /* 0x0001e80000100a00 */
[----:B0-----:R-:W4:Y:S04]  /*d3c0*/  LDL.LU.64 R6, [R1+0x12c0] ;  /* 0x0012c00001067983 */ /* 0x001f280000300a00 */
[----:B------:R-:W4:Y:S04]  /*d3d0*/  LDL.LU.64 R4, [R1+0x12b8] ;  /* 0x0012b80001047983 */ /* 0x000f280000300a00 */
[----:B------:R-:W4:Y:S02]  /*d3e0*/  LDL.LU.64 R12, [R1+0x12b0] ;  /* 0x0012b000010c7983 */ /* 0x000f240000300a00 */
[C---:B----4-:R-:W-:Y:S02]  /*d3f0*/  HMMA.16816.F32 R12, R20.reuse, R12, R4 ;  /* 0x0000000c140c723c */ /* 0x050fe40000001804 */
[----:B------:R-:W4:Y:S04]  /*d400*/  LDL.LU.64 R6, [R1+0x12a8] ;  /* 0x0012a80001067983 */ /* 0x000f280000300a00 */
[----:B------:R-:W4:Y:S11]  /*d410*/  LDL.LU.64 R4, [R1+0x12a0] ;  /* 0x0012a00001047983 */ /* 0x000f360000300a00 */
[----:B------:R-:W-:Y:S06]  /*d420*/  @!UPT UIADD3 URZ, URZ, URZ, URZ ;  /* 0x0000003f3f3ff290 */ /* 0x000fec000fffe03f */
[----:B------:R0:W-:Y:S04]  /*d430*/  STL.64 [R1+0x3a0], R12 ;  /* 0x0003a00c01007387 */ /* 0x0001e80000100a00 */
[----:B------:R-:W-:Y:S04]  /*d440*/  STL.64 [R1+0x3a8], R14 ;  /* 0x0003a80e01007387 */ /* 0x000fe80000100a00 */
[----:B0-----:R-:W4:Y:S02]  /*d450*/  LDL.LU.64 R12, [R1+0x1298] ;  /* 0x00129800010c7983 */ /* 0x001f240000300a00 */
[C---:B----4-:R-:W-:Y:S11]  /*d460*/  HMMA.16816.F32 R4, R20.reuse, R12, R4 ;  /* 0x0000000c1404723c */ /* 0x050ff60000001804 */
[----:B------:R-:W-:Y:S11]  /*d470*/  @!UPT UIADD3 URZ, URZ, URZ, URZ ;  /* 0x0000003f3f3ff290 */ /* 0x000ff6000fffe03f */
[----:B------:R-:W-:Y:S01]  /*d480*/  @!UPT UIADD3 URZ, URZ, URZ, URZ ;  /* 0x0000003f3f3ff290 */ /* 0x000fe2000fffe03f */
[----:B------:R0:W-:Y:S04]  /*d490*/  STL.64 [R1+0x390], R4 ;  /* 0x0003900401007387 */ /* 0x0001e80000100a00 */
[----:B------:R-:W-:Y:S04]  /*d4a0*/  STL.64 [R1+0x398], R6 ;  /* 0x0003980601007387 */ /* 0x000fe80000100a00 */
[----:B0-----:R-:W4:Y:S04]  /*d4b0*/  LDL.LU.64 R4, [R1+0x1290] ;  /* 0x0012900001047983 */ /* 0x001f280000300a00 */
[----:B------:R0:W-:Y:S04]  /*d4c0*/  STL.64 [R1+0x1230], R12 ;  /* 0x0012300c01007387 */ /* 0x0001e80000100a00 */
[----:B0-----:R-:W3:Y:S01]  /*d4d0*/  LDL.64 R12, [R1+0x50] ;  /* 0x00005000010c7983 */ /* 0x001ee20000100a00 */
[----:B--2---:R-:W-:Y:S03]  /*d4e0*/  HMMA.16816.F32 R8, R20, R16, R8 ;  /* 0x000000101408723c */ /* 0x004fe60000001808 */
[----:B---3--:R0:W-:Y:S02]  /*d4f0*/  STL.64 [R1+0x1240], R12 ;  /* 0x0012400c01007387 */ /* 0x0081e40000100a00 */
[----:B0-----:R-:W-:-:S02]  /*d500*/  IMAD.MOV.U32 R12, RZ, RZ, R2 ;  /* 0x000000ffff0c7224 */ /* 0x001fc400078e0002 */
[----:B------:R-:W-:-:S05]  /*d510*/  IMAD.MOV.U32 R13, RZ, RZ, R0 ;  /* 0x000000ffff0d7224 */ /* 0x000fca00078e0000 */
[----:B------:R0:W-:Y:S04]  /*d520*/  STL.64 [R1+0x1270], R12 ;  /* 0x0012700c01007387 */ /* 0x0001e80000100a00 */
[----:B0-----:R-:W2:Y:S04]  /*d530*/  LDL.LU.64 R12, [R1+0x3f0] ;  /* 0x0003f000010c7983 */ /* 0x001ea80000300a00 */
[----:B------:R-:W3:Y:S04]  /*d540*/  LDL.LU.64 R14, [R1+0x3f8] ;  /* 0x0003f800010e7983 */ /* 0x000ee80000300a00 */
[----:B---3--:R-:W-:Y:S04]  /*d550*/  STL.64 [R1+0x1288], R14 ;  /* 0x0012880e01007387 */ /* 0x008fe80000100a00 */
[----:B--2---:R0:W-:Y:S04]  /*d560*/  STL.64 [R1+0x1280], R12 ;  /* 0x0012800c01007387 */ /* 0x0041e80000100a00 */
[----:B0-----:R-:W2:Y:S04]  /*d570*/  LDL.LU.64 R12, [R1+0x360] ;  /* 0x00036000010c7983 */ /* 0x001ea80000300a00 */
[----:B------:R-:W2:Y:S04]  /*d580*/  LDL.LU.64 R14, [R1+0x368] ;  /* 0x00036800010e7983 */ /* 0x000ea80000300a00 */
[----:B------:R0:W-:Y:S04]  /*d590*/  STL.64 [R1+0x380], R8 ;  /* 0x0003800801007387 */ /* 0x0001e80000100a00 */
[----:B------:R1:W-:Y:S04]  /*d5a0*/  STL.64 [R1+0x388], R10 ;  /* 0x0003880a01007387 */ /* 0x0003e80000100a00 */
[----:B0-----:R-:W3:Y:S04]  /*d5b0*/  LDL.LU.64 R8, [R1+0x350] ;  /* 0x0003500001087983 */ /* 0x001ee80000300a00 */
[----:B-1----:R-:W3:Y:S04]  /*d5c0*/  LDL.LU.64 R10, [R1+0x358] ;  /* 0x00035800010a7983 */ /* 0x002ee80000300a00 */
[----:B------:R0:W-:Y:S04]  /*d5d0*/  STL.64 [R1+0x1238], R16 ;  /* 0x0012381001007387 */ /* 0x0001e80000100a00 */
[----:B0-----:R-:W4:Y:S04]  /*d5e0*/  LDL.LU.64 R16, [R1+0x370] ;  /* 0x0003700001107983 */ /* 0x001f280000300a00 */
[----:B------:R-:W4:Y:S02]  /*d5f0*/  LDL.LU.64 R18, [R1+0x378] ;  /* 0x0003780001127983 */ /* 0x000f240000300a00 */
[C---:B----4-:R-:W-:Y:S02]  /*d600*/  HMMA.16816.F32 R4, R20.reuse, R4, R16 ;  /* 0x000000041404723c */ /* 0x050fe40000001810 */
[----:B------:R-:W4:Y:S04]  /*d610*/  LDL.LU.64 R16, [R1+0x330] ;  /* 0x0003300001107983 */ /* 0x000f280000300a00 */
[----:B------:R-:W3:Y:S02]  /*d620*/  LDL.LU.64 R18, [R1+0x338] ;  /* 0x0003380001127983 */ /* 0x000ee40000300a00 */
[----:B--2---:R-:W-:Y:S01]  /*d630*/  HMMA.16816.F32 R12, R20, R24, R12 ;  /* 0x00000018140c723c */ /* 0x004fe2000000180c */
[----:B------:R-:W-:-:S02]  /*d640*/  IMAD.MOV.U32 R2, RZ, RZ, R24 ;  /* 0x000000ffff027224 */ /* 0x000fc400078e0018 */
[----:B------:R-:W-:Y:S11]  /*d650*/  IMAD.MOV.U32 R0, RZ, RZ, R25 ;  /* 0x000000ffff007224 */ /* 0x000ff600078e0019 */
[----:B------:R-:W-:Y:S01]  /*d660*/  @!UPT UIADD3 URZ, URZ, URZ, URZ ;  /* 0x0000003f3f3ff290 */ /* 0x000fe2000fffe03f */
[----:B------:R-:W-:Y:S04]  /*d670*/  STL.64 [R1+0x370], R4 ;  /* 0x0003700401007387 */ /* 0x000fe80000100a00 */
[----:B------:R-:W-:Y:S04]  /*d680*/  STL.64 [R1+0x378], R6 ;  /* 0x0003780601007387 */ /* 0x000fe80000100a00 */
[----:B---3--:R-:W-:Y:S04]  /*d690*/  STL.64 [R1+0x1250], R18 ;  /* 0x0012501201007387 */ /* 0x008fe80000100a00 */
[----:B----4-:R0:W-:Y:S04]  /*d6a0*/  STL.64 [R1+0x1248], R16 ;  /* 0x0012481001007387 */ /* 0x0101e80000100a00 */
[----:B0-----:R-:W2:Y:S04]  /*d6b0*/  LDL.LU.64 R16, [R1+0x340] ;  /* 0x0003400001107983 */ /* 0x001ea80000300a00 */
[----:B------:R-:W2:Y:S04]  /*d6c0*/  LDL.LU.64 R18, [R1+0x348] ;  /* 0x0003480001127983 */ /* 0x000ea80000300a00 */
[----:B------:R-:W3:Y:S04]  /*d6d0*/  LDL.LU.64 R4, [R1+0x310] ;  /* 0x0003100001047983 */ /* 0x000ee80000300a00 */
[----:B------:R-:W3:Y:S04]  /*d6e0*/  LDL.LU.64 R6, [R1+0x318] ;  /* 0x0003180001067983 */ /* 0x000ee80000300a00 */
[----:B------:R-:W-:Y:S04]  /*d6f0*/  STL.64 [R1+0x360], R12 ;  /* 0x0003600c01007387 */ /* 0x000fe80000100a00 */
[----:B------:R0:W-:Y:S04]  /*d700*/  STL.64 [R1+0x368], R14 ;  /* 0x0003680e01007387 */ /* 0x0001e80000100a00 */
[----:B0-----:R-:W4:Y:S04]  /*d710*/  LDL.LU.64 R14, [R1+0x1288] ;  /* 0x00128800010e7983 */ /* 0x001f280000300a00 */
[----:B------:R-:W4:Y:S04]  /*d720*/  LDL.LU.64 R12, [R1+0x1280] ;  /* 0x00128000010c7983 */ /* 0x000f280000300a00 */
[----:B------:R-:W4:Y:S02]  /*d730*/  LDL.LU.64 R24, [R1+0x1278] ;  /* 0x0012780001187983 */ /* 0x000f240000300a00 */
[----:B----4-:R-:W-:Y:S11]  /*d740*/  HMMA.16816.F32 R12, R20, R24, R12 ;  /* 0x00000018140c723c */ /* 0x010ff6000000180c */
[----:B------:R-:W-:Y:S11]  /*d750*/  @!UPT UIADD3 URZ, URZ, URZ, URZ ;  /* 0x0000003f3f3ff290 */ /* 0x000ff6000fffe03f */
[----:B------:R-:W-:Y:S01]  /*d760*/  @!UPT UIADD3 URZ, URZ, URZ, URZ ;  /* 0x0000003f3f3ff290 */ /* 0x000fe2000fffe03f */
[----:B------:R0:W-:Y:S04]  /*d770*/  STL.64 [R1+0x3f0], R12 ;  /* 0x0003f00c01007387 */ /* 0x0001e80000100a00 */
[----:B------:R1:W-:Y:S04]  /*d780*/  STL.64 [R1+0x3f8], R14 ;  /* 0x0003f80e01007387 */ /* 0x0003e80000100a00 */
[----:B0-----:R-:W2:Y:S01]  /*d790*/  LDL.LU.64 R12, [R1+0x1270] ;  /* 0x00127000010c7983 */ /* 0x001ea20000300a00 */
[----:B-1----:R-:W-:Y:S02]  /*d7a0*/  IMAD.MOV.U32 R15, RZ, RZ, R24 ;  /* 0x000000ffff0f7224 */ /* 0x002fe400078e0018 */
[----:B------:R-:W-:-:S02]  /*d7b0*/  IMAD.MOV.U32 R14, RZ, RZ, R25 ;  /* 0x000000ffff0e7224 */ /* 0x000fc400078e0019 */
[----:B------:R-:W4:Y:S02]  /*d7c0*/  LDL.LU.64 R24, [R1+0x1268] ;  /* 0x0012680001187983 */ /* 0x000f240000300a00 */
[----:B----4-:R-:W-:Y:S02]  /*d7d0*/  HMMA.16816.F32 R20, R20, R24, R8 ;  /* 0x000000181414723c */ /* 0x010fe40000001808 */
[----:B------:R-:W2:Y:S04]  /*d7e0*/  LDL.LU.64 R10, [R1+0x1260] ;  /* 0x00126000010a7983 */ /* 0x000ea80000300a00 */
[----:B------:R-:W2:Y:S04]  /*d7f0*/  LDL.LU.64 R8, [R1+0x1258] ;  /* 0x0012580001087983 */ /* 0x000ea80000300a00 */
[----:B------:R0:W-:Y:S02]  /*d800*/  STL.64 [R1+0x1200], R24 ;  /* 0x0012001801007387 */ /* 0x0001e40000100a00 */
[----:B0-----:R-:W-:-:S02]  /*d810*/  IMAD.MOV.U32 R24, RZ, RZ, R15 ;  /* 0x000000ffff187224 */ /* 0x001fc400078e000f */
[----:B------:R-:W-:-:S09]  /*d820*/  IMAD.MOV.U32 R25, RZ, RZ, R14 ;  /* 0x000000ffff197224 */ /* 0x000fd200078e000e */
[----:B------:R-:W-:Y:S04]  /*d830*/  STL.64 [R1+0x350], R20 ;  /* 0x0003501401007387 */ /* 0x000fe80000100a00 */
[----:B------:R-:W-:Y:S04]  /*d840*/  STL.64 [R1+0x358], R22 ;  /* 0x0003581601007387 */ /* 0x000fe80000100a00 */
[----:B------:R0:W-:Y:S02]  /*d850*/  STL.64 [R1+0x1210], R24 ;  /* 0x0012101801007387 */ /* 0x0001e40000100a00 */
[----:B0-----:R-:W-:-:S02]  /*d860*/  IMAD.MOV.U32 R24, RZ, RZ, R2 ;  /* 0x000000ffff187224 */ /* 0x001fc400078e0002 */
[----:B------:R-:W-:-:S05]  /*d870*/  IMAD.MOV.U32 R25, RZ, RZ, R0 ;  /* 0x000000ffff197224 */ /* 0x000fca00078e0000 */
[----:B------:R0:W-:Y:S04]  /*d880*/  STL.64 [R1+0x1228], R24 ;  /* 0x0012281801007387 */ /* 0x0001e80000100a00 */
[----:B0-----:R-:W4:Y:S04]  /*d890*/  LDL.LU.64 R24, [R1+0x320] ;  /* 0x0003200001187983 */ /* 0x001f280000300a00 */
[----:B------:R-:W4:Y:S04]  /*d8a0*/  LDL.LU.64 R26, [R1+0x328] ;  /* 0x00032800011a7983 */ /* 0x000f280000300a00 */
[----:B------:R-:W3:Y:S01]  /*d8b0*/  LDL.64 R20, [R1+0x20] ;  /* 0x0000200001147983 */ /* 0x000ee20000100a00 */
[C---:B--2---:R-:W-:Y:S03]  /*d8c0*/  HMMA.16816.F32 R12, R8.reuse, R12, R16 ;  /* 0x0000000c080c723c */ /* 0x044fe60000001810 */
[----:B------:R-:W2:Y:S04]  /*d8d0*/  LDL.LU.64 R18, [R1+0x1250] ;  /* 0x0012500001127983 */ /* 0x000ea80000300a00 */
[----:B------:R-:W2:Y:S11]  /*d8e0*/  LDL.LU.64 R16, [R1+0x1248] ;  /* 0x0012480001107983 */ /* 0x000eb60000300a00 */
[----:B------:R-:W-:Y:S05]  /*d8f0*/  @!UPT UIADD3 URZ, URZ, URZ, URZ ;  /* 0x0000003f3f3ff290 */ /* 0x000fea000fffe03f */
[----:B------:R0:W-:Y:S04]  /*d900*/  STL.64 [R1+0x340], R12 ;  /* 0x0003400c01007387 */ /* 0x0001e80000100a00 */
[----:B------:R-:W-:Y:S04]  /*d910*/  STL.64 [R1+0x348], R14 ;  /* 0x0003480e01007387 */ /* 0x000fe80000100a00 */
[----:B0-----:R-:W2:Y:S02]  /*d920*/  LDL.LU.64 R12, [R1+0x1240] ;  /* 0x00124000010c7983 */ /* 0x001ea40000300a00 */
[----:B--2---:R-:W-:Y:S01]  /*d930*/  HMMA.16816.F32 R16, R8, R12, R16 ;  /* 0x0000000c0810723c */ /* 0x004fe20000001810 */
[----:B------:R-:W-:-:S02]  /*d940*/  IMAD.MOV.U32 R2, RZ, RZ, R12 ;  /* 0x000000ffff027224 */ /* 0x000fc400078e000c */
[----:B------:R-:W-:Y:S11]  /*d950*/  IMAD.MOV.U32 R0, RZ, RZ, R13 ;  /* 0x000000ffff007224 */ /* 0x000ff600078e000d */
[----:B------:R-:W-:Y:S09]  /*d960*/  @!UPT UIADD3 URZ, URZ, URZ, URZ ;  /* 0x0000003f3f3ff290 */ /* 0x000ff2000fffe03f */
[----:B------:R0:W-:Y:S04]  /*d970*/  STL.64 [R1+0x330], R16 ;  /* 0x0003301001007387 */ /* 0x0001e80000100a00 */
[----:B------:R-:W-:Y:S04]  /*d980*/  STL.64 [R1+0x338], R18 ;  /* 0x0003381201007387 */ /* 0x000fe80000100a00 */
[----:B0-----:R-:W3:Y:S04]  /*d990*/  LDL.LU.64 R16, [R1+0x1238] ;  /* 0x0012380001107983 */ /* 0x001ee80000300a00 */
[----:B------:R-:W4:Y:S01]  /*d9a0*/  LDL.LU.64 R12, [R1+0x1230] ;  /* 0x00123000010c7983 */ /* 0x000f220000300a00 */
[C---:B---3--:R-:W-:Y:S08]  /*d9b0*/  HMMA.16816.F32 R4, R8.reuse, R16, R4 ;  /* 0x000000100804723c */ /* 0x048ff00000001804 */
[----:B----4-:R-:W-:Y:S01]  /*d9c0*/  HMMA.16816.F32 R12, R8, R12, R24 ;  /* 0x0000000c080c723c */ /* 0x010fe20000001818 */
[----:B------:R-:W2:Y:S11]  /*d9d0*/  LDL.LU.64 R24, [R1+0x300] ;  /* 0x0003000001187983 */ /* 0x000eb60000300a00 */
[----:B------:R-:W-:Y:S11]  /*d9e0*/  @!UPT UIADD3 URZ, URZ, URZ, URZ ;  /* 0x0000003f3f3ff290 */ /* 0x000ff6000fffe03f */
[----:B------:R-:W-:Y:S04]  /*d9f0*/  STL.64 [R1+0x320], R12 ;  /* 0x0003200c01007387 */ /* 0x000fe80000100a00 */
[----:B------:R-:W-:Y:S04]  /*da00*/  STL.64 [R1+0x328], R14 ;  /* 0x0003280e01007387 */ /* 0x000fe80000100a00 */
[----:B------:R-:W2:Y:S04]  /*da10*/  LDL.LU.64 R26, [R1+0x308] ;  /* 0x00030800011a7983 */ /* 0x000ea80000300a00 */
[----:B------:R-:W-:Y:S04]  /*da20*/  STL.64 [R1+0x310], R4 ;  /* 0x0003100401007387 */ /* 0x000fe80000100a00 */
[----:B------:R-:W-:Y:S04]  /*da30*/  STL.64 [R1+0x318], R6 ;  /* 0x0003180601007387 */ /* 0x000fe80000100a00 */
[----:B------:R0:W-:Y:S04]  /*da40*/  STL.64 [R1+0x11c0], R16 ;  /* 0x0011c01001007387 */ /* 0x0001e80000100a00 */
[----:B------:R-:W1:Y:S04]  /*da50*/  LDSM.16.MT88.4 R12, [R3+0x80] ;  /* 0x00008000030c783b */ /* 0x000e680000004200 */
[----:B0-----:R-:W3:Y:S04]  /*da60*/  LDL.64 R16, [R1+0x40] ;  /* 0x0000400001107983 */ /* 0x001ee80000100a00 */
[----:B---3--:R0:W-:Y:S02]  /*da70*/  STL.64 [R1+0x11d8], R16 ;  /* 0x0011d81001007387 */ /* 0x0081e40000100a00 */
[----:B0-----:R-:W-:-:S02]  /*da80*/  IMAD.MOV.U32 R16, RZ, RZ, R2 ;  /* 0x000000ffff107224 */ /* 0x001fc400078e0002 */
[----:B------:R-:W-:-:S05]  /*da90*/  IMAD.MOV.U32 R17, RZ, RZ, R0 ;  /* 0x000000ffff117224 */ /* 0x000fca00078e0000 */
[----:B------:R0:W-:Y:S04]  /*daa0*/  STL.64 [R1+0x1208], R16 ;  /* 0x0012081001007387 */ /* 0x0001e80000100a00 */
[----:B0-----:R-:W3:Y:S04]  /*dab0*/  LDL.LU.64 R16, [R1+0x2e0] ;  /* 0x0002e00001107983 */ /* 0x001ee80000300a00 */
[----:B------:R-:W4:Y:S01]  /*dac0*/  LDL.LU.64 R18, [R1+0x2e8] ;  /* 0x0002e80001127983 */ /* 0x000f220000300a00 */
[C---:B--2---:R-:W-:Y:S03]  /*dad0*/  HMMA.16816.F32 R24, R8.reuse, R20, R24 ;  /* 0x000000140818723c */ /* 0x044fe60000001818 */
[----:B----4-:R-:W-:Y:S04]  /*dae0*/  STL.64 [R1+0x1220], R18 ;  /* 0x0012201201007387 */ /* 0x010fe80000100a00 */
[----:B---3--:R0:W-:Y:S04]  /*daf0*/  STL.64 [R1+0x1218], R16 ;  /* 0x0012181001007387 */ /* 0x0081e80000100a00 */
[----:B0-----:R-:W2:Y:S04]  /*db00*/  LDL.LU.64 R16, [R1+0x2f0] ;  /* 0x0002f00001107983 */ /* 0x001ea80000300a00 */
[----:B------:R-:W2:Y:S04]  /*db10*/  LDL.LU.64 R18, [R1+0x2f8] ;  /* 0x0002f80001127983 */ /* 0x000ea80000300a00 */
[----:B------:R-:W3:Y:S04]  /*db20*/  LDL.LU.64 R4, [R1+0x200] ;  /* 0x0002000001047983 */ /* 0x000ee80000300a00 */
[----:B------:R-:W3:Y:S04]  /*db30*/  LDL.LU.64 R6, [R1+0x208] ;  /* 0x0002080001067983 */ /* 0x000ee80000300a00 */
[----:B-1----:R-:W-:Y:S04]  /*db40*/  STL.64 [R1+0x1188], R14 ;  /* 0x0011880e01007387 */ /* 0x002fe80000100a00 */
[----:B------:R0:W-:Y:S04]  /*db50*/  STL.64 [R1+0x1180], R12 ;  /* 0x0011800c01007387 */ /* 0x0001e80000100a00 */
[----:B0-----:R-:W4:Y:S04]  /*db60*/  LDL.64 R12, [R1+0x60] ;  /* 0x00006000010c7983 */ /* 0x001f280000100a00 */
        /* <DEDUP_REMOVED lines=13> */
[----:B0-----:R-:W2:Y:S04]  /*dc40*/  LDL.LU.64 R20, [R1+0x290] ;  /* 0x0002900001147983 */ /* 0x001ea80000300a00 */
[----:B------:R-:W2:Y:S04]  /*dc50*/  LDL.LU.64 R22, [R1+0x298] ;  /* 0x0002980001167983 */ /* 0x000ea80000300a00 */
[----:B------:R-:W2:Y:S04]  /*dc60*/  LDL.LU.64 R18, [R1+0x1220] ;  /* 0x0012200001127983 */ /* 0x000ea80000300a00 */
[----:B------:R-:W2:Y:S04]  /*dc70*/  LDL.LU.64 R16, [R1+0x1218] ;  /* 0x0012180001107983 */ /* 0x000ea80000300a00 */
[----:B------:R0:W-:Y:S04]  /*dc80*/  STL.64 [R1+0x2f0], R24 ;  /* 0x0002f01801007387 */ /* 0x0001e80000100a00 */
[----:B------:R2:W-:Y:S04]  /*dc90*/  STL.64 [R1+0x2f8], R26 ;  /* 0x0002f81a01007387 */ /* 0x0005e80000100a00 */
[----:B0-----:R-:W2:Y:S02]  /*dca0*/  LDL.LU.64 R24, [R1+0x1210] ;  /* 0x0012100001187983 */ /* 0x001ea40000300a00 */
[C---:B--2---:R-:W-:Y:S02]  /*dcb0*/  HMMA.16816.F32 R24, R8.reuse, R24, R16 ;  /* 0x000000180818723c */ /* 0x044fe40000001810 */
[----:B------:R-:W2:Y:S11]  /*dcc0*/  LDL.LU.64 R16, [R1+0x1208] ;  /* 0x0012080001107983 */ /* 0x000eb60000300a00 */
[----:B------:R-:W-:Y:S10]  /*dcd0*/  @!UPT UIADD3 URZ, URZ, URZ, URZ ;  /* 0x0000003f3f3ff290 */ /* 0x000ff4000fffe03f */
[----:B------:R0:W-:Y:S04]  /*dce0*/  STL.64 [R1+0x2e0], R24 ;  /* 0x0002e01801007387 */ /* 0x0001e80000100a00 */
[----:B------:R-:W-:Y:S04]  /*dcf0*/  STL.64 [R1+0x2e8], R26 ;  /* 0x0002e81a01007387 */ /* 0x000fe80000100a00 */
[----:B0-----:R-:W3:Y:S02]  /*dd00*/  LDL.LU.64 R24, [R1+0x1200] ;  /* 0x0012000001187983 */ /* 0x001ee40000300a00 */
[----:B---3--:R-:W-:Y:S02]  /*dd10*/  HMMA.16816.F32 R8, R8, R24, R4 ;  /* 0x000000180808723c */ /* 0x008fe40000001804 */
[----:B------:R-:W2:Y:S04]  /*dd20*/  LDL.LU.64 R6, [R1+0x11f8] ;  /* 0x0011f80001067983 */ /* 0x000ea80000300a00 */
[----:B------:R-:W2:Y:S11]  /*dd30*/  LDL.LU.64 R4, [R1+0x11f0] ;  /* 0x0011f00001047983 */ /* 0x000eb60000300a00 */
[----:B------:R-:W-:Y:S06]  /*dd40*/  @!UPT UIADD3 URZ, URZ, URZ, URZ ;  /* 0x0000003f3f3ff290 */ /* 0x000fec000fffe03f */
[----:B------:R0:W-:Y:S04]  /*dd50*/  STL.64 [R1+0x200], R8 ;  /* 0x0002000801007387 */ /* 0x0001e80000100a00 */
[----:B------:R-:W-:Y:S04]  /*dd60*/  STL.64 [R1+0x208], R10 ;  /* 0x0002080a01007387 */ /* 0x000fe80000100a00 */
[----:B0-----:R-:W3:Y:S04]  /*dd70*/  LDL.64 R8, [R1+0x10] ;  /* 0x0000100001087983 */ /* 0x001ee80000100a00 */
[----:B------:R-:W-:Y:S04]  /*dd80*/  STL [R1+0x11a4], R24 ;  /* 0x0011a41801007387 */ /* 0x000fe80000100800 */
[----:B------:R0:W-:Y:S04]  /*dd90*/  STL [R1+0x11a0], R25 ;  /* 0x0011a01901007387 */ /* 0x0001e80000100800 */
[----:B0-----:R-:W4:Y:S04]  /*dda0*/  LDL.LU.64 R24, [R1+0x2a0] ;  /* 0x0002a00001187983 */ /* 0x001f280000300a00 */
[----:B------:R-:W4:Y:S01]  /*ddb0*/  LDL.LU.64 R26, [R1+0x2a8] ;  /* 0x0002a800011a7983 */ /* 0x000f220000300a00 */
[C---:B--2---:R-:W-:Y:S08]  /*ddc0*/  HMMA.16816.F32 R16, R4.reuse, R16, R20 ;  /* 0x000000100410723c */ /* 0x044ff00000001814 */
[C---:B----4-:R-:W-:Y:S11]  /*ddd0*/  HMMA.16816.F32 R24, R4.reuse, R12, R24 ;  /* 0x0000000c0418723c */ /* 0x050ff60000001818 */
[----:B------:R-:W-:Y:S11]  /*dde0*/  @!UPT UIADD3 URZ, URZ, URZ, URZ ;  /* 0x0000003f3f3ff290 */ /* 0x000ff6000fffe03f */
[----:B------:R-:W-:Y:S01]  /*ddf0*/  @!UPT UIADD3 URZ, URZ, URZ, URZ ;  /* 0x0000003f3f3ff290 */ /* 0x000fe2000fffe03f */
[----:B------:R-:W-:Y:S04]  /*de00*/  STL.64 [R1+0x2a0], R24 ;  /* 0x0002a01801007387 */ /* 0x000fe80000100a00 */
[----:B------:R0:W-:Y:S02]  /*de10*/  STL.64 [R1+0x2a8], R26 ;  /* 0x0002a81a01007387 */ /* 0x0001e40000100a00 */
[----:B0-----:R-:W-:Y:S02]  /*de20*/  IMAD.MOV.U32 R26, RZ, RZ, R12 ;  /* 0x000000ffff1a7224 */ /* 0x001fe400078e000c */
[----:B------:R-:W-:Y:S02]  /*de30*/  IMAD.MOV.U32 R27, RZ, RZ, R13 ;  /* 0x000000ffff1b7224 */ /* 0x000fe400078e000d */
[----:B------:R-:W2:Y:S04]  /*de40*/  LDL.LU.64 R12, [R1+0x260] ;  /* 0x00026000010c7983 */ /* 0x000ea80000300a00 */
[----:B------:R-:W2:Y:S04]  /*de50*/  LDL.LU.64 R14, [R1+0x268] ;  /* 0x00026800010e7983 */ /* 0x000ea80000300a00 */
[----:B------:R-:W4:Y:S04]  /*de60*/  LDL.LU.64 R22, [R1+0x11e8] ;  /* 0x0011e80001167983 */ /* 0x000f280000300a00 */
[----:B------:R-:W4:Y:S04]  /*de70*/  LDL.LU.64 R20, [R1+0x11e0] ;  /* 0x0011e00001147983 */ /* 0x000f280000300a00 */
[----:B------:R0:W-:Y:S04]  /*de80*/  STL.64 [R1+0x290], R16 ;  /* 0x0002901001007387 */ /* 0x0001e80000100a00 */
[----:B------:R-:W-:Y:S04]  /*de90*/  STL.64 [R1+0x298], R18 ;  /* 0x0002981201007387 */ /* 0x000fe80000100a00 */
[----:B0-----:R-:W4:Y:S02]  /*dea0*/  LDL.LU.64 R16, [R1+0x11d8] ;  /* 0x0011d80001107983 */ /* 0x001f240000300a00 */
[----:B----4-:R-:W-:Y:S01]  /*deb0*/  HMMA.16816.F32 R20, R4, R16, R20 ;  /* 0x000000100414723c */ /* 0x010fe20000001814 */
[----:B------:R-:W-:-:S02]  /*dec0*/  IMAD.MOV.U32 R2, RZ, RZ, R16 ;  /* 0x000000ffff027224 */ /* 0x000fc400078e0010 */
[----:B------:R-:W-:Y:S11]  /*ded0*/  IMAD.MOV.U32 R0, RZ, RZ, R17 ;  /* 0x000000ffff007224 */ /* 0x000ff600078e0011 */
[----:B------:R-:W-:Y:S09]  /*dee0*/  @!UPT UIADD3 URZ, URZ, URZ, URZ ;  /* 0x0000003f3f3ff290 */ /* 0x000ff2000fffe03f */
[----:B------:R-:W-:Y:S04]  /*def0*/  STL.64 [R1+0x280], R20 ;  /* 0x0002801401007387 */ /* 0x000fe80000100a00 */
[----:B------:R0:W-:Y:S04]  /*df00*/  STL.64 [R1+0x288], R22 ;  /* 0x0002881601007387 */ /* 0x0001e80000100a00 */
[----:B0-----:R-:W4:Y:S04]  /*df10*/  LDL.LU.64 R22, [R1+0x11d0] ;  /* 0x0011d00001167983 */ /* 0x001f280000300a00 */
[----:B------:R-:W4:Y:S04]  /*df20*/  LDL.LU.64 R20, [R1+0x11c8] ;  /* 0x0011c80001147983 */ /* 0x000f280000300a00 */
[----:B------:R-:W4:Y:S02]  /*df30*/  LDL.LU.64 R16, [R1+0x11c0] ;  /* 0x0011c00001107983 */ /* 0x000f240000300a00 */
[----:B----4-:R-:W-:Y:S01]  /*df40*/  HMMA.16816.F32 R20, R4, R16, R20 ;  /* 0x000000100414723c */ /* 0x010fe20000001814 */
[----:B------:R-:W-:-:S02]  /*df50*/  IMAD.MOV.U32 R24, RZ, RZ, R16 ;  /* 0x000000ffff187224 */ /* 0x000fc400078e0010 */
[----:B------:R-:W-:Y:S02]  /*df60*/  IMAD.MOV.U32 R25, RZ, RZ, R17 ;  /* 0x000000ffff197224 */ /* 0x000fe400078e0011 */
[----:B------:R-:W0:Y:S11]  /*df70*/  LDSM.16.MT88.4 R16, [R3+0x100] ;  /* 0x000100000310783b */ /* 0x000e360000004200 */
[----:B------:R-:W-:Y:S07]  /*df80*/  @!UPT UIADD3 URZ, URZ, URZ, URZ ;  /* 0x0000003f3f3ff290 */ /* 0x000fee000fffe03f */
[----:B------:R1:W-:Y:S04]  /*df90*/  STL.64 [R1+0x270], R20 ;  /* 0x0002701401007387 */ /* 0x0003e80000100a00 */
[----:B------:R-:W-:Y:S04]  /*dfa0*/  STL.64 [R1+0x278], R22 ;  /* 0x0002781601007387 */ /* 0x000fe80000100a00 */
[----:B-1----:R-:W2:Y:S04]  /*dfb0*/  LDL.LU.64 R20, [R1+0x11b8] ;  /* 0x0011b80001147983 */ /* 0x002ea80000300a00 */
[----:B------:R-:W-:Y:S04]  /*dfc0*/  STL.64 [R1+0x11b0], R26 ;  /* 0x0011b01a01007387 */ /* 0x000fe80000100a00 */
[----:B------:R1:W-:Y:S04]  /*dfd0*/  STL.64 [R1+0x11a8], R24 ;  /* 0x0011a81801007387 */ /* 0x0003e80000100a00 */
[----:B-1----:R-:W3:Y:S04]  /*dfe0*/  LDL.LU.64 R24, [R1+0x250] ;  /* 0x0002500001187983 */ /* 0x002ee80000300a00 */
[----:B------:R-:W3:Y:S04]  /*dff0*/  LDL.LU.64 R26, [R1+0x258] ;  /* 0x00025800011a7983 */ /* 0x000ee80000300a00 */
[----:B0-----:R-:W-:Y:S04]  /*e000*/  STL.64 [R1+0x1100], R18 ;  /* 0x0011001201007387 */ /* 0x001fe80000100a00 */
[----:B------:R0:W-:Y:S01]  /*e010*/  STL.64 [R1+0x10f8], R16 ;  /* 0x0010f81001007387 */ /* 0x0001e20000100a00 */
[----:B--2---:R-:W-:Y:S01]  /*e020*/  HMMA.16816.F32 R12, R4, R20, R12 ;  /* 0x00000014040c723c */ /* 0x004fe2000000180c */
[----:B0-----:R-:W-:-:S02]  /*e030*/  IMAD.MOV.U32 R17, RZ, RZ, R20 ;  /* 0x000000ffff117224 */ /* 0x001fc400078e0014 */
[----:B------:R-:W-:Y:S02]  /*e040*/  IMAD.MOV.U32 R16, RZ, RZ, R21 ;  /* 0x000000ffff107224 */ /* 0x000fe400078e0015 */
[----:B------:R-:W0:Y:S03]  /*e050*/  LDSM.16.MT88.4 R20, [R3+0x180] ;  /* 0x000180000314783b */ /* 0x000e260000004200 */
[----:B---3--:R-:W-:Y:S11]  /*e060*/  HMMA.16816.F32 R24, R4, R8, R24 ;  /* 0x000000080418723c */ /* 0x008ff60000001818 */
[----:B------:R-:W-:Y:S04]  /*e070*/  @!UPT UIADD3 URZ, URZ, URZ, URZ ;  /* 0x0000003f3f3ff290 */ /* 0x000fe8000fffe03f */
[----:B------:R1:W-:Y:S04]  /*e080*/  STL.64 [R1+0x260], R12 ;  /* 0x0002600c01007387 */ /* 0x0003e80000100a00 */
[----:B------:R2:W-:Y:S04]  /*e090*/  STL.64 [R1+0x268], R14 ;  /* 0x0002680e01007387 */ /* 0x0005e80000100a00 */
[----:B-1----:R-:W3:Y:S04]  /*e0a0*/  LDL.LU.64 R12, [R1+0x240] ;  /* 0x00024000010c7983 */ /* 0x002ee80000300a00 */
[----:B--2---:R-:W3:Y:S04]  /*e0b0*/  LDL.LU.64 R14, [R1+0x248] ;  /* 0x00024800010e7983 */ /* 0x004ee80000300a00 */
[----:B0-----:R-:W-:Y:S04]  /*e0c0*/  STL.64 [R1+0x1098], R22 ;  /* 0x0010981601007387 */ /* 0x001fe80000100a00 */
[----:B------:R0:W-:Y:S04]  /*e0d0*/  STL.64 [R1+0x1090], R20 ;  /* 0x0010901401007387 */ /* 0x0001e80000100a00 */
[----:B0-----:R-:W3:Y:S04]  /*e0e0*/  LDL.LU.64 R20, [R1] ;  /* 0x0000000001147983 */ /* 0x001ee80000300a00 */
[----:B------:R-:W-:Y:S04]  /*e0f0*/  STL.64 [R1+0x250], R24 ;  /* 0x0002501801007387 */ /* 0x000fe80000100a00 */
[----:B------:R0:W-:Y:S04]  /*e100*/  STL.64 [R1+0x258], R26 ;  /* 0x0002581a01007387 */ /* 0x0001e80000100a00 */
[----:B0-----:R-:W2:Y:S04]  /*e110*/  LDL.LU.64 R26, [R1+0x11b0] ;  /* 0x0011b000011a7983 */ /* 0x001ea80000300a00 */
[----:B------:R-:W4:Y:S01]  /*e120*/  LDL.LU.64 R24, [R1+0x11a8] ;  /* 0x0011a80001187983 */ /* 0x000f220000300a00 */
[----:B------:R-:W-:-:S02]  /*e130*/  IMAD.MOV.U32 R28, RZ, RZ, R8 ;  /* 0x000000ffff1c7224 */ /* 0x000fc400078e0008 */
[----:B------:R-:W-:Y:S02]  /*e140*/  IMAD.MOV.U32 R3, RZ, RZ, R9 ;  /* 0x000000ffff037224 */ /* 0x000fe400078e0009 */
[----:B------:R-:W0:Y:S04]  /*e150*/  LDSM.16.MT88.4 R8, [R29+0x2000] ;  /* 0x002000001d08783b */ /* 0x000e280000004200 */
[----:B0-----:R-:W-:Y:S04]  /*e160*/  STL.64 [R1+0xfe8], R10 ;  /* 0x000fe80a01007387 */ /* 0x001fe80000100a00 */
[----:B------:R4:W-:Y:S02]  /*e170*/  STL.64 [R1+0xfe0], R8 ;  /* 0x000fe00801007387 */ /* 0x0009e40000100a00 */
[----:B----4-:R-:W-:-:S02]  /*e180*/  IMAD.MOV.U32 R8, RZ, RZ, R24 ;  /* 0x000000ffff087224 */ /* 0x010fc400078e0018 */
[----:B------:R-:W-:Y:S01]  /*e190*/  IMAD.MOV.U32 R9, RZ, RZ, R25 ;  /* 0x000000ffff097224 */ /* 0x000fe200078e0019 */
[----:B------:R-:W4:Y:S04]  /*e1a0*/  LDL.LU R24, [R1+0x11a4] ;  /* 0x0011a40001187983 */ /* 0x000f280000300800 */
[----:B------:R-:W4:Y:S04]  /*e1b0*/  LDL.LU R25, [R1+0x11a0] ;  /* 0x0011a00001197983 */ /* 0x000f280000300800 */
[----:B------:R0:W-:Y:S02]  /*e1c0*/  STL.64 [R1+0x1138], R8 ;  /* 0x0011380801007387 */ /* 0x0001e40000100a00 */
[----:B0-----:R-:W-:-:S02]  /*e1d0*/  IMAD.MOV.U32 R8, RZ, RZ, R2 ;  /* 0x000000ffff087224 */ /* 0x001fc400078e0002 */
[----:B------:R-:W-:Y:S01]  /*e1e0*/  IMAD.MOV.U32 R9, RZ, RZ, R0 ;  /* 0x000000ffff097224 */ /* 0x000fe200078e0000 */
[----:B------:R-:W2:Y:S04]  /*e1f0*/  LDL.LU R2, [R1+0x119c] ;  /* 0x00119c0001027983 */ /* 0x000ea80000300800 */
[----:B------:R-:W2:Y:S04]  /*e200*/  LDL.LU R0, [R1+0x1198] ;  /* 0x0011980001007983 */ /* 0x000ea80000300800 */
[----:B------:R0:W-:Y:S04]  /*e210*/  STL.64 [R1+0x1150], R8 ;  /* 0x0011500801007387 */ /* 0x0001e80000100a00 */
[----:B0-----:R-:W2:Y:S01]  /*e220*/  LDL.64 R8, [R1+0x50] ;  /* 0x0000500001087983 */ /* 0x001ea20000100a00 */
[----:B---3--:R-:W-:Y:S03]  /*e230*/  HMMA.16816.F32 R12, R4, R20, R12 ;  /* 0x00000014040c723c */ /* 0x008fe6000000180c */
[----:B--2---:R0:W-:Y:S02]  /*e240*/  STL.64 [R1+0x1168], R8 ;  /* 0x0011680801007387 */ /* 0x0041e40000100a00 */
[----:B0-----:R-:W-:-:S02]  /*e250*/  IMAD.MOV.U32 R8, RZ, RZ, R26 ;  /* 0x000000ffff087224 */ /* 0x001fc400078e001a */
[----:B------:R-:W2:Y:S01]  /*e260*/  LDL.LU R26, [R1+0x1194] ;  /* 0x00119400011a7983 */ /* 0x000ea20000300800 */
[----:B------:R-:W-:-:S03]  /*e270*/  IMAD.MOV.U32 R9, RZ, RZ, R27 ;  /* 0x000000ffff097224 */ /* 0x000fc600078e001b */
[----:B------:R-:W2:Y:S11]  /*e280*/  LDL.LU R27, [R1+0x1190] ;  /* 0x00119000011b7983 */ /* 0x000eb60000300800 */
[----:B------:R-:W-:Y:S01]  /*e290*/  @!UPT UIADD3 URZ, URZ, URZ, URZ ;  /* 0x0000003f3f3ff290 */ /* 0x000fe2000fffe03f */
[----:B------:R0:W-:Y:S04]  /*e2a0*/  STL.64 [R1+0x240], R12 ;  /* 0x0002400c01007387 */ /* 0x0001e80000100a00 */
[----:B------:R1:W-:Y:S04]  /*e2b0*/  STL.64 [R1+0x248], R14 ;  /* 0x0002480e01007387 */ /* 0x0003e80000100a00 */
[----:B0-----:R-:W4:Y:S04]  /*e2c0*/  LDL.LU.64 R12, [R1+0x1a0] ;  /* 0x0001a000010c7983 */ /* 0x001f280000300a00 */
[----:B-1----:R-:W4:Y:S04]  /*e2d0*/  LDL.LU.64 R14, [R1+0x1a8] ;  /* 0x0001a800010e7983 */ /* 0x002f280000300a00 */
[----:B------:R0:W-:Y:S04]  /*e2e0*/  STL.64 [R1+0x1108], R20 ;  /* 0x0011081401007387 */ /* 0x0001e80000100a00 */
[----:B0-----:R-:W3:Y:S04]  /*e2f0*/  LDL.LU.64 R20, [R1+0x220] ;  /* 0x0002200001147983 */ /* 0x001ee80000300a00 */
[----:B------:R-:W2:Y:S04]  /*e300*/  LDL.LU.64 R22, [R1+0x228] ;  /* 0x0002280001167983 */ /* 0x000ea80000300a00 */
[----:B--2---:R-:W-:Y:S04]  /*e310*/  STL.64 [R1+0x1118], R22 ;  /* 0x0011181601007387 */ /* 0x004fe80000100a00 */
        /* <DEDUP_REMOVED lines=17> */
[----:B------:R-:W2:Y:S04]  /*e430*/  LDL.LU.64 R22, [R1+0x158] ;  /* 0x0001580001167983 */ /* 0x000ea80000300a00 */
[----:B------:R-:W3:Y:S04]  /*e440*/  LDL.LU.64 R16, [R1+0x210] ;  /* 0x0002100001107983 */ /* 0x000ee80000300a00 */
[----:B------:R-:W2:Y:S01]  /*e450*/  LDL.LU.64 R18, [R1+0x218] ;  /* 0x0002180001127983 */ /* 0x000ea20000300a00 */
[----:B----4-:R-:W-:Y:S03]  /*e460*/  HMMA.16816.F32 R4, R4, R24, R12 ;  /* 0x000000180404723c */ /* 0x010fe6000000180c */
[----:B--2---:R-:W-:Y:S04]  /*e470*/  STL.64 [R1+0x1128], R18 ;  /* 0x0011281201007387 */ /* 0x004fe80000100a00 */
[----:B---3--:R0:W-:Y:S04]  /*e480*/  STL.64 [R1+0x1120], R16 ;  /* 0x0011201001007387 */ /* 0x0081e80000100a00 */
[----:B0-----:R-:W2:Y:S04]  /*e490*/  LDL.LU.64 R16, [R1+0x110] ;  /* 0x0001100001107983 */ /* 0x001ea80000300a00 */
[----:B------:R-:W2:Y:S04]  /*e4a0*/  LDL.LU.64 R18, [R1+0x118] ;  /* 0x0001180001127983 */ /* 0x000ea80000300a00 */
[----:B------:R-:W3:Y:S04]  /*e4b0*/  LDL.LU.64 R14, [R1+0x1188] ;  /* 0x00118800010e7983 */ /* 0x000ee80000300a00 */
[----:B------:R-:W3:Y:S04]  /*e4c0*/  LDL.LU.64 R12, [R1+0x1180] ;  /* 0x00118000010c7983 */ /* 0x000ee80000300a00 */
[----:B------:R-:W-:Y:S04]  /*e4d0*/  STL.64 [R1+0x1a0], R4 ;  /* 0x0001a00401007387 */ /* 0x000fe80000100a00 */
[----:B------:R-:W-:Y:S01]  /*e4e0*/  STL.64 [R1+0x1a8], R6 ;  /* 0x0001a80601007387 */ /* 0x000fe20000100a00 */
[C---:B---3--:R-:W-:Y:S03]  /*e4f0*/  HMMA.16816.F32 R8, R12.reuse, R8, R20 ;  /* 0x000000080c08723c */ /* 0x048fe60000001814 */
[----:B------:R-:W3:Y:S04]  /*e500*/  LDL.LU.64 R22, [R1+0x1178] ;  /* 0x0011780001167983 */ /* 0x000ee80000300a00 */
[----:B------:R-:W3:Y:S11]  /*e510*/  LDL.LU.64 R20, [R1+0x1170] ;  /* 0x0011700001147983 */ /* 0x000ef60000300a00 */
[----:B------:R-:W-:Y:S05]  /*e520*/  @!UPT UIADD3 URZ, URZ, URZ, URZ ;  /* 0x0000003f3f3ff290 */ /* 0x000fea000fffe03f */
[----:B------:R0:W-:Y:S04]  /*e530*/  STL.64 [R1+0x150], R8 ;  /* 0x0001500801007387 */ /* 0x0001e80000100a00 */
[----:B------:R-:W-:Y:S04]  /*e540*/  STL.64 [R1+0x158], R10 ;  /* 0x0001580a01007387 */ /* 0x000fe80000100a00 */
[----:B0-----:R-:W3:Y:S01]  /*e550*/  LDL.LU.64 R8, [R1+0x1168] ;  /* 0x0011680001087983 */ /* 0x001ee20000300a00 */
[----:B------:R-:W-:Y:S01]  /*e560*/  IMAD.MOV.U32 R5, RZ, RZ, R3 ;  /* 0x000000ffff057224 */ /* 0x000fe200078e0003 */
[----:B---3--:R-:W-:Y:S01]  /*e570*/  HMMA.16816.F32 R20, R12, R8, R20 ;  /* 0x000000080c14723c */ /* 0x008fe20000001814 */
[----:B------:R-:W-:-:S02]  /*e580*/  IMAD.MOV.U32 R6, RZ, RZ, R8 ;  /* 0x000000ffff067224 */ /* 0x000fc400078e0008 */
[----:B------:R-:W-:Y:S11]  /*e590*/  IMAD.MOV.U32 R3, RZ, RZ, R9 ;  /* 0x000000ffff037224 */ /* 0x000ff600078e0009 */
[----:B------:R-:W-:Y:S09]  /*e5a0*/  @!UPT UIADD3 URZ, URZ, URZ, URZ ;  /* 0x0000003f3f3ff290 */ /* 0x000ff2000fffe03f */
[----:B------:R-:W-:Y:S04]  /*e5b0*/  STL.64 [R1+0x140], R20 ;  /* 0x0001401401007387 */ /* 0x000fe80000100a00 */
[----:B------:R0:W-:Y:S04]  /*e5c0*/  STL.64 [R1+0x148], R22 ;  /* 0x0001481601007387 */ /* 0x0001e80000100a00 */
[----:B0-----:R-:W3:Y:S04]  /*e5d0*/  LDL.LU.64 R22, [R1+0x1160] ;  /* 0x0011600001167983 */ /* 0x001ee80000300a00 */
[----:B------:R-:W3:Y:S04]  /*e5e0*/  LDL.LU.64 R20, [R1+0x1158] ;  /* 0x0011580001147983 */ /* 0x000ee80000300a00 */
[----:B------:R-:W3:Y:S02]  /*e5f0*/  LDL.LU.64 R8, [R1+0x1150] ;  /* 0x0011500001087983 */ /* 0x000ee40000300a00 */
[C---:B---3--:R-:W-:Y:S02]  /*e600*/  HMMA.16816.F32 R8, R12.reuse, R8, R20 ;  /* 0x000000080c08723c */ /* 0x048fe40000001814 */
[----:B------:R-:W3:Y:S04]  /*e610*/  LDL.LU.64 R22, [R1+0x1148] ;  /* 0x0011480001167983 */ /* 0x000ee80000300a00 */
[----:B------:R-:W3:Y:S11]  /*e620*/  LDL.LU.64 R20, [R1+0x1140] ;  /* 0x0011400001147983 */ /* 0x000ef60000300a00 */
[----:B------:R-:W-:Y:S06]  /*e630*/  @!UPT UIADD3 URZ, URZ, URZ, URZ ;  /* 0x0000003f3f3ff290 */ /* 0x000fec000fffe03f */
[----:B------:R0:W-:Y:S04]  /*e640*/  STL.64 [R1+0x130], R8 ;  /* 0x0001300801007387 */ /* 0x0001e80000100a00 */
[----:B------:R-:W-:Y:S04]  /*e650*/  STL.64 [R1+0x138], R10 ;  /* 0x0001380a01007387 */ /* 0x000fe80000100a00 */
[----:B0-----:R-:W3:Y:S02]  /*e660*/  LDL.LU.64 R8, [R1+0x1138] ;  /* 0x0011380001087983 */ /* 0x001ee40000300a00 */
[C---:B---3--:R-:W-:Y:S11]  /*e670*/  HMMA.16816.F32 R20, R12.reuse, R8, R20 ;  /* 0x000000080c14723c */ /* 0x048ff60000001814 */
[----:B------:R-:W-:Y:S11]  /*e680*/  @!UPT UIADD3 URZ, URZ, URZ, URZ ;  /* 0x0000003f3f3ff290 */ /* 0x000ff6000fffe03f */
[----:B------:R-:W-:Y:S01]  /*e690*/  @!UPT UIADD3 URZ, URZ, URZ, URZ ;  /* 0x0000003f3f3ff290 */ /* 0x000fe2000fffe03f */
[----:B------:R0:W-:Y:S04]  /*e6a0*/  STL.64 [R1+0x120], R20 ;  /* 0x0001201401007387 */ /* 0x0001e80000100a00 */
[----:B------:R-:W-:Y:S04]  /*e6b0*/  STL.64 [R1+0x128], R22 ;  /* 0x0001281601007387 */ /* 0x000fe80000100a00 */
[----:B0-----:R-:W2:Y:S04]  /*e6c0*/  LDL.LU.64 R20, [R1+0x1130] ;  /* 0x0011300001147983 */ /* 0x001ea80000300a00 */
[----:B------:R0:W-:Y:S04]  /*e6d0*/  STL.64 [R1+0x10d8], R8 ;  /* 0x0010d80801007387 */ /* 0x0001e80000100a00 */
[----:B0-----:R-:W3:Y:S01]  /*e6e0*/  LDL.LU.64 R8, [R1+0x40] ;  /* 0x0000400001087983 */ /* 0x001ee20000300a00 */
[----:B--2---:R-:W-:Y:S03]  /*e6f0*/  HMMA.16816.F32 R20, R12, R20, R16 ;  /* 0x000000140c14723c */ /* 0x004fe60000001810 */
[----:B---3--:R-:W-:Y:S04]  /*e700*/  STL.64 [R1+0x10e0], R8 ;  /* 0x0010e00801007387 */ /* 0x008fe80000100a00 */
[----:B------:R-:W2:Y:S04]  /*e710*/  LDL.LU.64 R18, [R1+0x1128] ;  /* 0x0011280001127983 */ /* 0x000ea80000300a00 */
[----:B------:R-:W2:Y:S11]  /*e720*/  LDL.LU.64 R16, [R1+0x1120] ;  /* 0x0011200001107983 */ /* 0x000eb60000300a00 */
[----:B------:R-:W-:Y:S01]  /*e730*/  @!UPT UIADD3 URZ, URZ, URZ, URZ ;  /* 0x0000003f3f3ff290 */ /* 0x000fe2000fffe03f */
[----:B------:R-:W-:Y:S04]  /*e740*/  STL.64 [R1+0x110], R20 ;  /* 0x0001101401007387 */ /* 0x000fe80000100a00 */
[----:B------:R0:W-:Y:S04]  /*e750*/  STL.64 [R1+0x118], R22 ;  /* 0x0001181601007387 */ /* 0x0001e80000100a00 */
[----:B0-----:R-:W3:Y:S04]  /*e760*/  LDL.LU.64 R22, [R1+0x1118] ;  /* 0x0011180001167983 */ /* 0x001ee80000300a00 */
[----:B------:R-:W3:Y:S01]  /*e770*/  LDL.LU.64 R20, [R1+0x1110] ;  /* 0x0011100001147983 */ /* 0x000ee20000300a00 */
[----:B------:R-:W-:-:S02]  /*e780*/  IMAD.MOV.U32 R4, RZ, RZ, R28 ;  /* 0x000000ffff047224 */ /* 0x000fc400078e001c */
[----:B------:R-:W-:-:S05]  /*e790*/  IMAD.MOV.U32 R8, RZ, RZ, R6 ;  /* 0x000000ffff087224 */ /* 0x000fca00078e0006 */
[C---:B---3--:R-:W-:Y:S01]  /*e7a0*/  HMMA.16816.F32 R4, R12.reuse, R4, R20 ;  /* 0x000000040c04723c */ /* 0x048fe20000001814 */
[----:B------:R-:W2:Y:S11]  /*e7b0*/  LDL.LU.64 R20, [R1+0x1108] ;  /* 0x0011080001147983 */ /* 0x000eb60000300a00 */
[----:B------:R-:W-:Y:S11]  /*e7c0*/  @!UPT UIADD3 URZ, URZ, URZ, URZ ;  /* 0x0000003f3f3ff290 */ /* 0x000ff6000fffe03f */
[----:B------:R-:W-:Y:S04]  /*e7d0*/  STL.64 [R1+0x220], R4 ;  /* 0x0002200401007387 */ /* 0x000fe80000100a00 */
[----:B------:R-:W-:Y:S04]  /*e7e0*/  STL.64 [R1+0x228], R6 ;  /* 0x0002280601007387 */ /* 0x000fe80000100a00 */
[----:B------:R-:W0:Y:S04]  /*e7f0*/  LDSM.16.MT88.4 R4, [R29+0x2080] ;  /* 0x002080001d04783b */ /* 0x000e280000004200 */
[----:B0-----:R-:W-:Y:S04]  /*e800*/  STL.64 [R1+0xf70], R6 ;  /* 0x000f700601007387 */ /* 0x001fe80000100a00 */
[----:B------:R0:W-:Y:S04]  /*e810*/  STL.64 [R1+0xf68], R4 ;  /* 0x000f680401007387 */ /* 0x0001e80000100a00 */
[----:B0-----:R-:W3:Y:S01]  /*e820*/  LDL.LU.64 R4, [R1+0x60] ;  /* 0x0000600001047983 */ /* 0x001ee20000300a00 */
[C---:B--2---:R-:W-:Y:S11]  /*e830*/  HMMA.16816.F32 R16, R12.reuse, R20, R16 ;  /* 0x000000140c10723c */ /* 0x044ff60000001810 */
[----:B------:R-:W-:Y:S11]  /*e840*/  @!UPT UIADD3 URZ, URZ, URZ, URZ ;  /* 0x0000003f3f3ff290 */ /* 0x000ff6000fffe03f */
[----:B------:R-:W-:Y:S01]  /*e850*/  @!UPT UIADD3 URZ, URZ, URZ, URZ ;  /* 0x0000003f3f3ff290 */ /* 0x000fe2000fffe03f */
[----:B------:R-:W-:Y:S04]  /*e860*/  STL.64 [R1+0x210], R16 ;  /* 0x0002101001007387 */ /* 0x000fe80000100a00 */
[----:B------:R0:W-:Y:S04]  /*e870*/  STL.64 [R1+0x218], R18 ;  /* 0x0002181201007387 */ /* 0x0001e80000100a00 */
[----:B0-----:R-:W3:Y:S04]  /*e880*/  LDL.LU.64 R18, [R1+0x1100] ;  /* 0x0011000001127983 */ /* 0x001ee80000300a00 */
[----:B------:R-:W3:Y:S04]  /*e890*/  LDL.LU.64 R16, [R1+0x10f8] ;  /* 0x0010f80001107983 */ /* 0x000ee80000300a00 */
[----:B------:R0:W-:Y:S04]  /*e8a0*/  STL.64 [R1+0x10b0], R20 ;  /* 0x0010b01401007387 */ /* 0x0001e80000100a00 */
[----:B0-----:R-:W2:Y:S04]  /*e8b0*/  LDL.LU.64 R20, [R1+0x10] ;  /* 0x0000100001147983 */ /* 0x001ea80000300a00 */
[----:B--2---:R0:W-:Y:S04]  /*e8c0*/  STL.64 [R1+0x10c8], R20 ;  /* 0x0010c81401007387 */ /* 0x0041e80000100a00 */
[----:B0-----:R-:W2:Y:S04]  /*e8d0*/  LDL.LU.64 R20, [R1+0x20] ;  /* 0x0000200001147983 */ /* 0x001ea80000300a00 */
[----:B--2---:R0:W-:Y:S04]  /*e8e0*/  STL.64 [R1+0x10d0], R20 ;  /* 0x0010d01401007387 */ /* 0x0041e80000100a00 */
[----:B0-----:R-:W2:Y:S04]  /*e8f0*/  LDL.LU.64 R20, [R1+0x100] ;  /* 0x0001000001147983 */ /* 0x001ea80000300a00 */
[----:B------:R-:W2:Y:S02]  /*e900*/  LDL.LU.64 R22, [R1+0x108] ;  /* 0x0001080001167983 */ /* 0x000ea40000300a00 */
[----:B--2---:R-:W-:Y:S02]  /*e910*/  HMMA.16816.F32 R20, R12, R24, R20 ;  /* 0x000000180c14723c */ /* 0x004fe40000001814 */
[----:B------:R-:W2:Y:S04]  /*e920*/  LDL.LU.64 R12, [R1+0xc0] ;  /* 0x0000c000010c7983 */ /* 0x000ea80000300a00 */
[----:B------:R-:W4:Y:S11]  /*e930*/  LDL.LU.64 R14, [R1+0xc8] ;  /* 0x0000c800010e7983 */ /* 0x000f360000300a00 */
[----:B------:R-:W-:Y:S06]  /*e940*/  @!UPT UIADD3 URZ, URZ, URZ, URZ ;  /* 0x0000003f3f3ff290 */ /* 0x000fec000fffe03f */
[----:B------:R-:W-:Y:S04]  /*e950*/  STL.64 [R1+0x100], R20 ;  /* 0x0001001401007387 */ /* 0x000fe80000100a00 */
[----:B------:R-:W-:Y:S04]  /*e960*/  STL.64 [R1+0x108], R22 ;  /* 0x0001081601007387 */ /* 0x000fe80000100a00 */
[----:B----4-:R-:W-:Y:S04]  /*e970*/  STL.64 [R1+0x10f0], R14 ;  /* 0x0010f00e01007387 */ /* 0x010fe80000100a00 */
[----:B--2---:R0:W-:Y:S04]  /*e980*/  STL.64 [R1+0x10e8], R12 ;  /* 0x0010e80c01007387 */ /* 0x0041e80000100a00 */
[----:B0-----:R-:W2:Y:S04]  /*e990*/  LDL.LU.64 R12, [R1+0xe0] ;  /* 0x0000e000010c7983 */ /* 0x001ea80000300a00 */
[----:B------:R-:W2:Y:S04]  /*e9a0*/  LDL.LU.64 R14, [R1+0xe8] ;  /* 0x0000e800010e7983 */ /* 0x000ea80000300a00 */
[----:B------:R-:W4:Y:S04]  /*e9b0*/  LDL.LU.64 R20, [R1+0xa0] ;  /* 0x0000a00001147983 */ /* 0x000f280000300a00 */
[----:B------:R-:W4:Y:S04]  /*e9c0*/  LDL.LU.64 R22, [R1+0xa8] ;  /* 0x0000a80001167983 */ /* 0x000f280000300a00 */
[----:B------:R-:W-:Y:S04]  /*e9d0*/  STL.64 [R1+0x10a8], R26 ;  /* 0x0010a81a01007387 */ /* 0x000fe80000100a00 */
[----:B------:R0:W-:Y:S04]  /*e9e0*/  STL.64 [R1+0x10a0], R24 ;  /* 0x0010a01801007387 */ /* 0x0001e80000100a00 */
[----:B0-----:R-:W3:Y:S04]  /*e9f0*/  LDL.LU.64 R24, [R1+0xf0] ;  /* 0x0000f00001187983 */ /* 0x001ee80000300a00 */
[----:B------:R-:W3:Y:S02]  /*ea00*/  LDL.LU.64 R26, [R1+0xf8] ;  /* 0x0000f800011a7983 */ /* 0x000ee40000300a00 */
[----:B---3--:R-:W-:Y:S11]  /*ea10*/  HMMA.16816.F32 R24, R16, R4, R24 ;  /* 0x000000041018723c */ /* 0x008ff60000001818 */
[----:B------:R-:W-:Y:S11]  /*ea20*/  @!UPT UIADD3 URZ, URZ, URZ, URZ ;  /* 0x0000003f3f3ff290 */ /* 0x000ff6000fffe03f */
[----:B------:R-:W-:Y:S01]  /*ea30*/  @!UPT UIADD3 URZ, URZ, URZ, URZ ;  /* 0x0000003f3f3ff290 */ /* 0x000fe2000fffe03f */
[----:B------:R0:W-:Y:S04]  /*ea40*/  STL.64 [R1+0xf0], R24 ;  /* 0x0000f01801007387 */ /* 0x0001e80000100a00 */
[----:B------:R1:W-:Y:S04]  /*ea50*/  STL.64 [R1+0xf8], R26 ;  /* 0x0000f81a01007387 */ /* 0x0003e80000100a00 */
[----:B0-----:R-:W3:Y:S04]  /*ea60*/  LDL.LU.64 R24, [R1+0x3e0] ;  /* 0x0003e00001187983 */ /* 0x001ee80000300a00 */
[----:B-1----:R-:W3:Y:S01]  /*ea70*/  LDL.LU.64 R26, [R1+0x3e8] ;  /* 0x0003e800011a7983 */ /* 0x002ee20000300a00 */
[----:B------:R-:W-:-:S07]  /*ea80*/  IMAD.MOV.U32 R9, RZ, RZ, R3 ;  /* 0x000000ffff097224 */ /* 0x000fce00078e0003 */
[C---:B--2---:R-:W-:Y:S01]  /*ea90*/  HMMA.16816.F32 R8, R16.reuse, R8, R12 ;  /* 0x000000081008723c */ /* 0x044fe2000000180c */
[----:B------:R-:W-:Y:S02]  /*eaa0*/  IMAD.MOV.U32 R3, RZ, RZ, R4 ;  /* 0x000000ffff037224 */ /* 0x000fe400078e0004 */
[----:B------:R-:W-:Y:S01]  /*eab0*/  IMAD.MOV.U32 R28, RZ, RZ, R5 ;  /* 0x000000ffff1c7224 */ /* 0x000fe200078e0005 */
[----:B---3--:R-:W-:Y:S04]  /*eac0*/  STL.64 [R1+0x10c0], R26 ;  /* 0x0010c01a01007387 */ /* 0x008fe80000100a00 */
[----:B------:R0:W-:Y:S04]  /*ead0*/  STL.64 [R1+0x10b8], R24 ;  /* 0x0010b81801007387 */ /* 0x0001e80000100a00 */
[----:B0-----:R-:W2:Y:S04]  /*eae0*/  LDL.LU.64 R24, [R1+0x80] ;  /* 0x0000800001187983 */ /* 0x001ea80000300a00 */
[----:B------:R-:W2:Y:S04]  /*eaf0*/  LDL.LU.64 R26, [R1+0x88] ;  /* 0x00008800011a7983 */ /* 0x000ea80000300a00 */
[----:B------:R-:W3:Y:S04]  /*eb00*/  LDL.LU.64 R4, [R1+0x410] ;  /* 0x0004100001047983 */ /* 0x000ee80000300a00 */
[----:B------:R-:W3:Y:S04]  /*eb10*/  LDL.LU.64 R6, [R1+0x418] ;  /* 0x0004180001067983 */ /* 0x000ee80000300a00 */
        /* <DEDUP_REMOVED lines=9> */
[----:B------:R-:W-:Y:S01]  /*ebb0*/  STL.64 [R1+0xc8], R14 ;  /* 0x0000c80e01007387 */ /* 0x000fe20000100a00 */
[----:B0-----:R-:W-:Y:S02]  /*ebc0*/  IMAD.MOV.U32 R13, RZ, RZ, R8 ;  /* 0x000000ffff0d7224 */ /* 0x001fe400078e0008 */
[----:B------:R-:W-:Y:S02]  /*ebd0*/  IMAD.MOV.U32 R12, RZ, RZ, R9 ;  /* 0x000000ffff0c7224 */ /* 0x000fe400078e0009 */
[----:B------:R-:W4:Y:S02]  /*ebe0*/  LDL.LU.64 R8, [R1+0x10d8] ;  /* 0x0010d80001087983 */ /* 0x000f240000300a00 */
[C---:B----4-:R-:W-:Y:S11]  /*ebf0*/  HMMA.16816.F32 R20, R16.reuse, R8, R20 ;  /* 0x000000081014723c */ /* 0x050ff60000001814 */
[----:B------:R-:W-:Y:S11]  /*ec00*/  @!UPT UIADD3 URZ, URZ, URZ, URZ ;  /* 0x0000003f3f3ff290 */ /* 0x000ff6000fffe03f */
[----:B------:R-:W-:Y:S01]  /*ec10*/  @!UPT UIADD3 URZ, URZ, URZ, URZ ;  /* 0x0000003f3f3ff290 */ /* 0x000fe2000fffe03f */
[----:B------:R0:W-:Y:S04]  /*ec20*/  STL.64 [R1+0xa0], R20 ;  /* 0x0000a01401007387 */ /* 0x0001e80000100a00 */
[----:B------:R-:W-:Y:S04]  /*ec30*/  STL.64 [R1+0xa8], R22 ;  /* 0x0000a81601007387 */ /* 0x000fe80000100a00 */
[----:B0-----:R-:W2:Y:S04]  /*ec40*/  LDL.LU.64 R20, [R1+0x10d0] ;  /* 0x0010d00001147983 */ /* 0x001ea80000300a00 */
[----:B------:R0:W-:Y:S04]  /*ec50*/  STL.64 [R1+0x1040], R8 ;  /* 0x0010400801007387 */ /* 0x0001e80000100a00 */
[----:B0-----:R-:W2:Y:S04]  /*ec60*/  LDL.LU.64 R8, [R1+0x90] ;  /* 0x0000900001087983 */ /* 0x001ea80000300a00 */
[----:B------:R-:W2:Y:S02]  /*ec70*/  LDL.LU.64 R10, [R1+0x98] ;  /* 0x00009800010a7983 */ /* 0x000ea40000300a00 */
[C---:B--2---:R-:W-:Y:S11]  /*ec80*/  HMMA.16816.F32 R8, R16.reuse, R20, R8 ;  /* 0x000000141008723c */ /* 0x044ff60000001808 */
[----:B------:R-:W-:Y:S11]  /*ec90*/  @!UPT UIADD3 URZ, URZ, URZ, URZ ;  /* 0x0000003f3f3ff290 */ /* 0x000ff6000fffe03f */
[----:B------:R-:W-:Y:S01]  /*eca0*/  @!UPT UIADD3 URZ, URZ, URZ, URZ ;  /* 0x0000003f3f3ff290 */ /* 0x000fe2000fffe03f */
[----:B------:R-:W-:Y:S04]  /*ecb0*/  STL.64 [R1+0x90], R8 ;  /* 0x0000900801007387 */ /* 0x000fe80000100a00 */
[----:B------:R0:W-:Y:S02]  /*ecc0*/  STL.64 [R1+0x98], R10 ;  /* 0x0000980a01007387 */ /* 0x0001e40000100a00 */
[----:B0-----:R-:W-:Y:S02]  /*ecd0*/  IMAD.MOV.U32 R11, RZ, RZ, R21 ;  /* 0x000000ffff0b7224 */ /* 0x001fe400078e0015 */
[----:B------:R-:W-:Y:S02]  /*ece0*/  IMAD.MOV.U32 R10, RZ, RZ, R20 ;  /* 0x000000ffff0a7224 */ /* 0x000fe400078e0014 */
[----:B------:R-:W2:Y:S02]  /*ecf0*/  LDL.LU.64 R20, [R1+0x10c8] ;  /* 0x0010c80001147983 */ /* 0x000ea40000300a00 */
        /* <DEDUP_REMOVED lines=8> */
[----:B------:R-:W2:Y:S02]  /*ed80*/  LDL.LU.64 R20, [R1+0x10b0] ;  /* 0x0010b00001147983 */ /* 0x000ea40000300a00 */
[----:B--2---:R-:W-:Y:S11]  /*ed90*/  HMMA.16816.F32 R24, R16, R20, R24 ;  /* 0x000000141018723c */ /* 0x004ff60000001818 */
[----:B------:R-:W-:Y:S11]  /*eda0*/  @!UPT UIADD3 URZ, URZ, URZ, URZ ;  /* 0x0000003f3f3ff290 */ /* 0x000ff6000fffe03f */
[----:B------:R-:W-:Y:S01]  /*edb0*/  @!UPT UIADD3 URZ, URZ, URZ, URZ ;  /* 0x0000003f3f3ff290 */ /* 0x000fe2000fffe03f */
[----:B------:R-:W-:Y:S04]  /*edc0*/  STL.64 [R1+0x3e0], R24 ;  /* 0x0003e01801007387 */ /* 0x000fe80000100a00 */
[----:B------:R0:W-:Y:S04]  /*edd0*/  STL.64 [R1+0x3e8], R26 ;  /* 0x0003e81a01007387 */ /* 0x0001e80000100a00 */
[----:B0-----:R-:W2:Y:S04]  /*ede0*/  LDL.LU.64 R26, [R1+0x10a8] ;  /* 0x0010a800011a7983 */ /* 0x001ea80000300a00 */
[----:B------:R-:W3:Y:S01]  /*edf0*/  LDL.LU.64 R24, [R1+0x10a0] ;  /* 0x0010a00001187983 */ /* 0x000ee20000300a00 */
[----:B------:R-:W-:-:S02]  /*ee00*/  IMAD.MOV.U32 R15, RZ, RZ, R20 ;  /* 0x000000ffff0f7224 */ /* 0x000fc400078e0014 */
[----:B------:R-:W-:Y:S01]  /*ee10*/  IMAD.MOV.U32 R14, RZ, RZ, R21 ;  /* 0x000000ffff0e7224 */ /* 0x000fe200078e0015 */
[----:B------:R-:W4:Y:S04]  /*ee20*/  LDL.LU.64 R22, [R1+0x1098] ;  /* 0x0010980001167983 */ /* 0x000f280000300a00 */
[----:B------:R-:W4:Y:S01]  /*ee30*/  LDL.LU.64 R20, [R1+0x1090] ;  /* 0x0010900001147983 */ /* 0x000f220000300a00 */
[----:B---3--:R-:W-:Y:S03]  /*ee40*/  HMMA.16816.F32 R4, R16, R24, R4 ;  /* 0x000000181004723c */ /* 0x008fe60000001804 */
[----:B--2---:R-:W-:Y:S04]  /*ee50*/  STL.64 [R1+0xff8], R26 ;  /* 0x000ff81a01007387 */ /* 0x004fe80000100a00 */
[----:B------:R-:W-:Y:S11]  /*ee60*/  STL.64 [R1+0xff0], R24 ;  /* 0x000ff01801007387 */ /* 0x000ff60000100a00 */
[----:B------:R-:W-:Y:S05]  /*ee70*/  @!UPT UIADD3 URZ, URZ, URZ, URZ ;  /* 0x0000003f3f3ff290 */ /* 0x000fea000fffe03f */
[----:B------:R0:W-:Y:S04]  /*ee80*/  STL.64 [R1+0x410], R4 ;  /* 0x0004100401007387 */ /* 0x0001e80000100a00 */
[----:B------:R1:W-:Y:S04]  /*ee90*/  STL.64 [R1+0x418], R6 ;  /* 0x0004180601007387 */ /* 0x0003e80000100a00 */
[----:B0-----:R-:W2:Y:S04]  /*eea0*/  LDL.LU R4, [R1+0x1c0] ;  /* 0x0001c00001047983 */ /* 0x001ea80000300800 */
[----:B------:R-:W2:Y:S01]  /*eeb0*/  LDL.LU R5, [R1+0x1c4] ;  /* 0x0001c40001057983 */ /* 0x000ea20000300800 */
[----:B------:R-:W-:-:S02]  /*eec0*/  IMAD.MOV.U32 R24, RZ, RZ, R15 ;  /* 0x000000ffff187224 */ /* 0x000fc400078e000f */
[----:B------:R-:W-:Y:S02]  /*eed0*/  IMAD.MOV.U32 R25, RZ, RZ, R14 ;  /* 0x000000ffff197224 */ /* 0x000fe400078e000e */
[----:B-1----:R-:W-:Y:S02]  /*eee0*/  IMAD.MOV.U32 R6, RZ, RZ, R0 ;  /* 0x000000ffff067224 */ /* 0x002fe400078e0000 */
[----:B------:R-:W-:Y:S01]  /*eef0*/  IMAD.MOV.U32 R7, RZ, RZ, R2 ;  /* 0x000000ffff077224 */ /* 0x000fe200078e0002 */
[----:B------:R-:W3:Y:S04]  /*ef00*/  LDL.LU R0, [R1+0x108c] ;  /* 0x00108c0001007983 */ /* 0x000ee80000300800 */
[----:B------:R-:W3:Y:S04]  /*ef10*/  LDL.LU R2, [R1+0x1088] ;  /* 0x0010880001027983 */ /* 0x000ee80000300800 */
[----:B------:R0:W-:Y:S04]  /*ef20*/  STL.64 [R1+0x1010], R24 ;  /* 0x0010101801007387 */ /* 0x0001e80000100a00 */
[----:B------:R-:W-:Y:S01]  /*ef30*/  STL.64 [R1+0xfb8], R6 ;  /* 0x000fb80601007387 */ /* 0x000fe20000100a00 */
[----:B0-----:R-:W-:-:S02]  /*ef40*/  IMAD.MOV.U32 R24, RZ, RZ, R9 ;  /* 0x000000ffff187224 */ /* 0x001fc400078e0009 */
[----:B------:R-:W-:Y:S02]  /*ef50*/  IMAD.MOV.U32 R25, RZ, RZ, R8 ;  /* 0x000000ffff197224 */ /* 0x000fe400078e0008 */
[----:B------:R-:W-:Y:S02]  /*ef60*/  IMAD.MOV.U32 R8, RZ, RZ, R13 ;  /* 0x000000ffff087224 */ /* 0x000fe400078e000d */
[----:B------:R-:W-:Y:S02]  /*ef70*/  IMAD.MOV.U32 R9, RZ, RZ, R12 ;  /* 0x000000ffff097224 */ /* 0x000fe400078e000c */
[----:B------:R-:W-:Y:S02]  /*ef80*/  IMAD.MOV.U32 R19, RZ, RZ, R11 ;  /* 0x000000ffff137224 */ /* 0x000fe400078e000b */
[----:B------:R-:W-:Y:S01]  /*ef90*/  IMAD.MOV.U32 R18, RZ, RZ, R10 ;  /* 0x000000ffff127224 */ /* 0x000fe200078e000a */
[----:B--2---:R0:W-:Y:S04]  /*efa0*/  STL.64 [R1+0xfb0], R4 ;  /* 0x000fb00401007387 */ /* 0x0041e80000100a00 */
[----:B0-----:R-:W2:Y:S04]  /*efb0*/  LDL.LU R4, [R1+0x1d0] ;  /* 0x0001d00001047983 */ /* 0x001ea80000300800 */
[----:B------:R-:W2:Y:S04]  /*efc0*/  LDL.LU R5, [R1+0x1d4] ;  /* 0x0001d40001057983 */ /* 0x000ea80000300800 */
[----:B------:R-:W2:Y:S04]  /*efd0*/  LDL.LU R6, [R1+0x1d8] ;  /* 0x0001d80001067983 */ /* 0x000ea80000300800 */
[----:B------:R-:W2:Y:S04]  /*efe0*/  LDL.LU R7, [R1+0x1dc] ;  /* 0x0001dc0001077983 */ /* 0x000ea80000300800 */
[----:B------:R0:W-:Y:S04]  /*eff0*/  STL.64 [R1+0x1058], R8 ;  /* 0x0010580801007387 */ /* 0x0001e80000100a00 */
[----:B------:R-:W-:Y:S04]  /*f000*/  STL.64 [R1+0x1028], R24 ;  /* 0x0010281801007387 */ /* 0x000fe80000100a00 */
[----:B------:R-:W2:Y:S04]  /*f010*/  LDL.LU R12, [R1+0x1f0] ;  /* 0x0001f000010c7983 */ /* 0x000ea80000300800 */
[----:B------:R-:W2:Y:S04]  /*f020*/  LDL.LU R13, [R1+0x1f4] ;  /* 0x0001f400010d7983 */ /* 0x000ea80000300800 */
[----:B------:R-:W2:Y:S04]  /*f030*/  LDL.LU R14, [R1+0x1f8] ;  /* 0x0001f800010e7983 */ /* 0x000ea80000300800 */
[----:B------:R-:W2:Y:S04]  /*f040*/  LDL.LU R15, [R1+0x1fc] ;  /* 0x0001fc00010f7983 */ /* 0x000ea80000300800 */
[----:B0-----:R-:W2:Y:S04]  /*f050*/  LDL.LU.64 R8, [R1+0x440] ;  /* 0x0004400001087983 */ /* 0x001ea80000300a00 */
[----:B------:R-:W2:Y:S04]  /*f060*/  LDL.LU.64 R10, [R1+0x448] ;  /* 0x00044800010a7983 */ /* 0x000ea80000300a00 */
[----:B--2---:R-:W-:Y:S04]  /*f070*/  STL.64 [R1+0x1068], R10 ;  /* 0x0010680a01007387 */ /* 0x004fe80000100a00 */
[----:B------:R0:W-:Y:S02]  /*f080*/  STL.64 [R1+0x1060], R8 ;  /* 0x0010600801007387 */ /* 0x0001e40000100a00 */
[----:B0-----:R-:W-:-:S02]  /*f090*/  IMAD.MOV.U32 R8, RZ, RZ, R3 ;  /* 0x000000ffff087224 */ /* 0x001fc400078e0003 */
[----:B------:R-:W2:Y:S01]  /*f0a0*/  LDL.LU R3, [R1+0x1084] ;  /* 0x0010840001037983 */ /* 0x000ea20000300800 */
[----:B------:R-:W-:-:S03]  /*f0b0*/  IMAD.MOV.U32 R9, RZ, RZ, R28 ;  /* 0x000000ffff097224 */ /* 0x000fc600078e001c */
[----:B------:R-:W2:Y:S04]  /*f0c0*/  LDL.LU R28, [R1+0x1080] ;  /* 0x00108000011c7983 */ /* 0x000ea80000300800 */
[----:B------:R-:W2:Y:S04]  /*f0d0*/  LDL.LU.64 R24, [R1+0x420] ;  /* 0x0004200001187983 */ /* 0x000ea80000300a00 */
[----:B------:R-:W2:Y:S04]  /*f0e0*/  LDL.LU.64 R26, [R1+0x428] ;  /* 0x00042800011a7983 */ /* 0x000ea80000300a00 */
[----:B--2---:R-:W-:Y:S04]  /*f0f0*/  STL.64 [R1+0x1038], R26 ;  /* 0x0010381a01007387 */ /* 0x004fe80000100a00 */
[----:B------:R0:W-:Y:S04]  /*f100*/  STL.64 [R1+0x1030], R24 ;  /* 0x0010301801007387 */ /* 0x0001e80000100a00 */
[----:B0-----:R-:W2:Y:S04]  /*f110*/  LDL.LU.64 R24, [R1+0x460] ;  /* 0x0004600001187983 */ /* 0x001ea80000300a00 */
[----:B------:R-:W2:Y:S04]  /*f120*/  LDL.LU.64 R26, [R1+0x468] ;  /* 0x00046800011a7983 */ /* 0x000ea80000300a00 */
[----:B--2---:R-:W-:Y:S04]  /*f130*/  STL.64 [R1+0x1050], R26 ;  /* 0x0010501a01007387 */ /* 0x004fe80000100a00 */
[----:B------:R0:W-:Y:S04]  /*f140*/  STL.64 [R1+0x1048], R24 ;  /* 0x0010481801007387 */ /* 0x0001e80000100a00 */
[----:B0-----:R-:W2:Y:S04]  /*f150*/  LDL.LU.64 R24, [R1+0x450] ;  /* 0x0004500001187983 */ /* 0x001ea80000300a00 */
[----:B------:R-:W2:Y:S04]  /*f160*/  LDL.LU.64 R26, [R1+0x458] ;  /* 0x00045800011a7983 */ /* 0x000ea80000300a00 */
[----:B--2---:R-:W-:Y:S04]  /*f170*/  STL.64 [R1+0x1078], R26 ;  /* 0x0010781a01007387 */ /* 0x004fe80000100a00 */
[----:B------:R0:W-:Y:S04]  /*f180*/  STL.64 [R1+0x1070], R24 ;  /* 0x0010701801007387 */ /* 0x0001e80000100a00 */
[----:B0-----:R-:W4:Y:S04]  /*f190*/  LDL.LU.64 R24, [R1+0x430] ;  /* 0x0004300001187983 */ /* 0x001f280000300a00 */
[----:B------:R-:W4:Y:S04]  /*f1a0*/  LDL.LU.64 R26, [R1+0x438] ;  /* 0x00043800011a7983 */ /* 0x000f280000300a00 */
[----:B------:R-:W-:Y:S04]  /*f1b0*/  STL.64 [R1+0x1008], R14 ;  /* 0x0010080e01007387 */ /* 0x000fe80000100a00 */
[----:B------:R0:W-:Y:S04]  /*f1c0*/  STL.64 [R1+0x1000], R12 ;  /* 0x0010000c01007387 */ /* 0x0001e80000100a00 */
[----:B0-----:R-:W2:Y:S04]  /*f1d0*/  LDL.LU.64 R12, [R1+0xb0] ;  /* 0x0000b000010c7983 */ /* 0x001ea80000300a00 */
[----:B------:R-:W2:Y:S01]  /*f1e0*/  LDL.LU.64 R14, [R1+0xb8] ;  /* 0x0000b800010e7983 */ /* 0x000ea20000300a00 */
[----:B------:R-:W-:-:S02]  /*f1f0*/  IMAD.MOV.U32 R16, RZ, RZ, R18 ;  /* 0x000000ffff107224 */ /* 0x000fc400078e0012 */
[----:B------:R-:W-:Y:S01]  /*f200*/  IMAD.MOV.U32 R17, RZ, RZ, R19 ;  /* 0x000000ffff117224 */ /* 0x000fe200078e0013 */
[C---:B----4-:R-:W-:Y:S01]  /*f210*/  HMMA.16816.F32 R8, R20.reuse, R8, R24 ;  /* 0x000000081408723c */ /* 0x050fe20000001818 */
[----:B--2---:R-:W-:Y:S04]  /*f220*/  STL.64 [R1+0x1020], R14 ;  /* 0x0010200e01007387 */ /* 0x004fe80000100a00 */
[----:B------:R0:W-:Y:S04]  /*f230*/  STL.64 [R1+0x1018], R12 ;  /* 0x0010180c01007387 */ /* 0x0001e80000100a00 */
[----:B0-----:R-:W2:Y:S04]  /*f240*/  LDL.LU.64 R12, [R1+0xd0] ;  /* 0x0000d000010c7983 */ /* 0x001ea80000300a00 */
[----:B------:R-:W2:Y:S04]  /*f250*/  LDL.LU.64 R14, [R1+0xd8] ;  /* 0x0000d800010e7983 */ /* 0x000ea80000300a00 */
[----:B------:R-:W-:Y:S04]  /*f260*/  STL.64 [R1+0xfc8], R6 ;  /* 0x000fc80601007387 */ /* 0x000fe80000100a00 */
[----:B------:R0:W-:Y:S04]  /*f270*/  STL.64 [R1+0xfc0], R4 ;  /* 0x000fc00401007387 */ /* 0x0001e80000100a00 */
[----:B0-----:R-:W4:Y:S04]  /*f280*/  LDL.LU.64 R4, [R1+0x50] ;  /* 0x0000500001047983 */ /* 0x001f280000300a00 */
[----:B------:R-:W2:Y:S04]  /*f290*/  LDL.64 R6, [R1+0x58] ;  /* 0x0000580001067983 */ /* 0x000ea80000100a00 */
[----:B------:R-:W2:Y:S04]  /*f2a0*/  LDL R18, [R1+0x28] ;  /* 0x0000280001127983 */ /* 0x000ea80000100800 */
[----:B------:R-:W2:Y:S04]  /*f2b0*/  LDL R19, [R1+0x2c] ;  /* 0x00002c0001137983 */ /* 0x000ea80000100800 */
[----:B------:R-:W2:Y:S04]  /*f2c0*/  LDL.LU.64 R26, [R1+0x1078] ;  /* 0x00107800011a7983 */ /* 0x000ea80000300a00 */
[----:B------:R-:W2:Y:S04]  /*f2d0*/  LDL.LU.64 R24, [R1+0x1070] ;  /* 0x0010700001187983 */ /* 0x000ea80000300a00 */
[----:B------:R-:W-:Y:S04]  /*f2e0*/  STL.64 [R1+0x430], R8 ;  /* 0x0004300801007387 */ /* 0x000fe80000100a00 */
[----:B------:R0:W-:Y:S04]  /*f2f0*/  STL.64 [R1+0x438], R10 ;  /* 0x0004380a01007387 */ /* 0x0001e80000100a00 */
[----:B0-----:R-:W4:Y:S04]  /*f300*/  LDL.LU.64 R10, [R1+0x1068] ;  /* 0x00106800010a7983 */ /* 0x001f280000300a00 */
[----:B------:R-:W4:Y:S02]  /*f310*/  LDL.LU.64 R8, [R1+0x1060] ;  /* 0x0010600001087983 */ /* 0x000f240000300a00 */
[C---:B----4-:R-:W-:Y:S11]  /*f320*/  HMMA.16816.F32 R8, R20.reuse, R4, R8 ;  /* 0x000000041408723c */ /* 0x050ff60000001808 */
[----:B------:R-:W-:Y:S11]  /*f330*/  @!UPT UIADD3 URZ, URZ, URZ, URZ ;  /* 0x0000003f3f3ff290 */ /* 0x000ff6000fffe03f */
[----:B------:R-:W-:Y:S01]  /*f340*/  @!UPT UIADD3 URZ, URZ, URZ, URZ ;  /* 0x0000003f3f3ff290 */ /* 0x000fe2000fffe03f */
[----:B------:R0:W-:Y:S04]  /*f350*/  STL.64 [R1+0x440], R8 ;  /* 0x0004400801007387 */ /* 0x0001e80000100a00 */
[----:B------:R-:W-:Y:S04]  /*f360*/  STL.64 [R1+0x448], R10 ;  /* 0x0004480a01007387 */ /* 0x000fe80000100a00 */
[----:B0-----:R-:W4:Y:S04]  /*f370*/  LDL.LU.64 R8, [R1+0x1058] ;  /* 0x0010580001087983 */ /* 0x001f280000300a00 */
[----:B--2---:R0:W-:Y:S04]  /*f380*/  STL.64 [R1+0xfd8], R6 ;  /* 0x000fd80601007387 */ /* 0x0041e80000100a00 */
[----:B0-----:R-:W2:Y:S01]  /*f390*/  LDL.64 R6, [R1+0x68] ;  /* 0x0000680001067983 */ /* 0x001ea20000100a00 */
[C---:B----4-:R-:W-:Y:S03]  /*f3a0*/  HMMA.16816.F32 R8, R20.reuse, R8, R24 ;  /* 0x000000081408723c */ /* 0x050fe60000001818 */
[----:B------:R-:W4:Y:S04]  /*f3b0*/  LDL.LU.64 R26, [R1+0x1050] ;  /* 0x00105000011a7983 */ /* 0x000f280000300a00 */
[----:B------:R-:W4:Y:S11]  /*f3c0*/  LDL.LU.64 R24, [R1+0x1048] ;  /* 0x0010480001187983 */ /* 0x000f360000300a00 */
[----:B------:R-:W-:Y:S05]  /*f3d0*/  @!UPT UIADD3 URZ, URZ, URZ, URZ ;  /* 0x0000003f3f3ff290 */ /* 0x000fea000fffe03f */
[----:B------:R0:W-:Y:S04]  /*f3e0*/  STL.64 [R1+0x450], R8 ;  /* 0x0004500801007387 */ /* 0x0001e80000100a00 */
[----:B------:R4:W-:Y:S04]  /*f3f0*/  STL.64 [R1+0x458], R10 ;  /* 0x0004580a01007387 */ /* 0x0009e80000100a00 */
[----:B0-----:R-:W4:Y:S02]  /*f400*/  LDL.LU.64 R8, [R1+0x1040] ;  /* 0x0010400001087983 */ /* 0x001f240000300a00 */
[C---:B----4-:R-:W-:Y:S02]  /*f410*/  HMMA.16816.F32 R8, R20.reuse, R8, R24 ;  /* 0x000000081408723c */ /* 0x050fe40000001818 */
[----:B------:R-:W4:Y:S04]  /*f420*/  LDL.LU.64 R26, [R1+0x1038] ;  /* 0x00103800011a7983 */ /* 0x000f280000300a00 */
[----:B------:R-:W4:Y:S11]  /*f430*/  LDL.LU.64 R24, [R1+0x1030] ;  /* 0x0010300001187983 */ /* 0x000f360000300a00 */
[----:B------:R-:W-:Y:S06]  /*f440*/  @!UPT UIADD3 URZ, URZ, URZ, URZ ;  /* 0x0000003f3f3ff290 */ /* 0x000fec000fffe03f */
[----:B------:R0:W-:Y:S04]  /*f450*/  STL.64 [R1+0x460], R8 ;  /* 0x0004600801007387 */ /* 0x0001e80000100a00 */
[----:B------:R1:W-:Y:S04]  /*f460*/  STL.64 [R1+0x468], R10 ;  /* 0x0004680a01007387 */ /* 0x0003e80000100a00 */
[----:B0-----:R-:W2:Y:S04]  /*f470*/  LDL.LU.64 R8, [R1+0x70] ;  /* 0x0000700001087983 */ /* 0x001ea80000300a00 */
[----:B-1----:R-:W2:Y:S01]  /*f480*/  LDL.LU.64 R10, [R1+0x78] ;  /* 0x00007800010a7983 */ /* 0x002ea20000300a00 */
[C---:B----4-:R-:W-:Y:S11]  /*f490*/  HMMA.16816.F32 R24, R20.reuse, R16, R24 ;  /* 0x000000101418723c */ /* 0x050ff60000001818 */
[----:B------:R-:W-:Y:S11]  /*f4a0*/  @!UPT UIADD3 URZ, URZ, URZ, URZ ;  /* 0x0000003f3f3ff290 */ /* 0x000ff6000fffe03f */
[----:B------:R-:W-:Y:S01]  /*f4b0*/  @!UPT UIADD3 URZ, URZ, URZ, URZ ;  /* 0x0000003f3f3ff290 */ /* 0x000fe2000fffe03f */
[----:B------:R0:W-:Y:S04]  /*f4c0*/  STL.64 [R1+0x420], R24 ;  /* 0x0004201801007387 */ /* 0x0001e80000100a00 */
[----:B------:R1:W-:Y:S04]  /*f4d0*/  STL.64 [R1+0x428], R26 ;  /* 0x0004281a01007387 */ /* 0x0003e80000100a00 */
[----:B0-----:R-:W1:Y:S04]  /*f4e0*/  LDL.LU.64 R24, [R1+0x1028] ;  /* 0x0010280001187983 */ /* 0x001e680000300a00 */
[----:B------:R-:W-:Y:S01]  /*f4f0*/  STL.64 [R1+0xfd0], R18 ;  /* 0x000fd01201007387 */ /* 0x000fe20000100a00 */
[----:B-1----:R-:W-:Y:S03]  /*f500*/  HMMA.16816.F32 R24, R20, R24, R12 ;  /* 0x000000181418723c */ /* 0x002fe6000000180c */
[----:B------:R-:W4:Y:S04]  /*f510*/  LDL.LU.64 R14, [R1+0x1020] ;  /* 0x00102000010e7983 */ /* 0x000f280000300a00 */
[----:B------:R-:W4:Y:S11]  /*f520*/  LDL.LU.64 R12, [R1+0x1018] ;  /* 0x00101800010c7983 */ /* 0x000f360000300a00 */
[----:B------:R-:W-:Y:S05]  /*f530*/  @!UPT UIADD3 URZ, URZ, URZ, URZ ;  /* 0x0000003f3f3ff290 */ /* 0x000fea000fffe03f */
[----:B------:R0:W-:Y:S04]  /*f540*/  STL.64 [R1+0xd0], R24 ;  /* 0x0000d01801007387 */ /* 0x0001e80000100a00 */
[----:B------:R4:W-:Y:S04]  /*f550*/  STL.64 [R1+0xd8], R26 ;  /* 0x0000d81a01007387 */ /* 0x0009e80000100a00 */
[----:B0-----:R-:W4:Y:S01]  /*f560*/  LDL.LU.64 R24, [R1+0x1010] ;  /* 0x0010100001187983 */ /* 0x001f220000300a00 */
[----:B------:R-:W-:Y:S02]  /*f570*/  IMAD.MOV.U32 R16, RZ, RZ, R28 ;  /* 0x000000ffff107224 */ /* 0x000fe400078e001c */
[----:B---3--:R-:W-:-:S02]  /*f580*/  IMAD.MOV.U32 R19, RZ, RZ, R0 ;  /* 0x000000ffff137224 */ /* 0x008fc400078e0000 */
[----:B------:R-:W-:Y:S02]  /*f590*/  IMAD.MOV.U32 R17, RZ, RZ, R3 ;  /* 0x000000ffff117224 */ /* 0x000fe400078e0003 */
[----:B------:R-:W-:Y:S01]  /*f5a0*/  IMAD.MOV.U32 R18, RZ, RZ, R2 ;  /* 0x000000ffff127224 */ /* 0x000fe200078e0002 */
[----:B----4-:R-:W-:Y:S01]  /*f5b0*/  HMMA.16816.F32 R24, R20, R24, R12 ;  /* 0x000000181418723c */ /* 0x010fe2000000180c */
[----:B------:R-:W3:Y:S04]  /*f5c0*/  LDL.LU.64 R14, [R1+0x1008] ;  /* 0x00100800010e7983 */ /* 0x000ee80000300a00 */
[----:B------:R-:W3:Y:S11]  /*f5d0*/  LDL.LU.64 R12, [R1+0x1000] ;  /* 0x00100000010c7983 */ /* 0x000ef60000300a00 */
[----:B------:R-:W-:Y:S08]  /*f5e0*/  @!UPT UIADD3 URZ, URZ, URZ, URZ ;  /* 0x0000003f3f3ff290 */ /* 0x000ff0000fffe03f */
[----:B------:R-:W-:Y:S02]  /*f5f0*/  IMAD.MOV.U32 R0, RZ, RZ, R26 ;  /* 0x000000ffff007224 */ /* 0x000fe400078e001a */
[----:B------:R-:W-:Y:S02]  /*f600*/  IMAD.MOV.U32 R28, RZ, RZ, R27 ;  /* 0x000000ffff1c7224 */ /* 0x000fe400078e001b */
[----:B------:R-:W-:Y:S01]  /*f610*/  IMAD.MOV.U32 R2, RZ, RZ, R24 ;  /* 0x000000ffff027224 */ /* 0x000fe200078e0018 */
[----:B------:R-:W4:Y:S01]  /*f620*/  LDL.LU.64 R26, [R1+0xff8] ;  /* 0x000ff800011a7983 */ /* 0x000f220000300a00 */
[----:B------:R-:W-:-:S03]  /*f630*/  IMAD.MOV.U32 R3, RZ, RZ, R25 ;  /* 0x000000ffff037224 */ /* 0x000fc600078e0019 */
[----:B------:R-:W2:Y:S04]  /*f640*/  LDL.LU.64 R24, [R1+0xff0] ;  /* 0x000ff00001187983 */ /* 0x000ea80000300a00 */
[----:B------:R-:W-:Y:S04]  /*f650*/  STL [R1+0xc10], R28 ;  /* 0x000c101c01007387 */ /* 0x000fe80000100800 */
[----:B------:R-:W-:Y:S04]  /*f660*/  STL [R1+0xc04], R0 ;  /* 0x000c040001007387 */ /* 0x000fe80000100800 */
[----:B------:R0:W-:Y:S04]  /*f670*/  STL [R1+0xc00], R3 ;  /* 0x000c000301007387 */ /* 0x0001e80000100800 */
[----:B------:R-:W-:Y:S01]  /*f680*/  STL [R1+0xbfc], R2 ;  /* 0x000bfc0201007387 */ /* 0x000fe20000100800 */
[----:B--2---:R-:W-:Y:S03]  /*f690*/  HMMA.16816.F32 R20, R20, R24, R8 ;  /* 0x000000181414723c */ /* 0x004fe60000001808 */
[----:B------:R-:W3:Y:S04]  /*f6a0*/  LDL.LU.64 R10, [R1+0xfe8] ;  /* 0x000fe800010a7983 */ /* 0x000ee80000300a00 */
[----:B------:R-:W3:Y:S04]  /*f6b0*/  LDL.LU.64 R8, [R1+0xfe0] ;  /* 0x000fe00001087983 */ /* 0x000ee80000300a00 */
[----:B----4-:R1:W-:Y:S01]  /*f6c0*/  STL.64 [R1+0xf78], R26 ;  /* 0x000f781a01007387 */ /* 0x0103e20000100a00 */
[----:B0-----:R-:W-:-:S03]  /*f6d0*/  IMAD.MOV.U32 R3, RZ, RZ, R7 ;  /* 0x000000ffff037224 */ /* 0x001fc600078e0007 */
[----:B-1----:R-:W2:Y:S08]  /*f6e0*/  LDL.64 R26, [R1+0x48] ;  /* 0x00004800011a7983 */ /* 0x002eb00000100a00 */
[----:B------:R-:W-:Y:S04]  /*f6f0*/  STL.64 [R1+0x70], R20 ;  /* 0x0000701401007387 */ /* 0x000fe80000100a00 */
[----:B------:R0:W-:Y:S04]  /*f700*/  STL.64 [R1+0x78], R22 ;  /* 0x0000781601007387 */ /* 0x0001e80000100a00 */
[----:B0-----:R-:W4:Y:S04]  /*f710*/  LDL R22, [R1+0x38] ;  /* 0x0000380001167983 */ /* 0x001f280000100800 */
[----:B------:R-:W4:Y:S01]  /*f720*/  LDL R23, [R1+0x3c] ;  /* 0x00003c0001177983 */ /* 0x000f220000100800 */
[----:B---3--:R-:W-:Y:S11]  /*f730*/  HMMA.16816.F32 R12, R8, R6, R12 ;  /* 0x00000006080c723c */ /* 0x008ff6000000180c */
[----:B------:R-:W-:Y:S11]  /*f740*/  @!UPT UIADD3 URZ, URZ, URZ, URZ ;  /* 0x0000003f3f3ff290 */ /* 0x000ff6000fffe03f */
[----:B------:R-:W-:Y:S01]  /*f750*/  @!UPT UIADD3 URZ, URZ, URZ, URZ ;  /* 0x0000003f3f3ff290 */ /* 0x000fe2000fffe03f */
[----:B------:R0:W-:Y:S04]  /*f760*/  STL.64 [R1+0x1f0], R12 ;  /* 0x0001f00c01007387 */ /* 0x0001e80000100a00 */
[----:B------:R1:W-:Y:S01]  /*f770*/  STL.64 [R1+0x1f8], R14 ;  /* 0x0001f80e01007387 */ /* 0x0003e20000100a00 */
[----:B0-----:R-:W-:-:S03]  /*f780*/  IMAD.MOV.U32 R12, RZ, RZ, R6 ;  /* 0x000000ffff0c7224 */ /* 0x001fc600078e0006 */
[----:B------:R-:W3:Y:S02]  /*f790*/  LDL.LU.64 R6, [R1+0xfd8] ;  /* 0x000fd80001067983 */ /* 0x000ee40000300a00 */
[C---:B---3--:R-:W-:Y:S01]  /*f7a0*/  HMMA.16816.F32 R16, R8.reuse, R6, R16 ;  /* 0x000000060810723c */ /* 0x048fe20000001810 */
[----:B-1----:R-:W-:Y:S02]  /*f7b0*/  IMAD.MOV.U32 R14, RZ, RZ, R6 ;  /* 0x000000ffff0e7224 */ /* 0x002fe400078e0006 */
[----:B------:R-:W-:Y:S11]  /*f7c0*/  IMAD.MOV.U32 R13, RZ, RZ, R7 ;  /* 0x000000ffff0d7224 */ /* 0x000ff600078e0007 */
[----:B------:R-:W-:Y:S09]  /*f7d0*/  @!UPT UIADD3 URZ, URZ, URZ, URZ ;  /* 0x0000003f3f3ff290 */ /* 0x000ff2000fffe03f */
[----:B------:R-:W-:Y:S04]  /*f7e0*/  STL.64 [R1+0x1e0], R16 ;  /* 0x0001e01001007387 */ /* 0x000fe80000100a00 */
[----:B------:R0:W-:Y:S04]  /*f7f0*/  STL.64 [R1+0x1e8], R18 ;  /* 0x0001e81201007387 */ /* 0x0001e80000100a00 */
[----:B0-----:R-:W3:Y:S04]  /*f800*/  LDL.LU.64 R18, [R1+0xfd0] ;  /* 0x000fd00001127983 */ /* 0x001ee80000300a00 */
[----:B------:R-:W2:Y:S04]  /*f810*/  LDL.LU.64 R6, [R1+0xfc8] ;  /* 0x000fc80001067983 */ /* 0x000ea80000300a00 */
[----:B------:R-:W2:Y:S02]  /*f820*/  LDL.LU.64 R4, [R1+0xfc0] ;  /* 0x000fc00001047983 */ /* 0x000ea40000300a00 */
[C---:B--2---:R-:W-:Y:S11]  /*f830*/  HMMA.16816.F32 R4, R8.reuse, R26, R4 ;  /* 0x0000001a0804723c */ /* 0x044ff60000001804 */
[----:B------:R-:W-:Y:S11]  /*f840*/  @!UPT UIADD3 URZ, URZ, URZ, URZ ;  /* 0x0000003f3f3ff290 */ /* 0x000ff6000fffe03f */
[----:B------:R-:W-:Y:S01]  /*f850*/  @!UPT UIADD3 URZ, URZ, URZ, URZ ;  /* 0x0000003f3f3ff290 */ /* 0x000fe2000fffe03f */
[----:B------:R-:W-:Y:S04]  /*f860*/  STL.64 [R1+0x1d0], R4 ;  /* 0x0001d00401007387 */ /* 0x000fe80000100a00 */
[----:B------:R0:W-:Y:S04]  /*f870*/  STL.64 [R1+0x1d8], R6 ;  /* 0x0001d80601007387 */ /* 0x0001e80000100a00 */
[----:B0-----:R-:W2:Y:S04]  /*f880*/  LDL.LU.64 R6, [R1+0xfb8] ;  /* 0x000fb80001067983 */ /* 0x001ea80000300a00 */
[----:B------:R-:W2:Y:S04]  /*f890*/  LDL.LU.64 R4, [R1+0xfb0] ;  /* 0x000fb00001047983 */ /* 0x000ea80000300a00 */
[----:B----4-:R0:W-:Y:S04]  /*f8a0*/  STL.64 [R1+0xf28], R22 ;  /* 0x000f281601007387 */ /* 0x0101e80000100a00 */
[----:B------:R-:W4:Y:S01]  /*f8b0*/  LDL.LU R20, [R1+0x170] ;  /* 0x0001700001147983 */ /* 0x000f220000300800 */
[----:B--2---:R-:W-:Y:S11]  /*f8c0*/  HMMA.16816.F32 R4, R8, R22, R4 ;  /* 0x000000160804723c */ /* 0x004ff60000001804 */
[----:B------:R-:W-:Y:S11]  /*f8d0*/  @!UPT UIADD3 URZ, URZ, URZ, URZ ;  /* 0x0000003f3f3ff290 */ /* 0x000ff6000fffe03f */
[----:B------:R-:W-:Y:S01]  /*f8e0*/  @!UPT UIADD3 URZ, URZ, URZ, URZ ;  /* 0x0000003f3f3ff290 */ /* 0x000fe2000fffe03f */
[----:B------:R1:W-:Y:S04]  /*f8f0*/  STL.64 [R1+0x1c0], R4 ;  /* 0x0001c00401007387 */ /* 0x0003e80000100a00 */
[----:B------:R2:W-:Y:S04]  /*f900*/  STL.64 [R1+0x1c8], R6 ;  /* 0x0001c80601007387 */ /* 0x0005e80000100a00 */
[----:B------:R-:W4:Y:S04]  /*f910*/  LDL.LU R21, [R1+0x174] ;  /* 0x0001740001157983 */ /* 0x000f280000300800 */
[----:B0-----:R-:W3:Y:S04]  /*f920*/  LDL.LU R22, [R1+0x178] ;  /* 0x0001780001167983 */ /* 0x001ee80000300800 */
[----:B------:R-:W3:Y:S04]  /*f930*/  LDL.LU R23, [R1+0x17c] ;  /* 0x00017c0001177983 */ /* 0x000ee80000300800 */
[----:B-1----:R-:W3:Y:S04]  /*f940*/  LDL.LU R4, [R1+0x1b0] ;  /* 0x0001b00001047983 */ /* 0x002ee80000300800 */
[----:B------:R-:W3:Y:S04]  /*f950*/  LDL.LU R5, [R1+0x1b4] ;  /* 0x0001b40001057983 */ /* 0x000ee80000300800 */
[----:B--2---:R-:W2:Y:S04]  /*f960*/  LDL.LU R6, [R1+0x1b8] ;  /* 0x0001b80001067983 */ /* 0x004ea80000300800 */
[----:B------:R-:W2:Y:S01]  /*f970*/  LDL.LU R7, [R1+0x1bc] ;  /* 0x0001bc0001077983 */ /* 0x000ea20000300800 */
[----:B------:R-:W-:-:S02]  /*f980*/  IMAD.MOV.U32 R2, RZ, RZ, R26 ;  /* 0x000000ffff027224 */ /* 0x000fc400078e001a */
[----:B------:R-:W-:Y:S01]  /*f990*/  IMAD.MOV.U32 R0, RZ, RZ, R27 ;  /* 0x000000ffff007224 */ /* 0x000fe200078e001b */
[----:B--2---:R-:W-:Y:S04]  /*f9a0*/  STL.64 [R1+0xf88], R6 ;  /* 0x000f880601007387 */ /* 0x004fe80000100a00 */
[----:B---3--:R-:W-:Y:S04]  /*f9b0*/  STL.64 [R1+0xf80], R4 ;  /* 0x000f800401007387 */ /* 0x008fe80000100a00 */
[----:B------:R-:W2:Y:S04]  /*f9c0*/  LDL R26, [R1+0x8] ;  /* 0x00000800011a7983 */ /* 0x000ea80000100800 */
[----:B------:R-:W2:Y:S04]  /*f9d0*/  LDL R27, [R1+0xc] ;  /* 0x00000c00011b7983 */ /* 0x000ea80000100800 */
[----:B--2---:R0:W-:Y:S04]  /*f9e0*/  STL.64 [R1+0xf90], R26 ;  /* 0x000f901a01007387 */ /* 0x0041e80000100a00 */
[----:B0-----:R-:W2:Y:S04]  /*f9f0*/  LDL.64 R26, [R1+0x18] ;  /* 0x00001800011a7983 */ /* 0x001ea80000100a00 */
[----:B--2---:R0:W-:Y:S04]  /*fa00*/  STL.64 [R1+0xfa8], R26 ;  /* 0x000fa81a01007387 */ /* 0x0041e80000100a00 */
[----:B------:R-:W2:Y:S04]  /*fa10*/  LDL.LU R4, [R1+0x2b0] ;  /* 0x0002b00001047983 */ /* 0x000ea80000300800 */
[----:B------:R-:W2:Y:S04]  /*fa20*/  LDL.LU R5, [R1+0x2b4] ;  /* 0x0002b40001057983 */ /* 0x000ea80000300800 */
[----:B------:R-:W3:Y:S04]  /*fa30*/  LDL.LU R6, [R1+0x2b8] ;  /* 0x0002b80001067983 */ /* 0x000ee80000300800 */
[----:B------:R-:W3:Y:S04]  /*fa40*/  LDL.LU R7, [R1+0x2bc] ;  /* 0x0002bc0001077983 */ /* 0x000ee80000300800 */
[----:B------:R-:W2:Y:S04]  /*fa50*/  LDL.LU R24, [R1+0x2d0] ;  /* 0x0002d00001187983 */ /* 0x000ea80000300800 */
[----:B------:R-:W4:Y:S04]  /*fa60*/  LDL.LU R25, [R1+0x2d4] ;  /* 0x0002d40001197983 */ /* 0x000f280000300800 */
[----:B0-----:R-:W4:Y:S04]  /*fa70*/  LDL.LU R26, [R1+0x2d8] ;  /* 0x0002d800011a7983 */ /* 0x001f280000300800 */
[----:B------:R-:W4:Y:S04]  /*fa80*/  LDL.LU R27, [R1+0x2dc] ;  /* 0x0002dc00011b7983 */ /* 0x000f280000300800 */
[----:B---3--:R-:W-:Y:S04]  /*fa90*/  STL.64 [R1+0xfa0], R6 ;  /* 0x000fa00601007387 */ /* 0x008fe80000100a00 */
[----:B--2---:R0:W-:Y:S04]  /*faa0*/  STL.64 [R1+0xf98], R4 ;  /* 0x000f980401007387 */ /* 0x0041e80000100a00 */
[----:B0-----:R-:W2:Y:S04]  /*fab0*/  LDL.LU R4, [R1+0x2c0] ;  /* 0x0002c00001047983 */ /* 0x001ea80000300800 */
[----:B------:R-:W2:Y:S04]  /*fac0*/  LDL.LU R5, [R1+0x2c4] ;  /* 0x0002c40001057983 */ /* 0x000ea80000300800 */
[----:B------:R-:W2:Y:S04]  /*fad0*/  LDL.LU R6, [R1+0x2c8] ;  /* 0x0002c80001067983 */ /* 0x000ea80000300800 */
[----:B------:R-:W2:Y:S04]  /*fae0*/  LDL.LU R7, [R1+0x2cc] ;  /* 0x0002cc0001077983 */ /* 0x000ea80000300800 */
[----:B------:R0:W-:Y:S04]  /*faf0*/  STL.64 [R1+0xf38], R22 ;  /* 0x000f381601007387 */ /* 0x0001e80000100a00 */
[----:B----4-:R-:W-:Y:S01]  /*fb00*/  STL.64 [R1+0xf30], R20 ;  /* 0x000f301401007387 */ /* 0x010fe20000100a00 */
[----:B0-----:R-:W-:-:S02]  /*fb10*/  IMAD.MOV.U32 R22, RZ, RZ, R14 ;  /* 0x000000ffff167224 */ /* 0x001fc400078e000e */
[----:B------:R-:W-:-:S05]  /*fb20*/  IMAD.MOV.U32 R23, RZ, RZ, R13 ;  /* 0x000000ffff177224 */ /* 0x000fca00078e000d */
[----:B------:R0:W-:Y:S02]  /*fb30*/  STL.64 [R1+0xf50], R22 ;  /* 0x000f501601007387 */ /* 0x0001e40000100a00 */
[----:B0-----:R-:W-:Y:S02]  /*fb40*/  IMAD.MOV.U32 R22, RZ, RZ, R12 ;  /* 0x000000ffff167224 */ /* 0x001fe400078e000c */
[----:B------:R-:W0:Y:S04]  /*fb50*/  LDSM.16.MT88.4 R12, [R29+0x2100] ;  /* 0x002100001d0c783b */ /* 0x000e280000004200 */
[----:B0-----:R-:W-:Y:S04]  /*fb60*/  STL.64 [R1+0xf08], R14 ;  /* 0x000f080e01007387 */ /* 0x001fe80000100a00 */
[----:B------:R0:W-:Y:S04]  /*fb70*/  STL.64 [R1+0xf00], R12 ;  /* 0x000f000c01007387 */ /* 0x0001e80000100a00 */
[----:B0-----:R-:W3:Y:S04]  /*fb80*/  LDL.LU R12, [R1+0x160] ;  /* 0x00016000010c7983 */ /* 0x001ee80000300800 */
[----:B------:R-:W3:Y:S04]  /*fb90*/  LDL.LU R13, [R1+0x164] ;  /* 0x00016400010d7983 */ /* 0x000ee80000300800 */
[----:B------:R-:W4:Y:S04]  /*fba0*/  LDL.LU R14, [R1+0x168] ;  /* 0x00016800010e7983 */ /* 0x000f280000300800 */
[----:B------:R-:W4:Y:S01]  /*fbb0*/  LDL.LU R15, [R1+0x16c] ;  /* 0x00016c00010f7983 */ /* 0x000f220000300800 */
[C---:B------:R-:W-:Y:S03]  /*fbc0*/  HMMA.16816.F32 R24, R8.reuse, R18, R24 ;  /* 0x000000120818723c */ /* 0x040fe60000001818 */
[----:B----4-:R-:W-:Y:S04]  /*fbd0*/  STL.64 [R1+0xf48], R14 ;  /* 0x000f480e01007387 */ /* 0x010fe80000100a00 */
[----:B---3--:R0:W-:Y:S04]  /*fbe0*/  STL.64 [R1+0xf40], R12 ;  /* 0x000f400c01007387 */ /* 0x0081e80000100a00 */
[----:B0-----:R-:W3:Y:S04]  /*fbf0*/  LDL.LU R12, [R1+0x180] ;  /* 0x00018000010c7983 */ /* 0x001ee80000300800 */
[----:B------:R-:W3:Y:S04]  /*fc00*/  LDL.LU R13, [R1+0x184] ;  /* 0x00018400010d7983 */ /* 0x000ee80000300800 */
[----:B------:R-:W4:Y:S04]  /*fc10*/  LDL.LU R14, [R1+0x188] ;  /* 0x00018800010e7983 */ /* 0x000f280000300800 */
[----:B------:R-:W4:Y:S04]  /*fc20*/  LDL.LU R15, [R1+0x18c] ;  /* 0x00018c00010f7983 */ /* 0x000f280000300800 */
[----:B----4-:R-:W-:Y:S04]  /*fc30*/  STL.64 [R1+0xf60], R14 ;  /* 0x000f600e01007387 */ /* 0x010fe80000100a00 */
[----:B---3--:R0:W-:Y:S04]  /*fc40*/  STL.64 [R1+0xf58], R12 ;  /* 0x000f580c01007387 */ /* 0x0081e80000100a00 */
[----:B0-----:R-:W3:Y:S04]  /*fc50*/  LDL.LU R12, [R1+0x190] ;  /* 0x00019000010c7983 */ /* 0x001ee80000300800 */
[----:B------:R-:W3:Y:S04]  /*fc60*/  LDL.LU R13, [R1+0x194] ;  /* 0x00019400010d7983 */ /* 0x000ee80000300800 */
[----:B------:R-:W3:Y:S04]  /*fc70*/  LDL.LU R14, [R1+0x198] ;  /* 0x00019800010e7983 */ /* 0x000ee80000300800 */
[----:B------:R-:W3:Y:S04]  /*fc80*/  LDL.LU R15, [R1+0x19c] ;  /* 0x00019c00010f7983 */ /* 0x000ee80000300800 */
[----:B------:R-:W-:Y:S04]  /*fc90*/  STL.64 [R1+0x2d0], R24 ;  /* 0x0002d01801007387 */ /* 0x000fe80000100a00 */
[----:B------:R0:W-:Y:S04]  /*fca0*/  STL.64 [R1+0x2d8], R26 ;  /* 0x0002d81a01007387 */ /* 0x0001e80000100a00 */
[----:B0-----:R-:W2:Y:S01]  /*fcb0*/  LDL.LU.64 R26, [R1+0xfa8] ;  /* 0x000fa800011a7983 */ /* 0x001ea20000300a00 */
[----:B------:R-:W-:Y:S01]  /*fcc0*/  IMAD.MOV.U32 R23, RZ, RZ, R3 ;  /* 0x000000ffff177224 */ /* 0x000fe200078e0003 */
        /* <DEDUP_REMOVED lines=9> */
[C---:B--2---:R-:W-:Y:S02]  /*fd60*/  HMMA.16816.F32 R24, R8.reuse, R26, R4 ;  /* 0x0000001a0818723c */ /* 0x044fe40000001804 */
[----:B------:R-:W2:Y:S04]  /*fd70*/  LDL.LU.64 R6, [R1+0xf88] ;  /* 0x000f880001067983 */ /* 0x000ea80000300a00 */
[----:B------:R-:W2:Y:S11]  /*fd80*/  LDL.LU.64 R4, [R1+0xf80] ;  /* 0x000f800001047983 */ /* 0x000eb60000300a00 */
[----:B------:R-:W-:Y:S06]  /*fd90*/  @!UPT UIADD3 URZ, URZ, URZ, URZ ;  /* 0x0000003f3f3ff290 */ /* 0x000fec000fffe03f */
[----:B------:R-:W-:Y:S04]  /*fda0*/  STL.64 [R1+0x2b0], R24 ;  /* 0x0002b01801007387 */ /* 0x000fe80000100a00 */
[----:B------:R0:W-:Y:S04]  /*fdb0*/  STL.64 [R1+0x2b8], R26 ;  /* 0x0002b81a01007387 */ /* 0x0001e80000100a00 */
[----:B0-----:R-:W2:Y:S02]  /*fdc0*/  LDL.LU.64 R26, [R1+0xf78] ;  /* 0x000f7800011a7983 */ /* 0x001ea40000300a00 */
[----:B--2---:R-:W-:Y:S02]  /*fdd0*/  HMMA.16816.F32 R8, R8, R26, R4 ;  /* 0x0000001a0808723c */ /* 0x004fe40000001804 */
[----:B------:R-:W3:Y:S04]  /*fde0*/  LDL.LU.64 R6, [R1+0xf70] ;  /* 0x000f700001067983 */ /* 0x000ee80000300a00 */
[----:B------:R-:W3:Y:S11]  /*fdf0*/  LDL.LU.64 R4, [R1+0xf68] ;  /* 0x000f680001047983 */ /* 0x000ef60000300a00 */
[----:B------:R-:W-:Y:S06]  /*fe00*/  @!UPT UIADD3 URZ, URZ, URZ, URZ ;  /* 0x0000003f3f3ff290 */ /* 0x000fec000fffe03f */
[----:B------:R-:W-:Y:S04]  /*fe10*/  STL.64 [R1+0x1b0], R8 ;  /* 0x0001b00801007387 */ /* 0x000fe80000100a00 */
[----:B------:R-:W-:Y:S04]  /*fe20*/  STL.64 [R1+0x1b8], R10 ;  /* 0x0001b80a01007387 */ /* 0x000fe80000100a00 */
[----:B------:R-:W-:Y:S01]  /*fe30*/  STL.64 [R1+0xf10], R26 ;  /* 0x000f101a01007387 */ /* 0x000fe20000100a00 */
[C---:B---3--:R-:W-:Y:S03]  /*fe40*/  HMMA.16816.F32 R20, R4.reuse, R22, R12 ;  /* 0x000000160414723c */ /* 0x048fe6000000180c */
[----:B------:R-:W2:Y:S04]  /*fe50*/  LDL.LU.64 R14, [R1+0xf60] ;  /* 0x000f6000010e7983 */ /* 0x000ea80000300a00 */
[----:B------:R-:W2:Y:S11]  /*fe60*/  LDL.LU.64 R12, [R1+0xf58] ;  /* 0x000f5800010c7983 */ /* 0x000eb60000300a00 */
[----:B------:R-:W-:Y:S05]  /*fe70*/  @!UPT UIADD3 URZ, URZ, URZ, URZ ;  /* 0x0000003f3f3ff290 */ /* 0x000fea000fffe03f */
[----:B------:R-:W-:Y:S04]  /*fe80*/  STL.64 [R1+0x190], R20 ;  /* 0x0001901401007387 */ /* 0x000fe80000100a00 */
[----:B------:R0:W-:Y:S04]  /*fe90*/  STL.64 [R1+0x198], R22 ;  /* 0x0001981601007387 */ /* 0x0001e80000100a00 */
[----:B0-----:R-:W2:Y:S02]  /*fea0*/  LDL.LU.64 R22, [R1+0xf50] ;  /* 0x000f500001167983 */ /* 0x001ea40000300a00 */
[----:B--2---:R-:W-:Y:S02]  /*feb0*/  HMMA.16816.F32 R20, R4, R22, R12 ;  /* 0x000000160414723c */ /* 0x004fe4000000180c */
[----:B------:R-:W2:Y:S04]  /*fec0*/  LDL.LU.64 R14, [R1+0xf48] ;  /* 0x000f4800010e7983 */ /* 0x000ea80000300a00 */
[----:B------:R-:W2:Y:S11]  /*fed0*/  LDL.LU.64 R12, [R1+0xf40] ;  /* 0x000f4000010c7983 */ /* 0x000eb60000300a00 */
[----:B------:R-:W-:Y:S06]  /*fee0*/  @!UPT UIADD3 URZ, URZ, URZ, URZ ;  /* 0x0000003f3f3ff290 */ /* 0x000fec000fffe03f */
[----:B------:R-:W-:Y:S04]  /*fef0*/  STL.64 [R1+0x180], R20 ;  /* 0x0001801401007387 */ /* 0x000fe80000100a00 */
[----:B------:R0:W-:Y:S04]  /*ff00*/  STL.64 [R1+0x188], R22 ;  /* 0x0001881601007387 */ /* 0x0001e80000100a00 */
[----:B0-----:R-:W3:Y:S04]  /*ff10*/  LDL.LU.64 R22, [R1+0xf38] ;  /* 0x000f380001167983 */ /* 0x001ee80000300a00 */
[----:B------:R-:W3:Y:S01]  /*ff20*/  LDL.LU.64 R20, [R1+0xf30] ;  /* 0x000f300001147983 */ /* 0x000ee20000300a00 */
[----:B------:R-:W-:-:S02]  /*ff30*/  IMAD.MOV.U32 R26, RZ, RZ, R2 ;  /* 0x000000ffff1a7224 */ /* 0x000fc400078e0002 */
[----:B------:R-:W-:-:S07]  /*ff40*/  IMAD.MOV.U32 R27, RZ, RZ, R0 ;  /* 0x000000ffff1b7224 */ /* 0x000fce00078e0000 */
[C---:B---3--:R-:W-:Y:S01]  /*ff50*/  HMMA.16816.F32 R24, R4.reuse, R26, R20 ;  /* 0x0000001a0418723c */ /* 0x048fe20000001814 */
[----:B------:R-:W2:Y:S11]  /*ff60*/  LDL.LU.64 R22, [R1+0xf28] ;  /* 0x000f280001167983 */ /* 0x000eb60000300a00 */
[----:B------:R-:W-:Y:S11]  /*ff70*/  @!UPT UIADD3 URZ, URZ, URZ, URZ ;  /* 0x0000003f3f3ff290 */ /* 0x000ff6000fffe03f */
[----:B------:R0:W-:Y:S04]  /*ff80*/  STL.64 [R1+0x170], R24 ;  /* 0x0001701801007387 */ /* 0x0001e80000100a00 */
[----:B------:R1:W-:Y:S04]  /*ff90*/  STL.64 [R1+0x178], R26 ;  /* 0x0001781a01007387 */ /* 0x0003e80000100a00 */
[----:B0-----:R-:W3:Y:S01]  /*ffa0*/  LDL.LU R24, [R1+0x400] ;  /* 0x0004000001187983 */ /* 0x001ee20000300800 */
[----:B--2---:R-:W-:Y:S03]  /*ffb0*/  HMMA.16816.F32 R12, R4, R22, R12 ;  /* 0x00000016040c723c */ /* 0x004fe6000000180c */
[----:B------:R-:W0:Y:S11]  /*ffc0*/  LDSM.16.MT88.4 R20, [R29+0x2180] ;  /* 0x002180001d14783b */ /* 0x000e360000004200 */
[----:B------:R-:W-:Y:S09]  /*ffd0*/  @!UPT UIADD3 URZ, URZ, URZ, URZ ;  /* 0x0000003f3f3ff290 */ /* 0x000ff2000fffe03f */
[----:B------:R-:W-:Y:S04]  /*ffe0*/  STL.64 [R1+0x160], R12 ;  /* 0x0001600c01007387 */ /* 0x000fe80000100a00 */
[----:B------:R-:W-:Y:S04]  /*fff0*/  STL.64 [R1+0x168], R14 ;  /* 0x0001680e01007387 */ /* 0x000fe80000100a00 */
[----:B------:R-:W3:Y:S04]  /*10000*/  LDL.LU R25, [R1+0x404] ;  /* 0x0004040001197983 */ /* 0x000ee80000300800 */
[----:B-1----:R-:W2:Y:S04]  /*10010*/  LDL.LU R26, [R1+0x408] ;  /* 0x00040800011a7983 */ /* 0x002ea80000300800 */
[----:B------:R-:W2:Y:S04]  /*10020*/  LDL.LU R27, [R1+0x40c] ;  /* 0x00040c00011b7983 */ /* 0x000ea80000300800 */
[----:B--2---:R-:W-:Y:S04]  /*10030*/  STL.64 [R1+0xf20], R26 ;  /* 0x000f201a01007387 */ /* 0x004fe80000100a00 */
[----:B---3--:R1:W-:Y:S04]  /*10040*/  STL.64 [R1+0xf18], R24 ;  /* 0x000f181801007387 */ /* 0x0083e80000100a00 */
[----:B-1----:R-:W2:Y:S04]  /*10050*/  LDL.LU R24, [R1+0x3d0] ;  /* 0x0003d00001187983 */ /* 0x002ea80000300800 */
[----:B------:R-:W2:Y:S04]  /*10060*/  LDL.LU R25, [R1+0x3d4] ;  /* 0x0003d40001197983 */ /* 0x000ea80000300800 */
[----:B------:R-:W2:Y:S04]  /*10070*/  LDL.LU R26, [R1+0x3d8] ;  /* 0x0003d800011a7983 */ /* 0x000ea80000300800 */
[----:B------:R-:W2:Y:S04]  /*10080*/  LDL.LU R27, [R1+0x3dc] ;  /* 0x0003dc00011b7983 */ /* 0x000ea80000300800 */
[----:B------:R-:W3:Y:S04]  /*10090*/  LDL.LU R12, [R1+0x3c0] ;  /* 0x0003c000010c7983 */ /* 0x000ee80000300800 */
[----:B------:R-:W3:Y:S04]  /*100a0*/  LDL.LU R13, [R1+0x3c4] ;  /* 0x0003c400010d7983 */ /* 0x000ee80000300800 */
[----:B------:R-:W3:Y:S04]  /*100b0*/  LDL.LU R14, [R1+0x3c8] ;  /* 0x0003c800010e7983 */ /* 0x000ee80000300800 */
[----:B------:R-:W3:Y:S04]  /*100c0*/  LDL.LU R15, [R1+0x3cc] ;  /* 0x0003cc00010f7983 */ /* 0x000ee80000300800 */
[----:B0-----:R-:W-:Y:S04]  /*100d0*/  STL.64 [R1+0xe98], R22 ;  /* 0x000e981601007387 */ /* 0x001fe80000100a00 */
[----:B------:R0:W-:Y:S04]  /*100e0*/  STL.64 [R1+0xe90], R20 ;  /* 0x000e901401007387 */ /* 0x0001e80000100a00 */
[----:B0-----:R-:W4:Y:S04]  /*100f0*/  LDL.LU R20, [R1+0x230] ;  /* 0x0002300001147983 */ /* 0x001f280000300800 */
[----:B------:R-:W4:Y:S04]  /*10100*/  LDL.LU R21, [R1+0x234] ;  /* 0x0002340001157983 */ /* 0x000f280000300800 */
[----:B------:R-:W4:Y:S04]  /*10110*/  LDL.LU R22, [R1+0x238] ;  /* 0x0002380001167983 */ /* 0x000f280000300800 */
[----:B------:R-:W4:Y:S01]  /*10120*/  LDL.LU R23, [R1+0x23c] ;  /* 0x00023c0001177983 */ /* 0x000f220000300800 */
[----:B------:R-:W-:Y:S01]  /*10130*/  IMAD.MOV.U32 R10, RZ, RZ, R16 ;  /* 0x000000ffff0a7224 */ /* 0x000fe200078e0010 */
[----:B------:R-:W-:-:S02]  /*10140*/  LOP3.LUT R28, R29, 0x40, RZ, 0x3c, !PT ;  /* 0x000000401d1c7812 */ /* 0x000fc400078e3cff */
[----:B------:R-:W-:Y:S01]  /*10150*/  STL [R1+0xc14], R29 ;  /* 0x000c141d01007387 */ /* 0x000fe20000100800 */
[----:B------:R-:W-:Y:S01]  /*10160*/  IMAD.MOV.U32 R11, RZ, RZ, R3 ;  /* 0x000000ffff0b7224 */ /* 0x000fe200078e0003 */
[C---:B----4-:R-:W-:Y:S02]  /*10170*/  HMMA.16816.F32 R16, R4.reuse, R18, R20 ;  /* 0x000000120410723c */ /* 0x050fe40000001814 */
[----:B------:R-:W4:Y:S11]  /*10180*/  LDL.64 R22, [R1+0x68] ;  /* 0x0000680001167983 */ /* 0x000f360000100a00 */
[----:B------:R-:W-:Y:S10]  /*10190*/  @!UPT UIADD3 URZ, URZ, URZ, URZ ;  /* 0x0000003f3f3ff290 */ /* 0x000ff4000fffe03f */
[----:B------:R-:W-:Y:S04]  /*101a0*/  STL.64 [R1+0x230], R16 ;  /* 0x0002301001007387 */ /* 0x000fe80000100a00 */
[----:B------:R-:W-:Y:S04]  /*101b0*/  STL.64 [R1+0x238], R18 ;  /* 0x0002381201007387 */ /* 0x000fe80000100a00 */
[----:B------:R-:W0:Y:S01]  /*101c0*/  LDSM.16.MT88.4 R16, [R28+0x2000] ;  /* 0x002000001c10783b */ /* 0x000e220000004200 */
[C---:B--2---:R-:W-:Y:S03]  /*101d0*/  HMMA.16816.F32 R8, R4.reuse, R10, R24 ;  /* 0x0000000a0408723c */ /* 0x044fe60000001818 */
[----:B0-----:R-:W-:Y:S04]  /*101e0*/  STL.64 [R1+0xe08], R18 ;  /* 0x000e081201007387 */ /* 0x001fe80000100a00 */
[----:B------:R0:W-:Y:S04]  /*101f0*/  STL.64 [R1+0xe00], R16 ;  /* 0x000e001001007387 */ /* 0x0001e80000100a00 */
[----:B0-----:R-:W4:Y:S04]  /*10200*/  LDL.LU R16, [R1+0x3b0] ;  /* 0x0003b00001107983 */ /* 0x001f280000300800 */
[----:B------:R-:W4:Y:S04]  /*10210*/  LDL.LU R17, [R1+0x3b4] ;  /* 0x0003b40001117983 */ /* 0x000f280000300800 */
[----:B------:R-:W4:Y:S04]  /*10220*/  LDL.LU R18, [R1+0x3b8] ;  /* 0x0003b80001127983 */ /* 0x000f280000300800 */
[----:B------:R-:W4:Y:S04]  /*10230*/  LDL.LU R19, [R1+0x3bc] ;  /* 0x0003bc0001137983 */ /* 0x000f280000300800 */
[----:B------:R-:W2:Y:S04]  /*10240*/  LDL.LU.64 R26, [R1+0xf20] ;  /* 0x000f2000011a7983 */ /* 0x000ea80000300a00 */
[----:B------:R-:W2:Y:S04]  /*10250*/  LDL.LU.64 R24, [R1+0xf18] ;  /* 0x000f180001187983 */ /* 0x000ea80000300a00 */
[----:B------:R-:W-:Y:S04]  /*10260*/  STL.64 [R1+0x3d0], R8 ;  /* 0x0003d00801007387 */ /* 0x000fe80000100a00 */
[----:B------:R-:W-:Y:S04]  /*10270*/  STL.64 [R1+0x3d8], R10 ;  /* 0x0003d80a01007387 */ /* 0x000fe80000100a00 */
[----:B------:R-:W0:Y:S04]  /*10280*/  LDSM.16.MT88.4 R8, [R28+0x2080] ;  /* 0x002080001c08783b */ /* 0x000e280000004200 */
[----:B0-----:R0:W-:Y:S04]  /*10290*/  STL.64 [R1+0xda0], R10 ;  /* 0x000da00a01007387 */ /* 0x0011e80000100a00 */
[----:B------:R-:W-:Y:S04]  /*102a0*/  STL.64 [R1+0xd98], R8 ;  /* 0x000d980801007387 */ /* 0x000fe80000100a00 */
[----:B0-----:R-:W2:Y:S04]  /*102b0*/  LDL.64 R10, [R1+0x18] ;  /* 0x00001800010a7983 */ /* 0x001ea80000100a00 */
[----:B--2---:R0:W-:Y:S04]  /*102c0*/  STL.64 [R1+0xeb0], R10 ;  /* 0x000eb00a01007387 */ /* 0x0041e80000100a00 */
[----:B0-----:R-:W2:Y:S04]  /*102d0*/  LDL.64 R10, [R1+0x28] ;  /* 0x00002800010a7983 */ /* 0x001ea80000100a00 */
[----:B--2---:R0:W-:Y:S04]  /*102e0*/  STL.64 [R1+0xec8], R10 ;  /* 0x000ec80a01007387 */ /* 0x0041e80000100a00 */
[----:B0-----:R-:W2:Y:S04]  /*102f0*/  LDL.64 R10, [R1+0x38] ;  /* 0x00003800010a7983 */ /* 0x001ea80000100a00 */
[----:B--2---:R0:W-:Y:S04]  /*10300*/  STL.64 [R1+0xee0], R10 ;  /* 0x000ee00a01007387 */ /* 0x0041e80000100a00 */
[----:B0-----:R-:W2:Y:S04]  /*10310*/  LDL.64 R10, [R1+0x48] ;  /* 0x00004800010a7983 */ /* 0x001ea80000100a00 */
[----:B--2---:R0:W-:Y:S04]  /*10320*/  STL.64 [R1+0xee8], R10 ;  /* 0x000ee80a01007387 */ /* 0x0041e80000100a00 */
[----:B0-----:R-:W2:Y:S02]  /*10330*/  LDL.64 R10, [R1+0x8] ;  /* 0x00000800010a7983 */ /* 0x001ea40000100a00 */
[----:B--2---:R-:W-:Y:S11]  /*10340*/  HMMA.16816.F32 R24, R4, R10, R24 ;  /* 0x0000000a0418723c */ /* 0x004ff60000001818 */
[----:B------:R-:W-:Y:S11]  /*10350*/  @!UPT UIADD3 URZ, URZ, URZ, URZ ;  /* 0x0000003f3f3ff290 */ /* 0x000ff6000fffe03f */
[----:B------:R-:W-:Y:S01]  /*10360*/  @!UPT UIADD3 URZ, URZ, URZ, URZ ;  /* 0x0000003f3f3ff290 */ /* 0x000fe2000fffe03f */
[----:B------:R-:W-:Y:S04]  /*10370*/  STL.64 [R1+0x400], R24 ;  /* 0x0004001801007387 */ /* 0x000fe80000100a00 */
[----:B------:R0:W-:Y:S04]  /*10380*/  STL.64 [R1+0x408], R26 ;  /* 0x0004081a01007387 */ /* 0x0001e80000100a00 */
[----:B0-----:R-:W3:Y:S01]  /*10390*/  LDL.LU.64 R26, [R1+0xf10] ;  /* 0x000f1000011a7983 */ /* 0x001ee20000300a00 */
[----:B------:R-:W-:Y:S02]  /*103a0*/  IMAD.MOV.U32 R29, RZ, RZ, R10 ;  /* 0x000000ffff1d7224 */ /* 0x000fe400078e000a */
[----:B------:R-:W-:-:S02]  /*103b0*/  IMAD.MOV.U32 R25, RZ, RZ, R11 ;  /* 0x000000ffff197224 */ /* 0x000fc400078e000b */
[----:B------:R-:W2:Y:S01]  /*103c0*/  LDL.64 R10, [R1+0x58] ;  /* 0x00005800010a7983 */ /* 0x000ea20000100a00 */
[----:B---3--:R-:W-:Y:S03]  /*103d0*/  HMMA.16816.F32 R4, R4, R26, R12 ;  /* 0x0000001a0404723c */ /* 0x008fe6000000180c */
[----:B------:R-:W4:Y:S04]  /*103e0*/  LDL.LU.64 R14, [R1+0xf08] ;  /* 0x000f0800010e7983 */ /* 0x000f280000300a00 */
[----:B------:R-:W4:Y:S04]  /*103f0*/  LDL.LU.64 R12, [R1+0xf00] ;  /* 0x000f0000010c7983 */ /* 0x000f280000300a00 */
[----:B------:R-:W-:Y:S04]  /*10400*/  STL.64 [R1+0xef8], R26 ;  /* 0x000ef81a01007387 */ /* 0x000fe80000100a00 */
[----:B------:R0:W-:Y:S08]  /*10410*/  STL [R1+0xef0], R25 ;  /* 0x000ef01901007387 */ /* 0x0001f00000100800 */
[----:B------:R1:W-:Y:S04]  /*10420*/  STL.64 [R1+0x3c0], R4 ;  /* 0x0003c00401007387 */ /* 0x0003e80000100a00 */
[----:B------:R3:W-:Y:S04]  /*10430*/  STL.64 [R1+0x3c8], R6 ;  /* 0x0003c80601007387 */ /* 0x0007e80000100a00 */
[----:B------:R-:W2:Y:S04]  /*10440*/  LDL.LU R24, [R1+0x3a0] ;  /* 0x0003a00001187983 */ /* 0x000ea80000300800 */
[----:B0-----:R-:W2:Y:S04]  /*10450*/  LDL.LU R25, [R1+0x3a4] ;  /* 0x0003a40001197983 */ /* 0x001ea80000300800 */
[----:B------:R-:W2:Y:S04]  /*10460*/  LDL.LU R26, [R1+0x3a8] ;  /* 0x0003a800011a7983 */ /* 0x000ea80000300800 */
[----:B------:R-:W2:Y:S04]  /*10470*/  LDL.LU R27, [R1+0x3ac] ;  /* 0x0003ac00011b7983 */ /* 0x000ea80000300800 */
[----:B-1----:R-:W2:Y:S04]  /*10480*/  LDL.LU R4, [R1+0x390] ;  /* 0x0003900001047983 */ /* 0x002ea80000300800 */
[----:B------:R-:W2:Y:S04]  /*10490*/  LDL.LU R5, [R1+0x394] ;  /* 0x0003940001057983 */ /* 0x000ea80000300800 */
[----:B---3--:R-:W3:Y:S04]  /*104a0*/  LDL.LU R6, [R1+0x398] ;  /* 0x0003980001067983 */ /* 0x008ee80000300800 */
[----:B------:R-:W3:Y:S01]  /*104b0*/  LDL.LU R7, [R1+0x39c] ;  /* 0x00039c0001077983 */ /* 0x000ee20000300800 */
[----:B----4-:R-:W-:Y:S11]  /*104c0*/  HMMA.16816.F32 R16, R12, R22, R16 ;  /* 0x000000160c10723c */ /* 0x010ff60000001810 */
[----:B------:R-:W-:Y:S11]  /*104d0*/  @!UPT UIADD3 URZ, URZ, URZ, URZ ;  /* 0x0000003f3f3ff290 */ /* 0x000ff6000fffe03f */
[----:B------:R-:W-:Y:S01]  /*104e0*/  @!UPT UIADD3 URZ, URZ, URZ, URZ ;  /* 0x0000003f3f3ff290 */ /* 0x000fe2000fffe03f */
[----:B------:R0:W-:Y:S04]  /*104f0*/  STL.64 [R1+0x3b0], R16 ;  /* 0x0003b01001007387 */ /* 0x0001e80000100a00 */
[----:B------:R1:W-:Y:S04]  /*10500*/  STL.64 [R1+0x3b8], R18 ;  /* 0x0003b81201007387 */ /* 0x0003e80000100a00 */
[----:B------:R-:W4:Y:S04]  /*10510*/  LDL.LU R20, [R1+0x3f0] ;  /* 0x0003f00001147983 */ /* 0x000f280000300800 */
[----:B------:R-:W4:Y:S01]  /*10520*/  LDL.LU R21, [R1+0x3f4] ;  /* 0x0003f40001157983 */ /* 0x000f220000300800 */
[----:B0-----:R-:W-:-:S02]  /*10530*/  IMAD.MOV.U32 R17, RZ, RZ, R23 ;  /* 0x000000ffff117224 */ /* 0x001fc400078e0017 */
[----:B-1----:R-:W-:Y:S02]  /*10540*/  IMAD.MOV.U32 R18, RZ, RZ, R22 ;  /* 0x000000ffff127224 */ /* 0x002fe400078e0016 */
[----:B------:R-:W2:Y:S04]  /*10550*/  LDL.LU R22, [R1+0x3f8] ;  /* 0x0003f80001167983 */ /* 0x000ea80000300800 */
[----:B------:R-:W2:Y:S04]  /*10560*/  LDL.LU R23, [R1+0x3fc] ;  /* 0x0003fc0001177983 */ /* 0x000ea80000300800 */
[----:B--2---:R-:W-:Y:S04]  /*10570*/  STL.64 [R1+0xea8], R22 ;  /* 0x000ea81601007387 */ /* 0x004fe80000100a00 */
[----:B----4-:R0:W-:Y:S04]  /*10580*/  STL.64 [R1+0xea0], R20 ;  /* 0x000ea01401007387 */ /* 0x0101e80000100a00 */
[----:B0-----:R-:W2:Y:S04]  /*10590*/  LDL.LU R20, [R1+0x360] ;  /* 0x0003600001147983 */ /* 0x001ea80000300800 */
[----:B------:R-:W2:Y:S04]  /*105a0*/  LDL.LU R21, [R1+0x364] ;  /* 0x0003640001157983 */ /* 0x000ea80000300800 */
[----:B------:R-:W4:Y:S04]  /*105b0*/  LDL.LU R22, [R1+0x368] ;  /* 0x0003680001167983 */ /* 0x000f280000300800 */
[----:B------:R-:W4:Y:S01]  /*105c0*/  LDL.LU R23, [R1+0x36c] ;  /* 0x00036c0001177983 */ /* 0x000f220000300800 */
[----:B------:R-:W-:Y:S03]  /*105d0*/  HMMA.16816.F32 R24, R12, R10, R24 ;  /* 0x0000000a0c18723c */ /* 0x000fe60000001818 */
[----:B----4-:R-:W-:Y:S04]  /*105e0*/  STL.64 [R1+0xec0], R22 ;  /* 0x000ec01601007387 */ /* 0x010fe80000100a00 */
[----:B--2---:R0:W-:Y:S04]  /*105f0*/  STL.64 [R1+0xeb8], R20 ;  /* 0x000eb81401007387 */ /* 0x0041e80000100a00 */
[----:B0-----:R-:W2:Y:S04]  /*10600*/  LDL.LU R20, [R1+0x370] ;  /* 0x0003700001147983 */ /* 0x001ea80000300800 */
[----:B------:R-:W2:Y:S04]  /*10610*/  LDL.LU R21, [R1+0x374] ;  /* 0x0003740001157983 */ /* 0x000ea80000300800 */
[----:B------:R-:W4:Y:S04]  /*10620*/  LDL.LU R22, [R1+0x378] ;  /* 0x0003780001167983 */ /* 0x000f280000300800 */
[----:B------:R-:W4:Y:S01]  /*10630*/  LDL.LU R23, [R1+0x37c] ;  /* 0x00037c0001177983 */ /* 0x000f220000300800 */
[----:B------:R-:W-:-:S03]  /*10640*/  IMAD.MOV.U32 R19, RZ, RZ, R11 ;  /* 0x000000ffff137224 */ /* 0x000fc600078e000b */
[----:B----4-:R-:W-:Y:S04]  /*10650*/  STL.64 [R1+0xed8], R22 ;  /* 0x000ed81601007387 */ /* 0x010fe80000100a00 */
[----:B--2---:R0:W-:Y:S04]  /*10660*/  STL.64 [R1+0xed0], R20 ;  /* 0x000ed01401007387 */ /* 0x0041e80000100a00 */
[----:B0-----:R-:W2:Y:S04]  /*10670*/  LDL.LU R20, [R1+0x380] ;  /* 0x0003800001147983 */ /* 0x001ea80000300800 */
[----:B------:R-:W2:Y:S04]  /*10680*/  LDL.LU R21, [R1+0x384] ;  /* 0x0003840001157983 */ /* 0x000ea80000300800 */
[----:B------:R-:W2:Y:S04]  /*10690*/  LDL.LU R22, [R1+0x388] ;  /* 0x0003880001167983 */ /* 0x000ea80000300800 */
[----:B------:R-:W2:Y:S04]  /*106a0*/  LDL.LU R23, [R1+0x38c] ;  /* 0x00038c0001177983 */ /* 0x000ea80000300800 */
[----:B------:R0:W-:Y:S04]  /*106b0*/  STL.64 [R1+0x3a0], R24 ;  /* 0x0003a01801007387 */ /* 0x0001e80000100a00 */
[----:B------:R1:W-:Y:S01]  /*106c0*/  STL.64 [R1+0x3a8], R26 ;  /* 0x0003a81a01007387 */ /* 0x0003e20000100a00 */
[----:B0-----:R-:W-:-:S03]  /*106d0*/  IMAD.MOV.U32 R24, RZ, RZ, R10 ;  /* 0x000000ffff187224 */ /* 0x001fc600078e000a */
[----:B-1----:R-:W4:Y:S04]  /*106e0*/  LDL.LU.64 R26, [R1+0xef8] ;  /* 0x000ef800011a7983 */ /* 0x002f280000300a00 */
[----:B------:R-:W2:Y:S04]  /*106f0*/  LDL.LU R25, [R1+0xef0] ;  /* 0x000ef00001197983 */ /* 0x000ea80000300800 */
[----:B------:R-:W3:Y:S02]  /*10700*/  LDL.LU.64 R10, [R1+0xee8] ;  /* 0x000ee800010a7983 */ /* 0x000ee40000300a00 */
[C---:B---3--:R-:W-:Y:S11]  /*10710*/  HMMA.16816.F32 R4, R12.reuse, R10, R4 ;  /* 0x0000000a0c04723c */ /* 0x048ff60000001804 */
[----:B------:R-:W-:Y:S11]  /*10720*/  @!UPT UIADD3 URZ, URZ, URZ, URZ ;  /* 0x0000003f3f3ff290 */ /* 0x000ff6000fffe03f */
[----:B------:R-:W-:Y:S01]  /*10730*/  @!UPT UIADD3 URZ, URZ, URZ, URZ ;  /* 0x0000003f3f3ff290 */ /* 0x000fe2000fffe03f */
[----:B------:R0:W-:Y:S04]  /*10740*/  STL.64 [R1+0x390], R4 ;  /* 0x0003900401007387 */ /* 0x0001e80000100a00 */
[----:B------:R1:W-:Y:S01]  /*10750*/  STL.64 [R1+0x398], R6 ;  /* 0x0003980601007387 */ /* 0x0003e20000100a00 */
[----:B0-----:R-:W-:Y:S02]  /*10760*/  IMAD.MOV.U32 R5, RZ, RZ, R10 ;  /* 0x000000ffff057224 */ /* 0x001fe400078e000a */
[----:B------:R-:W-:Y:S02]  /*10770*/  IMAD.MOV.U32 R4, RZ, RZ, R11 ;  /* 0x000000ffff047224 */ /* 0x000fe400078e000b */
[----:B------:R-:W2:Y:S02]  /*10780*/  LDL.LU.64 R10, [R1+0xee0] ;  /* 0x000ee000010a7983 */ /* 0x000ea40000300a00 */
[----:B--2---:R-:W-:Y:S01]  /*10790*/  HMMA.16816.F32 R20, R12, R10, R20 ;  /* 0x0000000a0c14723c */ /* 0x004fe20000001814 */
[----:B-1----:R-:W-:-:S02]  /*107a0*/  IMAD.MOV.U32 R7, RZ, RZ, R10 ;  /* 0x000000ffff077224 */ /* 0x002fc400078e000a */
[----:B------:R-:W-:Y:S11]  /*107b0*/  IMAD.MOV.U32 R6, RZ, RZ, R11 ;  /* 0x000000ffff067224 */ /* 0x000ff600078e000b */
[----:B------:R-:W-:Y:S09]  /*107c0*/  @!UPT UIADD3 URZ, URZ, URZ, URZ ;  /* 0x0000003f3f3ff290 */ /* 0x000ff2000fffe03f */
[----:B------:R-:W-:Y:S04]  /*107d0*/  STL.64 [R1+0x380], R20 ;  /* 0x0003801401007387 */ /* 0x000fe80000100a00 */
[----:B------:R0:W-:Y:S04]  /*107e0*/  STL.64 [R1+0x388], R22 ;  /* 0x0003881601007387 */ /* 0x0001e80000100a00 */
[----:B0-----:R-:W2:Y:S04]  /*107f0*/  LDL.LU.64 R22, [R1+0xed8] ;  /* 0x000ed80001167983 */ /* 0x001ea80000300a00 */
[----:B------:R-:W2:Y:S04]  /*10800*/  LDL.LU.64 R20, [R1+0xed0] ;  /* 0x000ed00001147983 */ /* 0x000ea80000300a00 */
        /* <DEDUP_REMOVED lines=18> */
[----:B------:R-:W3:Y:S04]  /*10930*/  LDL.LU R8, [R1+0x300] ;  /* 0x0003000001087983 */ /* 0x000ee80000300800 */
[----:B------:R-:W3:Y:S04]  /*10940*/  LDL.LU R9, [R1+0x304] ;  /* 0x0003040001097983 */ /* 0x000ee80000300800 */
[----:B------:R-:W2:Y:S04]  /*10950*/  LDL.LU R10, [R1+0x308] ;  /* 0x00030800010a7983 */ /* 0x000ea80000300800 */
[----:B------:R-:W2:Y:S04]  /*10960*/  LDL.LU R11, [R1+0x30c] ;  /* 0x00030c00010b7983 */ /* 0x000ea80000300800 */
[----:B--2---:R0:W-:Y:S04]  /*10970*/  STL.64 [R1+0xe38], R10 ;  /* 0x000e380a01007387 */ /* 0x0041e80000100a00 */
[----:B---3--:R-:W-:Y:S01]  /*10980*/  STL.64 [R1+0xe30], R8 ;  /* 0x000e300801007387 */ /* 0x008fe20000100a00 */
[----:B0-----:R-:W-:-:S02]  /*10990*/  IMAD.MOV.U32 R10, RZ, RZ, R7 ;  /* 0x000000ffff0a7224 */ /* 0x001fc400078e0007 */
[----:B------:R-:W-:-:S05]  /*109a0*/  IMAD.MOV.U32 R11, RZ, RZ, R6 ;  /* 0x000000ffff0b7224 */ /* 0x000fca00078e0006 */
[----:B------:R0:W-:Y:S02]  /*109b0*/  STL.64 [R1+0xe48], R10 ;  /* 0x000e480a01007387 */ /* 0x0001e40000100a00 */
[----:B0-----:R-:W-:Y:S02]  /*109c0*/  IMAD.MOV.U32 R10, RZ, RZ, R5 ;  /* 0x000000ffff0a7224 */ /* 0x001fe400078e0005 */
[----:B------:R-:W-:Y:S02]  /*109d0*/  IMAD.MOV.U32 R11, RZ, RZ, R4 ;  /* 0x000000ffff0b7224 */ /* 0x000fe400078e0004 */
[----:B------:R-:W0:Y:S04]  /*109e0*/  LDSM.16.MT88.4 R4, [R28+0x2100] ;  /* 0x002100001c04783b */ /* 0x000e280000004200 */
[----:B------:R1:W-:Y:S04]  /*109f0*/  STL.64 [R1+0xe60], R10 ;  /* 0x000e600a01007387 */ /* 0x0003e80000100a00 */
[----:B------:R-:W4:Y:S04]  /*10a00*/  LDL.LU R8, [R1+0x350] ;  /* 0x0003500001087983 */ /* 0x000f280000300800 */
[----:B------:R-:W4:Y:S04]  /*10a10*/  LDL.LU R9, [R1+0x354] ;  /* 0x0003540001097983 */ /* 0x000f280000300800 */
[----:B-1----:R-:W4:Y:S04]  /*10a20*/  LDL.LU R10, [R1+0x358] ;  /* 0x00035800010a7983 */ /* 0x002f280000300800 */
[----:B------:R-:W4:Y:S04]  /*10a30*/  LDL.LU R11, [R1+0x35c] ;  /* 0x00035c00010b7983 */ /* 0x000f280000300800 */
[----:B0-----:R0:W-:Y:S02]  /*10a40*/  STL.64 [R1+0xd18], R6 ;  /* 0x000d180601007387 */ /* 0x0011e40000100a00 */
[----:B0-----:R-:W-:-:S02]  /*10a50*/  IMAD.MOV.U32 R6, RZ, RZ, R29 ;  /* 0x000000ffff067224 */ /* 0x001fc400078e001d */
[----:B------:R-:W-:-:S07]  /*10a60*/  IMAD.MOV.U32 R7, RZ, RZ, R25 ;  /* 0x000000ffff077224 */ /* 0x000fce00078e0019 */
[C---:B------:R-:W-:Y:S01]  /*10a70*/  HMMA.16816.F32 R20, R12.reuse, R6, R20 ;  /* 0x000000060c14723c */ /* 0x040fe20000001814 */
[----:B------:R-:W-:Y:S11]  /*10a80*/  STL.64 [R1+0xd10], R4 ;  /* 0x000d100401007387 */ /* 0x000ff60000100a00 */
[----:B------:R-:W-:Y:S11]  /*10a90*/  @!UPT UIADD3 URZ, URZ, URZ, URZ ;  /* 0x0000003f3f3ff290 */ /* 0x000ff6000fffe03f */
[----:B------:R-:W-:Y:S04]  /*10aa0*/  STL.64 [R1+0x3f0], R20 ;  /* 0x0003f01401007387 */ /* 0x000fe80000100a00 */
[----:B------:R0:W-:Y:S04]  /*10ab0*/  STL.64 [R1+0x3f8], R22 ;  /* 0x0003f81601007387 */ /* 0x0001e80000100a00 */
[----:B0-----:R-:W2:Y:S04]  /*10ac0*/  LDL.LU.64 R22, [R1+0xe98] ;  /* 0x000e980001167983 */ /* 0x001ea80000300a00 */
[----:B------:R-:W2:Y:S04]  /*10ad0*/  LDL.LU.64 R20, [R1+0xe90] ;  /* 0x000e900001147983 */ /* 0x000ea80000300a00 */
[----:B------:R4:W-:Y:S02]  /*10ae0*/  STL.64 [R1+0xe18], R6 ;  /* 0x000e180601007387 */ /* 0x0009e40000100a00 */
[----:B----4-:R-:W-:Y:S07]  /*10af0*/  HMMA.16816.F32 R4, R12, R26, R8 ;  /* 0x0000001a0c04723c */ /* 0x010fee0000001808 */
[----:B------:R-:W-:-:S02]  /*10b00*/  IMAD.MOV.U32 R10, RZ, RZ, R24 ;  /* 0x000000ffff0a7224 */ /* 0x000fc400078e0018 */
[----:B------:R-:W-:Y:S11]  /*10b10*/  IMAD.MOV.U32 R11, RZ, RZ, R19 ;  /* 0x000000ffff0b7224 */ /* 0x000ff600078e0013 */
[----:B------:R-:W-:Y:S03]  /*10b20*/  @!UPT UIADD3 URZ, URZ, URZ, URZ ;  /* 0x0000003f3f3ff290 */ /* 0x000fe6000fffe03f */
[----:B------:R-:W-:Y:S04]  /*10b30*/  STL.64 [R1+0x350], R4 ;  /* 0x0003500401007387 */ /* 0x000fe80000100a00 */
[----:B------:R-:W-:Y:S04]  /*10b40*/  STL.64 [R1+0x358], R6 ;  /* 0x0003580601007387 */ /* 0x000fe80000100a00 */
[----:B------:R-:W-:Y:S04]  /*10b50*/  STL.64 [R1+0xe78], R10 ;  /* 0x000e780a01007387 */ /* 0x000fe80000100a00 */
[----:B------:R0:W-:Y:S04]  /*10b60*/  STL.64 [R1+0xe10], R26 ;  /* 0x000e101a01007387 */ /* 0x0001e80000100a00 */
[----:B------:R-:W3:Y:S04]  /*10b70*/  LDL.LU R24, [R1+0x2e0] ;  /* 0x0002e00001187983 */ /* 0x000ee80000300800 */
[----:B------:R-:W3:Y:S04]  /*10b80*/  LDL.LU R25, [R1+0x2e4] ;  /* 0x0002e40001197983 */ /* 0x000ee80000300800 */
[----:B0-----:R-:W4:Y:S04]  /*10b90*/  LDL.LU R26, [R1+0x2e8] ;  /* 0x0002e800011a7983 */ /* 0x001f280000300800 */
[----:B------:R-:W4:Y:S01]  /*10ba0*/  LDL.LU R27, [R1+0x2ec] ;  /* 0x0002ec00011b7983 */ /* 0x000f220000300800 */
[----:B------:R-:W-:-:S02]  /*10bb0*/  IMAD.MOV.U32 R6, RZ, RZ, R16 ;  /* 0x000000ffff067224 */ /* 0x000fc400078e0010 */
[----:B------:R-:W-:Y:S01]  /*10bc0*/  IMAD.MOV.U32 R7, RZ, RZ, R3 ;  /* 0x000000ffff077224 */ /* 0x000fe200078e0003 */
[----:B----4-:R-:W-:Y:S04]  /*10bd0*/  STL.64 [R1+0xe28], R26 ;  /* 0x000e281a01007387 */ /* 0x010fe80000100a00 */
[----:B---3--:R-:W-:Y:S04]  /*10be0*/  STL.64 [R1+0xe20], R24 ;  /* 0x000e201801007387 */ /* 0x008fe80000100a00 */
[----:B------:R0:W-:Y:S04]  /*10bf0*/  STL.64 [R1+0xe40], R6 ;  /* 0x000e400601007387 */ /* 0x0001e80000100a00 */
[----:B------:R-:W3:Y:S04]  /*10c00*/  LDL.LU R4, [R1+0x310] ;  /* 0x0003100001047983 */ /* 0x000ee80000300800 */
[----:B------:R-:W3:Y:S04]  /*10c10*/  LDL.LU R5, [R1+0x314] ;  /* 0x0003140001057983 */ /* 0x000ee80000300800 */
[----:B0-----:R-:W4:Y:S04]  /*10c20*/  LDL.LU R6, [R1+0x318] ;  /* 0x0003180001067983 */ /* 0x001f280000300800 */
[----:B------:R-:W4:Y:S04]  /*10c30*/  LDL.LU R7, [R1+0x31c] ;  /* 0x00031c0001077983 */ /* 0x000f280000300800 */
        /* <DEDUP_REMOVED lines=10> */
[----:B------:R-:W4:Y:S04]  /*10ce0*/  LDL.LU R6, [R1+0x338] ;  /* 0x0003380001067983 */ /* 0x000f280000300800 */
[----:B------:R-:W4:Y:S01]  /*10cf0*/  LDL.LU R7, [R1+0x33c] ;  /* 0x00033c0001077983 */ /* 0x000f220000300800 */
[----:B------:R-:W-:-:S03]  /*10d00*/  IMAD.MOV.U32 R10, RZ, RZ, R18 ;  /* 0x000000ffff0a7224 */ /* 0x000fc600078e0012 */
[----:B----4-:R-:W-:Y:S04]  /*10d10*/  STL.64 [R1+0xe88], R6 ;  /* 0x000e880601007387 */ /* 0x010fe80000100a00 */
[----:B---3--:R0:W-:Y:S04]  /*10d20*/  STL.64 [R1+0xe80], R4 ;  /* 0x000e800401007387 */ /* 0x0081e80000100a00 */
[----:B0-----:R-:W2:Y:S04]  /*10d30*/  LDL.LU R4, [R1+0x340] ;  /* 0x0003400001047983 */ /* 0x001ea80000300800 */
[----:B------:R-:W2:Y:S04]  /*10d40*/  LDL.LU R5, [R1+0x344] ;  /* 0x0003440001057983 */ /* 0x000ea80000300800 */
[----:B------:R-:W2:Y:S04]  /*10d50*/  LDL.LU R6, [R1+0x348] ;  /* 0x0003480001067983 */ /* 0x000ea80000300800 */
[----:B------:R-:W2:Y:S01]  /*10d60*/  LDL.LU R7, [R1+0x34c] ;  /* 0x00034c0001077983 */ /* 0x000ea20000300800 */
[----:B------:R-:W-:-:S03]  /*10d70*/  IMAD.MOV.U32 R11, RZ, RZ, R17 ;  /* 0x000000ffff0b7224 */ /* 0x000fc600078e0011 */
[----:B------:R-:W3:Y:S04]  /*10d80*/  LDL.LU R24, [R1+0x2f0] ;  /* 0x0002f00001187983 */ /* 0x000ee80000300800 */
[----:B------:R-:W3:Y:S04]  /*10d90*/  LDL.LU R25, [R1+0x2f4] ;  /* 0x0002f40001197983 */ /* 0x000ee80000300800 */
[----:B------:R-:W3:Y:S04]  /*10da0*/  LDL.LU R26, [R1+0x2f8] ;  /* 0x0002f800011a7983 */ /* 0x000ee80000300800 */
[----:B------:R-:W3:Y:S04]  /*10db0*/  LDL.LU R27, [R1+0x2fc] ;  /* 0x0002fc00011b7983 */ /* 0x000ee80000300800 */
[----:B------:R-:W4:Y:S04]  /*10dc0*/  LDL.LU R16, [R1+0x200] ;  /* 0x0002000001107983 */ /* 0x000f280000300800 */
[----:B------:R-:W4:Y:S04]  /*10dd0*/  LDL.LU R17, [R1+0x204] ;  /* 0x0002040001117983 */ /* 0x000f280000300800 */
[----:B------:R-:W4:Y:S04]  /*10de0*/  LDL.LU R18, [R1+0x208] ;  /* 0x0002080001127983 */ /* 0x000f280000300800 */
[----:B------:R-:W4:Y:S01]  /*10df0*/  LDL.LU R19, [R1+0x20c] ;  /* 0x00020c0001137983 */ /* 0x000f220000300800 */
[C---:B--2---:R-:W-:Y:S03]  /*10e00*/  HMMA.16816.F32 R8, R20.reuse, R10, R4 ;  /* 0x0000000a1408723c */ /* 0x044fe60000001804 */
[----:B------:R-:W2:Y:S04]  /*10e10*/  LDL.LU.64 R6, [R1+0xe88] ;  /* 0x000e880001067983 */ /* 0x000ea80000300a00 */
[----:B------:R-:W2:Y:S11]  /*10e20*/  LDL.LU.64 R4, [R1+0xe80] ;  /* 0x000e800001047983 */ /* 0x000eb60000300a00 */
[----:B------:R-:W-:Y:S05]  /*10e30*/  @!UPT UIADD3 URZ, URZ, URZ, URZ ;  /* 0x0000003f3f3ff290 */ /* 0x000fea000fffe03f */
[----:B------:R-:W-:Y:S04]  /*10e40*/  STL.64 [R1+0x340], R8 ;  /* 0x0003400801007387 */ /* 0x000fe80000100a00 */
[----:B------:R0:W-:Y:S04]  /*10e50*/  STL.64 [R1+0x348], R10 ;  /* 0x0003480a01007387 */ /* 0x0001e80000100a00 */
[----:B0-----:R-:W2:Y:S02]  /*10e60*/  LDL.LU.64 R10, [R1+0xe78] ;  /* 0x000e7800010a7983 */ /* 0x001ea40000300a00 */
[C---:B--2---:R-:W-:Y:S02]  /*10e70*/  HMMA.16816.F32 R8, R20.reuse, R10, R4 ;  /* 0x0000000a1408723c */ /* 0x044fe40000001804 */
[----:B------:R-:W2:Y:S04]  /*10e80*/  LDL.LU.64 R6, [R1+0xe70] ;  /* 0x000e700001067983 */ /* 0x000ea80000300a00 */
[----:B------:R-:W2:Y:S11]  /*10e90*/  LDL.LU.64 R4, [R1+0xe68] ;  /* 0x000e680001047983 */ /* 0x000eb60000300a00 */
[----:B------:R-:W-:Y:S06]  /*10ea0*/  @!UPT UIADD3 URZ, URZ, URZ, URZ ;  /* 0x0000003f3f3ff290 */ /* 0x000fec000fffe03f */
        /* <DEDUP_REMOVED lines=11> */
[----:B------:R-:W3:Y:S11]  /*10f60*/  LDL.LU.64 R6, [R1+0xe40] ;  /* 0x000e400001067983 */ /* 0x000ef60000300a00 */
[----:B------:R-:W-:Y:S10]  /*10f70*/  @!UPT UIADD3 URZ, URZ, URZ, URZ ;  /* 0x0000003f3f3ff290 */ /* 0x000ff4000fffe03f */
[----:B------:R-:W-:Y:S04]  /*10f80*/  STL.64 [R1+0x310], R8 ;  /* 0x0003100801007387 */ /* 0x000fe80000100a00 */
[----:B------:R0:W-:Y:S04]  /*10f90*/  STL.64 [R1+0x318], R10 ;  /* 0x0003180a01007387 */ /* 0x0001e80000100a00 */
[----:B0-----:R-:W2:Y:S04]  /*10fa0*/  LDL.LU.64 R10, [R1+0xe38] ;  /* 0x000e3800010a7983 */ /* 0x001ea80000300a00 */
[----:B------:R-:W2:Y:S01]  /*10fb0*/  LDL.LU.64 R8, [R1+0xe30] ;  /* 0x000e300001087983 */ /* 0x000ea20000300a00 */
[----:B------:R-:W-:-:S02]  /*10fc0*/  IMAD.MOV.U32 R14, RZ, RZ, R2 ;  /* 0x000000ffff0e7224 */ /* 0x000fc400078e0002 */
[----:B------:R-:W-:-:S07]  /*10fd0*/  IMAD.MOV.U32 R15, RZ, RZ, R0 ;  /* 0x000000ffff0f7224 */ /* 0x000fce00078e0000 */
[C---:B--2---:R-:W-:Y:S11]  /*10fe0*/  HMMA.16816.F32 R8, R20.reuse, R14, R8 ;  /* 0x0000000e1408723c */ /* 0x044ff60000001808 */
[----:B------:R-:W-:Y:S11]  /*10ff0*/  @!UPT UIADD3 URZ, URZ, URZ, URZ ;  /* 0x0000003f3f3ff290 */ /* 0x000ff6000fffe03f */
[----:B------:R-:W-:Y:S01]  /*11000*/  @!UPT UIADD3 URZ, URZ, URZ, URZ ;  /* 0x0000003f3f3ff290 */ /* 0x000fe2000fffe03f */
[----:B------:R0:W-:Y:S04]  /*11010*/  STL.64 [R1+0x300], R8 ;  /* 0x0003000801007387 */ /* 0x0001e80000100a00 */
[----:B------:R1:W-:Y:S04]  /*11020*/  STL.64 [R1+0x308], R10 ;  /* 0x0003080a01007387 */ /* 0x0003e80000100a00 */
[----:B0-----:R-:W2:Y:S04]  /*11030*/  LDL.LU R8, [R1+0x280] ;  /* 0x0002800001087983 */ /* 0x001ea80000300800 */
[----:B------:R-:W2:Y:S04]  /*11040*/  LDL.LU R9, [R1+0x284] ;  /* 0x0002840001097983 */ /* 0x000ea80000300800 */
[----:B-1----:R-:W2:Y:S04]  /*11050*/  LDL.LU R10, [R1+0x288] ;  /* 0x00028800010a7983 */ /* 0x002ea80000300800 */
[----:B------:R-:W2:Y:S04]  /*11060*/  LDL.LU R11, [R1+0x28c] ;  /* 0x00028c00010b7983 */ /* 0x000ea80000300800 */
[----:B--2---:R0:W-:Y:S04]  /*11070*/  STL.64 [R1+0xde8], R10 ;  /* 0x000de80a01007387 */ /* 0x0041e80000100a00 */
[----:B------:R1:W-:Y:S04]  /*11080*/  STL.64 [R1+0xde0], R8 ;  /* 0x000de00801007387 */ /* 0x0003e80000100a00 */
[----:B0-----:R-:W2:Y:S04]  /*11090*/  LDL.64 R10, [R1+0x58] ;  /* 0x00005800010a7983 */ /* 0x001ea80000100a00 */
[----:B--2---:R0:W-:Y:S04]  /*110a0*/  STL.64 [R1+0xdf8], R10 ;  /* 0x000df80a01007387 */ /* 0x0041e80000100a00 */
[----:B-1----:R-:W2:Y:S04]  /*110b0*/  LDL.LU R8, [R1+0x2a0] ;  /* 0x0002a00001087983 */ /* 0x002ea80000300800 */
[----:B------:R-:W2:Y:S04]  /*110c0*/  LDL.LU R9, [R1+0x2a4] ;  /* 0x0002a40001097983 */ /* 0x000ea80000300800 */
[----:B0-----:R-:W2:Y:S04]  /*110d0*/  LDL.LU R10, [R1+0x2a8] ;  /* 0x0002a800010a7983 */ /* 0x001ea80000300800 */
[----:B------:R-:W2:Y:S04]  /*110e0*/  LDL.LU R11, [R1+0x2ac] ;  /* 0x0002ac00010b7983 */ /* 0x000ea80000300800 */
[----:B------:R0:W-:Y:S04]  /*110f0*/  STL.64 [R1+0xdc0], R14 ;  /* 0x000dc00e01007387 */ /* 0x0001e80000100a00 */
[----:B0-----:R-:W2:Y:S01]  /*11100*/  LDL.64 R14, [R1+0x38] ;  /* 0x00003800010e7983 */ /* 0x001ea20000100a00 */
[C---:B---3--:R-:W-:Y:S03]  /*11110*/  HMMA.16816.F32 R4, R20.reuse, R6, R24 ;  /* 0x000000061404723c */ /* 0x048fe60000001818 */
[----:B--2---:R0:W-:Y:S04]  /*11120*/  STL.64 [R1+0xdd8], R14 ;  /* 0x000dd80e01007387 */ /* 0x0041e80000100a00 */
[----:B0-----:R-:W2:Y:S04]  /*11130*/  LDL.64 R14, [R1+0x48] ;  /* 0x00004800010e7983 */ /* 0x001ea80000100a00 */
[----:B--2---:R0:W-:Y:S04]  /*11140*/  STL.64 [R1+0xdf0], R14 ;  /* 0x000df00e01007387 */ /* 0x0041e80000100a00 */
[----:B------:R-:W2:Y:S04]  /*11150*/  LDL.LU R12, [R1+0x290] ;  /* 0x00029000010c7983 */ /* 0x000ea80000300800 */
[----:B------:R-:W2:Y:S04]  /*11160*/  LDL.LU R13, [R1+0x294] ;  /* 0x00029400010d7983 */ /* 0x000ea80000300800 */
[----:B0-----:R-:W2:Y:S04]  /*11170*/  LDL.LU R14, [R1+0x298] ;  /* 0x00029800010e7983 */ /* 0x001ea80000300800 */
[----:B------:R-:W2:Y:S04]  /*11180*/  LDL.LU R15, [R1+0x29c] ;  /* 0x00029c00010f7983 */ /* 0x000ea80000300800 */
[----:B------:R-:W3:Y:S04]  /*11190*/  LDL.LU.64 R26, [R1+0xe28] ;  /* 0x000e2800011a7983 */ /* 0x000ee80000300a00 */
[----:B------:R-:W3:Y:S04]  /*111a0*/  LDL.LU.64 R24, [R1+0xe20] ;  /* 0x000e200001187983 */ /* 0x000ee80000300a00 */
[----:B------:R-:W-:Y:S04]  /*111b0*/  STL.64 [R1+0x2f0], R4 ;  /* 0x0002f00401007387 */ /* 0x000fe80000100a00 */
[----:B------:R0:W-:Y:S04]  /*111c0*/  STL.64 [R1+0x2f8], R6 ;  /* 0x0002f80601007387 */ /* 0x0001e80000100a00 */
[----:B0-----:R-:W3:Y:S02]  /*111d0*/  LDL.LU.64 R6, [R1+0xe18] ;  /* 0x000e180001067983 */ /* 0x001ee40000300a00 */
[C---:B---3--:R-:W-:Y:S11]  /*111e0*/  HMMA.16816.F32 R24, R20.reuse, R6, R24 ;  /* 0x000000061418723c */ /* 0x048ff60000001818 */
[----:B------:R-:W-:Y:S11]  /*111f0*/  @!UPT UIADD3 URZ, URZ, URZ, URZ ;  /* 0x0000003f3f3ff290 */ /* 0x000ff6000fffe03f */
[----:B------:R-:W-:Y:S01]  /*11200*/  @!UPT UIADD3 URZ, URZ, URZ, URZ ;  /* 0x0000003f3f3ff290 */ /* 0x000fe2000fffe03f */
[----:B------:R-:W-:Y:S04]  /*11210*/  STL.64 [R1+0x2e0], R24 ;  /* 0x0002e01801007387 */ /* 0x000fe80000100a00 */
[----:B------:R0:W-:Y:S04]  /*11220*/  STL.64 [R1+0x2e8], R26 ;  /* 0x0002e81a01007387 */ /* 0x0001e80000100a00 */
[----:B0-----:R-:W4:Y:S02]  /*11230*/  LDL.LU.64 R26, [R1+0xe10] ;  /* 0x000e1000011a7983 */ /* 0x001f240000300a00 */
[----:B----4-:R-:W-:Y:S02]  /*11240*/  HMMA.16816.F32 R20, R20, R26, R16 ;  /* 0x0000001a1414723c */ /* 0x010fe40000001810 */
[----:B------:R-:W3:Y:S04]  /*11250*/  LDL.LU.64 R18, [R1+0xe08] ;  /* 0x000e080001127983 */ /* 0x000ee80000300a00 */
[----:B------:R-:W3:Y:S04]  /*11260*/  LDL.LU.64 R16, [R1+0xe00] ;  /* 0x000e000001107983 */ /* 0x000ee80000300a00 */
[----:B------:R0:W-:Y:S04]  /*11270*/  STL.64 [R1+0xda8], R26 ;  /* 0x000da81a01007387 */ /* 0x0001e80000100a00 */
[----:B0-----:R-:W4:Y:S09]  /*11280*/  LDL.64 R26, [R1+0x18] ;  /* 0x00001800011a7983 */ /* 0x001f320000100a00 */
[----:B------:R-:W-:Y:S04]  /*11290*/  STL.64 [R1+0x200], R20 ;  /* 0x0002001401007387 */ /* 0x000fe80000100a00 */
[----:B------:R-:W-:Y:S04]  /*112a0*/  STL.64 [R1+0x208], R22 ;  /* 0x0002081601007387 */ /* 0x000fe80000100a00 */
[----:B----4-:R0:W-:Y:S04]  /*112b0*/  STL.64 [R1+0xdb8], R26 ;  /* 0x000db81a01007387 */ /* 0x0101e80000100a00 */
[----:B------:R-:W4:Y:S04]  /*112c0*/  LDL.LU R24, [R1+0x260] ;  /* 0x0002600001187983 */ /* 0x000f280000300800 */
[----:B------:R-:W4:Y:S04]  /*112d0*/  LDL.LU R25, [R1+0x264] ;  /* 0x0002640001197983 */ /* 0x000f280000300800 */
[----:B0-----:R-:W2:Y:S04]  /*112e0*/  LDL.LU R26, [R1+0x268] ;  /* 0x00026800011a7983 */ /* 0x001ea80000300800 */
[----:B------:R-:W2:Y:S04]  /*112f0*/  LDL.LU R27, [R1+0x26c] ;  /* 0x00026c00011b7983 */ /* 0x000ea80000300800 */
[----:B--2---:R-:W-:Y:S04]  /*11300*/  STL.64 [R1+0xdd0], R26 ;  /* 0x000dd01a01007387 */ /* 0x004fe80000100a00 */
[----:B----4-:R0:W-:Y:S04]  /*11310*/  STL.64 [R1+0xdc8], R24 ;  /* 0x000dc81801007387 */ /* 0x0101e80000100a00 */
[----:B0-----:R-:W2:Y:S04]  /*11320*/  LDL.LU R24, [R1+0x270] ;  /* 0x0002700001187983 */ /* 0x001ea80000300800 */
[----:B------:R-:W2:Y:S04]  /*11330*/  LDL.LU R25, [R1+0x274] ;  /* 0x0002740001197983 */ /* 0x000ea80000300800 */
[----:B------:R-:W2:Y:S04]  /*11340*/  LDL.LU R26, [R1+0x278] ;  /* 0x00027800011a7983 */ /* 0x000ea80000300800 */
[----:B------:R-:W2:Y:S04]  /*11350*/  LDL.LU R27, [R1+0x27c] ;  /* 0x00027c00011b7983 */ /* 0x000ea80000300800 */
[----:B------:R-:W3:Y:S02]  /*11360*/  LDL.LU.64 R22, [R1+0x68] ;  /* 0x0000680001167983 */ /* 0x000ee40000300a00 */
[C---:B---3--:R-:W-:Y:S11]  /*11370*/  HMMA.16816.F32 R8, R16.reuse, R22, R8 ;  /* 0x000000161008723c */ /* 0x048ff60000001808 */
[----:B------:R-:W-:Y:S11]  /*11380*/  @!UPT UIADD3 URZ, URZ, URZ, URZ ;  /* 0x0000003f3f3ff290 */ /* 0x000ff6000fffe03f */
[----:B------:R-:W-:Y:S01]  /*11390*/  @!UPT UIADD3 URZ, URZ, URZ, URZ ;  /* 0x0000003f3f3ff290 */ /* 0x000fe2000fffe03f */
[----:B------:R-:W-:Y:S04]  /*113a0*/  STL.64 [R1+0x2a0], R8 ;  /* 0x0002a00801007387 */ /* 0x000fe80000100a00 */
[----:B------:R0:W-:Y:S04]  /*113b0*/  STL.64 [R1+0x2a8], R10 ;  /* 0x0002a80a01007387 */ /* 0x0001e80000100a00 */
[----:B0-----:R-:W3:Y:S04]  /*113c0*/  LDL.LU.64 R10, [R1+0xdf8] ;  /* 0x000df800010a7983 */ /* 0x001ee80000300a00 */
[----:B------:R0:W-:Y:S04]  /*113d0*/  STL.64 [R1+0xdb0], R22 ;  /* 0x000db01601007387 */ /* 0x0001e80000100a00 */
[----:B------:R-:W4:Y:S04]  /*113e0*/  LDL.LU R20, [R1+0x250] ;  /* 0x0002500001147983 */ /* 0x000f280000300800 */
[----:B------:R-:W4:Y:S04]  /*113f0*/  LDL.LU R21, [R1+0x254] ;  /* 0x0002540001157983 */ /* 0x000f280000300800 */
[----:B0-----:R-:W4:Y:S04]  /*11400*/  LDL.LU R22, [R1+0x258] ;  /* 0x0002580001167983 */ /* 0x001f280000300800 */
[----:B------:R-:W4:Y:S01]  /*11410*/  LDL.LU R23, [R1+0x25c] ;  /* 0x00025c0001177983 */ /* 0x000f220000300800 */
        /* <DEDUP_REMOVED lines=9> */
[----:B---3--:R-:W-:Y:S01]  /*114b0*/  HMMA.16816.F32 R8, R16, R14, R8 ;  /* 0x0000000e1008723c */ /* 0x008fe20000001808 */
[----:B------:R-:W-:Y:S11]  /*114c0*/  IMAD.MOV.U32 R5, RZ, RZ, R15 ;  /* 0x000000ffff057224 */ /* 0x000ff600078e000f */
[----:B------:R-:W-:Y:S11]  /*114d0*/  @!UPT UIADD3 URZ, URZ, URZ, URZ ;  /* 0x0000003f3f3ff290 */ /* 0x000ff6000fffe03f */
[----:B------:R0:W-:Y:S04]  /*114e0*/  STL.64 [R1+0x280], R8 ;  /* 0x0002800801007387 */ /* 0x0001e80000100a00 */
[----:B------:R-:W-:Y:S01]  /*114f0*/  STL.64 [R1+0x288], R10 ;  /* 0x0002880a01007387 */ /* 0x000fe20000100a00 */
[----:B0-----:R-:W-:-:S03]  /*11500*/  IMAD.MOV.U32 R8, RZ, RZ, R14 ;  /* 0x000000ffff087224 */ /* 0x001fc600078e000e */
[----:B------:R-:W2:Y:S02]  /*11510*/  LDL.LU.64 R14, [R1+0xdd8] ;  /* 0x000dd800010e7983 */ /* 0x000ea40000300a00 */
[C---:B--2---:R-:W-:Y:S01]  /*11520*/  HMMA.16816.F32 R24, R16.reuse, R14, R24 ;  /* 0x0000000e1018723c */ /* 0x044fe20000001818 */
[----:B------:R-:W-:Y:S02]  /*11530*/  IMAD.MOV.U32 R4, RZ, RZ, R14 ;  /* 0x000000ffff047224 */ /* 0x000fe400078e000e */
        /* <DEDUP_REMOVED lines=12> */
[----:B0-----:R-:W4:Y:S04]  /*11600*/  LDL.LU.64 R26, [R1+0xdb8] ;  /* 0x000db800011a7983 */ /* 0x001f280000300a00 */
[----:B------:R0:W-:Y:S02]  /*11610*/  STL.64 [R1+0xd48], R14 ;  /* 0x000d480e01007387 */ /* 0x0001e40000100a00 */
[----:B0-----:R-:W-:-:S02]  /*11620*/  IMAD.MOV.U32 R14, RZ, RZ, R4 ;  /* 0x000000ffff0e7224 */ /* 0x001fc400078e0004 */
[----:B------:R-:W-:-:S05]  /*11630*/  IMAD.MOV.U32 R15, RZ, RZ, R3 ;  /* 0x000000ffff0f7224 */ /* 0x000fca00078e0003 */
[----:B------:R0:W-:Y:S04]  /*11640*/  STL.64 [R1+0xd60], R14 ;  /* 0x000d600e01007387 */ /* 0x0001e80000100a00 */
[----:B------:R-:W2:Y:S04]  /*11650*/  LDL.LU R12, [R1+0x240] ;  /* 0x00024000010c7983 */ /* 0x000ea80000300800 */
[----:B------:R-:W2:Y:S04]  /*11660*/  LDL.LU R13, [R1+0x244] ;  /* 0x00024400010d7983 */ /* 0x000ea80000300800 */
[----:B0-----:R-:W2:Y:S04]  /*11670*/  LDL.LU R14, [R1+0x248] ;  /* 0x00024800010e7983 */ /* 0x001ea80000300800 */
[----:B------:R-:W2:Y:S01]  /*11680*/  LDL.LU R15, [R1+0x24c] ;  /* 0x00024c00010f7983 */ /* 0x000ea20000300800 */
[----:B----4-:R-:W-:Y:S01]  /*11690*/  HMMA.16816.F32 R20, R16, R26, R20 ;  /* 0x0000001a1014723c */ /* 0x010fe20000001814 */
[----:B------:R-:W-:-:S02]  /*116a0*/  IMAD.MOV.U32 R4, RZ, RZ, R26 ;  /* 0x000000ffff047224 */ /* 0x000fc400078e001a */
[----:B------:R-:W-:-:S05]  /*116b0*/  IMAD.MOV.U32 R3, RZ, RZ, R27 ;  /* 0x000000ffff037224 */ /* 0x000fca00078e001b */
[----:B--2---:R-:W-:Y:S11]  /*116c0*/  HMMA.16816.F32 R12, R16, R6, R12 ;  /* 0x00000006100c723c */ /* 0x004ff6000000180c */
[----:B------:R-:W-:Y:S04]  /*116d0*/  @!UPT UIADD3 URZ, URZ, URZ, URZ ;  /* 0x0000003f3f3ff290 */ /* 0x000fe8000fffe03f */
[----:B------:R-:W-:Y:S04]  /*116e0*/  STL.64 [R1+0x250], R20 ;  /* 0x0002501401007387 */ /* 0x000fe80000100a00 */
[----:B------:R0:W-:Y:S04]  /*116f0*/  STL.64 [R1+0x258], R22 ;  /* 0x0002581601007387 */ /* 0x0001e80000100a00 */
[----:B0-----:R-:W2:Y:S04]  /*11700*/  LDL.LU.64 R22, [R1+0xdb0] ;  /* 0x000db00001167983 */ /* 0x001ea80000300a00 */
[----:B------:R-:W3:Y:S04]  /*11710*/  LDL.LU.64 R26, [R1+0xda8] ;  /* 0x000da800011a7983 */ /* 0x000ee80000300a00 */
[----:B------:R-:W-:Y:S04]  /*11720*/  STL.64 [R1+0x240], R12 ;  /* 0x0002400c01007387 */ /* 0x000fe80000100a00 */
[----:B------:R0:W-:Y:S02]  /*11730*/  STL.64 [R1+0x248], R14 ;  /* 0x0002480e01007387 */ /* 0x0001e40000100a00 */
[----:B0-----:R-:W-:-:S02]  /*11740*/  IMAD.MOV.U32 R14, RZ, RZ, R8 ;  /* 0x000000ffff0e7224 */ /* 0x001fc400078e0008 */
[----:B------:R-:W-:-:S05]  /*11750*/  IMAD.MOV.U32 R15, RZ, RZ, R5 ;  /* 0x000000ffff0f7224 */ /* 0x000fca00078e0005 */
[----:B------:R0:W-:Y:S04]  /*11760*/  STL.64 [R1+0xd78], R14 ;  /* 0x000d780e01007387 */ /* 0x0001e80000100a00 */
[----:B------:R1:W-:Y:S04]  /*11770*/  STL.64 [R1+0xd28], R6 ;  /* 0x000d280601007387 */ /* 0x0003e80000100a00 */
[----:B------:R-:W3:Y:S01]  /*11780*/  LDL.LU R8, [R1+0x1a0] ;  /* 0x0001a00001087983 */ /* 0x000ee20000300800 */
[----:B0-----:R-:W-:-:S03]  /*11790*/  IMAD.MOV.U32 R14, RZ, RZ, R2 ;  /* 0x000000ffff0e7224 */ /* 0x001fc600078e0002 */
[----:B------:R-:W3:Y:S01]  /*117a0*/  LDL.LU R9, [R1+0x1a4] ;  /* 0x0001a40001097983 */ /* 0x000ee20000300800 */
[----:B------:R-:W-:Y:S02]  /*117b0*/  IMAD.MOV.U32 R15, RZ, RZ, R0 ;  /* 0x000000ffff0f7224 */ /* 0x000fe400078e0000 */
[----:B-1----:R-:W-:Y:S01]  /*117c0*/  IMAD.MOV.U32 R6, RZ, RZ, R4 ;  /* 0x000000ffff067224 */ /* 0x002fe200078e0004 */
[----:B------:R-:W3:Y:S01]  /*117d0*/  LDL.LU R10, [R1+0x1a8] ;  /* 0x0001a800010a7983 */ /* 0x000ee20000300800 */
[----:B------:R-:W-:-:S03]  /*117e0*/  IMAD.MOV.U32 R7, RZ, RZ, R3 ;  /* 0x000000ffff077224 */ /* 0x000fc600078e0003 */
[----:B------:R-:W3:Y:S04]  /*117f0*/  LDL.LU R11, [R1+0x1ac] ;  /* 0x0001ac00010b7983 */ /* 0x000ee80000300800 */
[----:B------:R-:W-:Y:S04]  /*11800*/  STL.64 [R1+0xd90], R14 ;  /* 0x000d900e01007387 */ /* 0x000fe80000100a00 */
[----:B------:R0:W-:Y:S04]  /*11810*/  STL.64 [R1+0xd40], R6 ;  /* 0x000d400601007387 */ /* 0x0001e80000100a00 */
[----:B------:R-:W4:Y:S04]  /*11820*/  LDL.LU R4, [R1+0x110] ;  /* 0x0001100001047983 */ /* 0x000f280000300800 */
[----:B------:R-:W4:Y:S04]  /*11830*/  LDL.LU R5, [R1+0x114] ;  /* 0x0001140001057983 */ /* 0x000f280000300800 */
[----:B0-----:R-:W2:Y:S04]  /*11840*/  LDL.LU R6, [R1+0x118] ;  /* 0x0001180001067983 */ /* 0x001ea80000300800 */
[----:B------:R-:W2:Y:S04]  /*11850*/  LDL.LU R7, [R1+0x11c] ;  /* 0x00011c0001077983 */ /* 0x000ea80000300800 */
[----:B------:R-:W3:Y:S04]  /*11860*/  LDL.LU R12, [R1+0x150] ;  /* 0x00015000010c7983 */ /* 0x000ee80000300800 */
[----:B------:R-:W3:Y:S04]  /*11870*/  LDL.LU R13, [R1+0x154] ;  /* 0x00015400010d7983 */ /* 0x000ee80000300800 */
[----:B------:R-:W3:Y:S04]  /*11880*/  LDL.LU R14, [R1+0x158] ;  /* 0x00015800010e7983 */ /* 0x000ee80000300800 */
[----:B------:R-:W3:Y:S04]  /*11890*/  LDL.LU R15, [R1+0x15c] ;  /* 0x00015c00010f7983 */ /* 0x000ee80000300800 */
[----:B--2---:R-:W-:Y:S04]  /*118a0*/  STL.64 [R1+0xd58], R6 ;  /* 0x000d580601007387 */ /* 0x004fe80000100a00 */
[----:B----4-:R0:W-:Y:S04]  /*118b0*/  STL.64 [R1+0xd50], R4 ;  /* 0x000d500401007387 */ /* 0x0101e80000100a00 */
[----:B0-----:R-:W2:Y:S04]  /*118c0*/  LDL.LU R4, [R1+0x120] ;  /* 0x0001200001047983 */ /* 0x001ea80000300800 */
[----:B------:R-:W2:Y:S04]  /*118d0*/  LDL.LU R5, [R1+0x124] ;  /* 0x0001240001057983 */ /* 0x000ea80000300800 */
[----:B------:R-:W4:Y:S04]  /*118e0*/  LDL.LU R6, [R1+0x128] ;  /* 0x0001280001067983 */ /* 0x000f280000300800 */
[----:B------:R-:W4:Y:S01]  /*118f0*/  LDL.LU R7, [R1+0x12c] ;  /* 0x00012c0001077983 */ /* 0x000f220000300800 */
[----:B---3--:R-:W-:Y:S03]  /*11900*/  HMMA.16816.F32 R16, R16, R26, R8 ;  /* 0x0000001a1010723c */ /* 0x008fe60000001808 */
[----:B----4-:R-:W-:Y:S04]  /*11910*/  STL.64 [R1+0xd70], R6 ;  /* 0x000d700601007387 */ /* 0x010fe80000100a00 */
[----:B--2---:R0:W-:Y:S04]  /*11920*/  STL.64 [R1+0xd68], R4 ;  /* 0x000d680401007387 */ /* 0x0041e80000100a00 */
[----:B0-----:R-:W2:Y:S04]  /*11930*/  LDL.LU R4, [R1+0x130] ;  /* 0x0001300001047983 */ /* 0x001ea80000300800 */
[----:B------:R-:W2:Y:S04]  /*11940*/  LDL.LU R5, [R1+0x134] ;  /* 0x0001340001057983 */ /* 0x000ea80000300800 */
[----:B------:R-:W3:Y:S04]  /*11950*/  LDL.LU R6, [R1+0x138] ;  /* 0x0001380001067983 */ /* 0x000ee80000300800 */
[----:B------:R-:W3:Y:S04]  /*11960*/  LDL.LU R7, [R1+0x13c] ;  /* 0x00013c0001077983 */ /* 0x000ee80000300800 */
[----:B---3--:R-:W-:Y:S04]  /*11970*/  STL.64 [R1+0xd88], R6 ;  /* 0x000d880601007387 */ /* 0x008fe80000100a00 */
[----:B--2---:R0:W-:Y:S04]  /*11980*/  STL.64 [R1+0xd80], R4 ;  /* 0x000d800401007387 */ /* 0x0041e80000100a00 */
[----:B0-----:R-:W2:Y:S04]  /*11990*/  LDL.LU R4, [R1+0x140] ;  /* 0x0001400001047983 */ /* 0x001ea80000300800 */
[----:B------:R-:W2:Y:S04]  /*119a0*/  LDL.LU R5, [R1+0x144] ;  /* 0x0001440001057983 */ /* 0x000ea80000300800 */
[----:B------:R-:W2:Y:S04]  /*119b0*/  LDL.LU R6, [R1+0x148] ;  /* 0x0001480001067983 */ /* 0x000ea80000300800 */
[----:B------:R-:W2:Y:S04]  /*119c0*/  LDL.LU R7, [R1+0x14c] ;  /* 0x00014c0001077983 */ /* 0x000ea80000300800 */
[----:B------:R-:W3:Y:S04]  /*119d0*/  LDL.LU.64 R10, [R1+0xda0] ;  /* 0x000da000010a7983 */ /* 0x000ee80000300a00 */
[----:B------:R-:W3:Y:S04]  /*119e0*/  LDL.LU.64 R8, [R1+0xd98] ;  /* 0x000d980001087983 */ /* 0x000ee80000300a00 */
[----:B------:R0:W-:Y:S04]  /*119f0*/  STL.64 [R1+0xd20], R26 ;  /* 0x000d201a01007387 */ /* 0x0001e80000100a00 */
[----:B------:R-:W4:Y:S04]  /*11a00*/  LDL.LU R24, [R1+0x210] ;  /* 0x0002100001187983 */ /* 0x000f280000300800 */
[----:B------:R-:W-:Y:S04]  /*11a10*/  STL.64 [R1+0x1a0], R16 ;  /* 0x0001a01001007387 */ /* 0x000fe80000100a00 */
[----:B------:R-:W-:Y:S04]  /*11a20*/  STL.64 [R1+0x1a8], R18 ;  /* 0x0001a81201007387 */ /* 0x000fe80000100a00 */
[----:B------:R-:W4:Y:S04]  /*11a30*/  LDL.LU R25, [R1+0x214] ;  /* 0x0002140001197983 */ /* 0x000f280000300800 */
[----:B0-----:R-:W2:Y:S04]  /*11a40*/  LDL.LU R26, [R1+0x218] ;  /* 0x00021800011a7983 */ /* 0x001ea80000300800 */
[----:B------:R-:W2:Y:S01]  /*11a50*/  LDL.LU R27, [R1+0x21c] ;  /* 0x00021c00011b7983 */ /* 0x000ea20000300800 */
[C---:B---3--:R-:W-:Y:S03]  /*11a60*/  HMMA.16816.F32 R12, R8.reuse, R22, R12 ;  /* 0x00000016080c723c */ /* 0x048fe6000000180c */
[----:B--2---:R-:W-:Y:S04]  /*11a70*/  STL.64 [R1+0xd38], R26 ;  /* 0x000d381a01007387 */ /* 0x004fe80000100a00 */
[----:B----4-:R0:W-:Y:S04]  /*11a80*/  STL.64 [R1+0xd30], R24 ;  /* 0x000d301801007387 */ /* 0x0101e80000100a00 */
[----:B0-----:R-:W2:Y:S04]  /*11a90*/  LDL.LU R24, [R1+0x220] ;  /* 0x0002200001187983 */ /* 0x001ea80000300800 */
[----:B------:R-:W2:Y:S04]  /*11aa0*/  LDL.LU R25, [R1+0x224] ;  /* 0x0002240001197983 */ /* 0x000ea80000300800 */
[----:B------:R-:W2:Y:S04]  /*11ab0*/  LDL.LU R26, [R1+0x228] ;  /* 0x00022800011a7983 */ /* 0x000ea80000300800 */
[----:B------:R-:W2:Y:S04]  /*11ac0*/  LDL.LU R27, [R1+0x22c] ;  /* 0x00022c00011b7983 */ /* 0x000ea80000300800 */
[----:B------:R-:W3:Y:S04]  /*11ad0*/  LDL.LU R16, [R1+0xf0] ;  /* 0x0000f00001107983 */ /* 0x000ee80000300800 */
[----:B------:R-:W3:Y:S04]  /*11ae0*/  LDL.LU R17, [R1+0xf4] ;  /* 0x0000f40001117983 */ /* 0x000ee80000300800 */
[----:B------:R-:W3:Y:S04]  /*11af0*/  LDL.LU R18, [R1+0xf8] ;  /* 0x0000f80001127983 */ /* 0x000ee80000300800 */
[----:B------:R-:W3:Y:S04]  /*11b00*/  LDL.LU R19, [R1+0xfc] ;  /* 0x0000fc0001137983 */ /* 0x000ee80000300800 */
[----:B------:R-:W-:Y:S04]  /*11b10*/  STL.64 [R1+0x150], R12 ;  /* 0x0001500c01007387 */ /* 0x000fe80000100a00 */
[----:B------:R0:W-:Y:S04]  /*11b20*/  STL.64 [R1+0x158], R14 ;  /* 0x0001580e01007387 */ /* 0x0001e80000100a00 */
[----:B0-----:R-:W4:Y:S02]  /*11b30*/  LDL.LU.64 R14, [R1+0xd90] ;  /* 0x000d9000010e7983 */ /* 0x001f240000300a00 */
[C---:B----4-:R-:W-:Y:S02]  /*11b40*/  HMMA.16816.F32 R12, R8.reuse, R14, R4 ;  /* 0x0000000e080c723c */ /* 0x050fe40000001804 */
[----:B------:R-:W4:Y:S04]  /*11b50*/  LDL.LU.64 R6, [R1+0xd88] ;  /* 0x000d880001067983 */ /* 0x000f280000300a00 */
[----:B------:R-:W4:Y:S11]  /*11b60*/  LDL.LU.64 R4, [R1+0xd80] ;  /* 0x000d800001047983 */ /* 0x000f360000300a00 */
[----:B------:R-:W-:Y:S06]  /*11b70*/  @!UPT UIADD3 URZ, URZ, URZ, URZ ;  /* 0x0000003f3f3ff290 */ /* 0x000fec000fffe03f */
        /* <DEDUP_REMOVED lines=18> */
[----:B------:R-:W2:Y:S11]  /*11ca0*/  LDL.LU.64 R6, [R1+0xd40] ;  /* 0x000d400001067983 */ /* 0x000eb60000300a00 */
[----:B------:R-:W-:Y:S10]  /*11cb0*/  @!UPT UIADD3 URZ, URZ, URZ, URZ ;  /* 0x0000003f3f3ff290 */ /* 0x000ff4000fffe03f */
[----:B------:R-:W-:Y:S04]  /*11cc0*/  STL.64 [R1+0x110], R12 ;  /* 0x0001100c01007387 */ /* 0x000fe80000100a00 */
[----:B------:R-:W-:Y:S04]  /*11cd0*/  STL.64 [R1+0x118], R14 ;  /* 0x0001180e01007387 */ /* 0x000fe80000100a00 */
[----:B------:R-:W0:Y:S04]  /*11ce0*/  LDSM.16.MT88.4 R12, [R28+0x2180] ;  /* 0x002180001c0c783b */ /* 0x000e280000004200 */
[----:B0-----:R0:W-:Y:S04]  /*11cf0*/  STL [R1+0xc8c], R12 ;  /* 0x000c8c0c01007387 */ /* 0x0011e80000100800 */
[----:B------:R1:W-:Y:S04]  /*11d00*/  STL [R1+0xc88], R13 ;  /* 0x000c880d01007387 */ /* 0x0003e80000100800 */
[----:B------:R4:W-:Y:S04]  /*11d10*/  STL [R1+0xc84], R14 ;  /* 0x000c840e01007387 */ /* 0x0009e80000100800 */
[----:B------:R3:W-:Y:S04]  /*11d20*/  STL [R1+0xc80], R15 ;  /* 0x000c800f01007387 */ /* 0x0007e80000100800 */
[----:B0-----:R-:W2:Y:S04]  /*11d30*/  LDL.LU R12, [R1+0x100] ;  /* 0x00010000010c7983 */ /* 0x001ea80000300800 */
[----:B-1----:R-:W2:Y:S04]  /*11d40*/  LDL.LU R13, [R1+0x104] ;  /* 0x00010400010d7983 */ /* 0x002ea80000300800 */
[----:B----4-:R-:W4:Y:S04]  /*11d50*/  LDL.LU R14, [R1+0x108] ;  /* 0x00010800010e7983 */ /* 0x010f280000300800 */
[----:B---3--:R-:W4:Y:S01]  /*11d60*/  LDL.LU R15, [R1+0x10c] ;  /* 0x00010c00010f7983 */ /* 0x008f220000300800 */
        /* <DEDUP_REMOVED lines=8> */
[----:B------:R-:W4:Y:S11]  /*11df0*/  LDL.LU.64 R26, [R1+0xd20] ;  /* 0x000d2000011a7983 */ /* 0x000f360000300a00 */
[----:B------:R-:W-:Y:S10]  /*11e00*/  @!UPT UIADD3 URZ, URZ, URZ, URZ ;  /* 0x0000003f3f3ff290 */ /* 0x000ff4000fffe03f */
[----:B------:R-:W-:Y:S04]  /*11e10*/  STL.64 [R1+0x210], R4 ;  /* 0x0002100401007387 */ /* 0x000fe80000100a00 */
[----:B------:R0:W-:Y:S04]  /*11e20*/  STL.64 [R1+0x218], R6 ;  /* 0x0002180601007387 */ /* 0x0001e80000100a00 */
[----:B0-----:R-:W2:Y:S04]  /*11e30*/  LDL.LU.64 R6, [R1+0xd18] ;  /* 0x000d180001067983 */ /* 0x001ea80000300a00 */
[----:B------:R-:W2:Y:S01]  /*11e40*/  LDL.LU.64 R4, [R1+0xd10] ;  /* 0x000d100001047983 */ /* 0x000ea20000300a00 */
[----:B----4-:R-:W-:Y:S03]  /*11e50*/  HMMA.16816.F32 R8, R8, R26, R12 ;  /* 0x0000001a0808723c */ /* 0x010fe6000000180c */
[----:B------:R0:W-:Y:S04]  /*11e60*/  STL.64 [R1+0xca0], R26 ;  /* 0x000ca01a01007387 */ /* 0x0001e80000100a00 */
[----:B0-----:R-:W3:Y:S01]  /*11e70*/  LDL.LU.64 R26, [R1+0x8] ;  /* 0x00000800011a7983 */ /* 0x001ee20000300a00 */
[----:B--2---:R-:W-:Y:S11]  /*11e80*/  HMMA.16816.F32 R16, R4, R22, R16 ;  /* 0x000000160410723c */ /* 0x004ff60000001810 */
[----:B------:R-:W-:Y:S04]  /*11e90*/  @!UPT UIADD3 URZ, URZ, URZ, URZ ;  /* 0x0000003f3f3ff290 */ /* 0x000fe8000fffe03f */
[----:B------:R-:W-:Y:S04]  /*11ea0*/  STL.64 [R1+0x100], R8 ;  /* 0x0001000801007387 */ /* 0x000fe80000100a00 */
[----:B------:R0:W-:Y:S04]  /*11eb0*/  STL.64 [R1+0x108], R10 ;  /* 0x0001080a01007387 */ /* 0x0001e80000100a00 */
[----:B------:R-:W-:Y:S04]  /*11ec0*/  STL.64 [R1+0xf0], R16 ;  /* 0x0000f01001007387 */ /* 0x000fe80000100a00 */
[----:B------:R-:W-:Y:S04]  /*11ed0*/  STL.64 [R1+0xf8], R18 ;  /* 0x0000f81201007387 */ /* 0x000fe80000100a00 */
[----:B0-----:R-:W2:Y:S04]  /*11ee0*/  LDL.LU.64 R10, [R1+0x470] ;  /* 0x00047000010a7983 */ /* 0x001ea80000300a00 */
[----:B--2---:R0:W-:Y:S04]  /*11ef0*/  STL.64 [R1+0xcb8], R10 ;  /* 0x000cb80a01007387 */ /* 0x0041e80000100a00 */
[----:B0-----:R-:W2:Y:S04]  /*11f00*/  LDL.LU.64 R10, [R1+0x18] ;  /* 0x00001800010a7983 */ /* 0x001ea80000300a00 */
[----:B--2---:R0:W-:Y:S04]  /*11f10*/  STL.64 [R1+0xcd0], R10 ;  /* 0x000cd00a01007387 */ /* 0x0041e80000100a00 */
[----:B------:R-:W2:Y:S04]  /*11f20*/  LDL.LU R8, [R1+0x90] ;  /* 0x0000900001087983 */ /* 0x000ea80000300800 */
[----:B------:R-:W2:Y:S04]  /*11f30*/  LDL.LU R9, [R1+0x94] ;  /* 0x0000940001097983 */ /* 0x000ea80000300800 */
[----:B0-----:R-:W4:Y:S04]  /*11f40*/  LDL.LU R10, [R1+0x98] ;  /* 0x00009800010a7983 */ /* 0x001f280000300800 */
[----:B------:R-:W4:Y:S04]  /*11f50*/  LDL.LU R11, [R1+0x9c] ;  /* 0x00009c00010b7983 */ /* 0x000f280000300800 */
[----:B----4-:R0:W-:Y:S04]  /*11f60*/  STL.64 [R1+0xce8], R10 ;  /* 0x000ce80a01007387 */ /* 0x0101e80000100a00 */
[----:B--2---:R1:W-:Y:S04]  /*11f70*/  STL.64 [R1+0xce0], R8 ;  /* 0x000ce00801007387 */ /* 0x0043e80000100a00 */
[----:B0-----:R-:W2:Y:S04]  /*11f80*/  LDL.64 R10, [R1+0x38] ;  /* 0x00003800010a7983 */ /* 0x001ea80000100a00 */
[----:B--2---:R0:W-:Y:S04]  /*11f90*/  STL.64 [R1+0xcf8], R10 ;  /* 0x000cf80a01007387 */ /* 0x0041e80000100a00 */
[----:B-1----:R-:W2:Y:S04]  /*11fa0*/  LDL.LU R8, [R1+0xc0] ;  /* 0x0000c00001087983 */ /* 0x002ea80000300800 */
[----:B------:R-:W2:Y:S04]  /*11fb0*/  LDL.LU R9, [R1+0xc4] ;  /* 0x0000c40001097983 */ /* 0x000ea80000300800 */
[----:B0-----:R-:W4:Y:S04]  /*11fc0*/  LDL.LU R10, [R1+0xc8] ;  /* 0x0000c800010a7983 */ /* 0x001f280000300800 */
[----:B------:R-:W4:Y:S01]  /*11fd0*/  LDL.LU R11, [R1+0xcc] ;  /* 0x0000cc00010b7983 */ /* 0x000f220000300800 */
[----:B------:R-:W-:-:S03]  /*11fe0*/  IMAD.MOV.U32 R20, RZ, RZ, R16 ;  /* 0x000000ffff147224 */ /* 0x000fc600078e0010 */
[----:B----4-:R0:W-:Y:S04]  /*11ff0*/  STL.64 [R1+0xd08], R10 ;  /* 0x000d080a01007387 */ /* 0x0101e80000100a00 */
[----:B--2---:R-:W-:Y:S04]  /*12000*/  STL.64 [R1+0xd00], R8 ;  /* 0x000d000801007387 */ /* 0x004fe80000100a00 */
[----:B0-----:R-:W2:Y:S04]  /*12010*/  LDL.LU.64 R10, [R1+0x58] ;  /* 0x00005800010a7983 */ /* 0x001ea80000300a00 */
[----:B------:R-:W4:Y:S04]  /*12020*/  LDL.LU.64 R16, [R1+0x478] ;  /* 0x0004780001107983 */ /* 0x000f280000300a00 */
[----:B----4-:R0:W-:Y:S04]  /*12030*/  STL.64 [R1+0xcd8], R16 ;  /* 0x000cd81001007387 */ /* 0x0101e80000100a00 */
[----:B------:R-:W4:Y:S04]  /*12040*/  LDL.LU.64 R18, [R1+0x28] ;  /* 0x0000280001127983 */ /* 0x000f280000300a00 */
[----:B----4-:R1:W-:Y:S04]  /*12050*/  STL.64 [R1+0xcf0], R18 ;  /* 0x000cf01201007387 */ /* 0x0103e80000100a00 */
[----:B0-----:R-:W4:Y:S04]  /*12060*/  LDL.LU R16, [R1+0xa0] ;  /* 0x0000a00001107983 */ /* 0x001f280000300800 */
[----:B------:R-:W4:Y:S04]  /*12070*/  LDL.LU R17, [R1+0xa4] ;  /* 0x0000a40001117983 */ /* 0x000f280000300800 */
[----:B-1----:R-:W4:Y:S04]  /*12080*/  LDL.LU R18, [R1+0xa8] ;  /* 0x0000a80001127983 */ /* 0x002f280000300800 */
[----:B------:R-:W4:Y:S04]  /*12090*/  LDL.LU R19, [R1+0xac] ;  /* 0x0000ac0001137983 */ /* 0x000f280000300800 */
[----:B------:R-:W2:Y:S04]  /*120a0*/  LDL.LU.64 R24, [R1+0x480] ;  /* 0x0004800001187983 */ /* 0x000ea80000300a00 */
[----:B---3--:R-:W-:Y:S01]  /*120b0*/  STL.64 [R1+0xcc8], R26 ;  /* 0x000cc81a01007387 */ /* 0x008fe20000100a00 */
[----:B------:R-:W-:-:S02]  /*120c0*/  IMAD.MOV.U32 R12, RZ, RZ, R22 ;  /* 0x000000ffff0c7224 */ /* 0x000fc400078e0016 */
[----:B------:R-:W-:Y:S01]  /*120d0*/  IMAD.MOV.U32 R13, RZ, RZ, R23 ;  /* 0x000000ffff0d7224 */ /* 0x000fe200078e0017 */
[----:B--2---:R0:W-:Y:S04]  /*120e0*/  STL.64 [R1+0xcc0], R24 ;  /* 0x000cc01801007387 */ /* 0x0041e80000100a00 */
[----:B0-----:R-:W2:Y:S04]  /*120f0*/  LDL.LU R24, [R1+0x80] ;  /* 0x0000800001187983 */ /* 0x001ea80000300800 */
[----:B------:R-:W2:Y:S04]  /*12100*/  LDL.LU R25, [R1+0x84] ;  /* 0x0000840001197983 */ /* 0x000ea80000300800 */
[----:B------:R-:W2:Y:S04]  /*12110*/  LDL.LU R26, [R1+0x88] ;  /* 0x00008800011a7983 */ /* 0x000ea80000300800 */
[----:B------:R-:W2:Y:S04]  /*12120*/  LDL.LU R27, [R1+0x8c] ;  /* 0x00008c00011b7983 */ /* 0x000ea80000300800 */
[----:B------:R0:W-:Y:S04]  /*12130*/  STL [R1+0xc58], R20 ;  /* 0x000c581401007387 */ /* 0x0001e80000100800 */
[----:B0-----:R-:W3:Y:S04]  /*12140*/  LDL.LU R20, [R1+0xe0] ;  /* 0x0000e00001147983 */ /* 0x001ee80000300800 */
[----:B------:R-:W3:Y:S04]  /*12150*/  LDL.LU R21, [R1+0xe4] ;  /* 0x0000e40001157983 */ /* 0x000ee80000300800 */
[----:B------:R-:W3:Y:S04]  /*12160*/  LDL.LU R22, [R1+0xe8] ;  /* 0x0000e80001167983 */ /* 0x000ee80000300800 */
[----:B------:R-:W3:Y:S01]  /*12170*/  LDL.LU R23, [R1+0xec] ;  /* 0x0000ec0001177983 */ /* 0x000ee20000300800 */
[----:B------:R-:W-:-:S02]  /*12180*/  IMAD.MOV.U32 R14, RZ, RZ, R10 ;  /* 0x000000ffff0e7224 */ /* 0x000fc400078e000a */
[----:B------:R-:W-:Y:S01]  /*12190*/  IMAD.MOV.U32 R15, RZ, RZ, R11 ;  /* 0x000000ffff0f7224 */ /* 0x000fe200078e000b */
[----:B---3--:R-:W-:Y:S01]  /*121a0*/  HMMA.16816.F32 R20, R4, R10, R20 ;  /* 0x0000000a0414723c */ /* 0x008fe20000001814 */
[----:B------:R-:W3:Y:S04]  /*121b0*/  LDL.LU.64 R10, [R1+0xd08] ;  /* 0x000d0800010a7983 */ /* 0x000ee80000300a00 */
[----:B------:R-:W3:Y:S11]  /*121c0*/  LDL.LU.64 R8, [R1+0xd00] ;  /* 0x000d000001087983 */ /* 0x000ef60000300a00 */
[----:B------:R-:W-:Y:S07]  /*121d0*/  @!UPT UIADD3 URZ, URZ, URZ, URZ ;  /* 0x0000003f3f3ff290 */ /* 0x000fee000fffe03f */
[----:B------:R-:W-:Y:S04]  /*121e0*/  STL.64 [R1+0xe0], R20 ;  /* 0x0000e01401007387 */ /* 0x000fe80000100a00 */
[----:B------:R-:W-:Y:S04]  /*121f0*/  STL.64 [R1+0xe8], R22 ;  /* 0x0000e81601007387 */ /* 0x000fe80000100a00 */
[----:B------:R-:W-:Y:S04]  /*12200*/  STL.64 [R1+0xc98], R14 ;  /* 0x000c980e01007387 */ /* 0x000fe80000100a00 */
[----:B------:R0:W-:Y:S04]  /*12210*/  STL.64 [R1+0xc90], R12 ;  /* 0x000c900c01007387 */ /* 0x0001e80000100a00 */
[----:B0-----:R-:W2:Y:S04]  /*12220*/  LDL.LU R12, [R1+0x410] ;  /* 0x00041000010c7983 */ /* 0x001ea80000300800 */
[----:B------:R-:W2:Y:S04]  /*12230*/  LDL.LU R13, [R1+0x414] ;  /* 0x00041400010d7983 */ /* 0x000ea80000300800 */
[----:B------:R-:W2:Y:S04]  /*12240*/  LDL.LU R14, [R1+0x418] ;  /* 0x00041800010e7983 */ /* 0x000ea80000300800 */
[----:B------:R-:W2:Y:S01]  /*12250*/  LDL.LU R15, [R1+0x41c] ;  /* 0x00041c00010f7983 */ /* 0x000ea20000300800 */
[----:B------:R-:W-:-:S03]  /*12260*/  IMAD.MOV.U32 R21, RZ, RZ, R20 ;  /* 0x000000ffff157224 */ /* 0x000fc600078e0014 */
[----:B--2---:R-:W-:Y:S04]  /*12270*/  STL.64 [R1+0xcb0], R14 ;  /* 0x000cb00e01007387 */ /* 0x004fe80000100a00 */
[----:B------:R0:W-:Y:S04]  /*12280*/  STL.64 [R1+0xca8], R12 ;  /* 0x000ca80c01007387 */ /* 0x0001e80000100a00 */
[----:B0-----:R-:W2:Y:S04]  /*12290*/  LDL.LU R12, [R1+0x3e0] ;  /* 0x0003e000010c7983 */ /* 0x001ea80000300800 */
[----:B------:R-:W2:Y:S04]  /*122a0*/  LDL.LU R13, [R1+0x3e4] ;  /* 0x0003e400010d7983 */ /* 0x000ea80000300800 */
[----:B------:R-:W2:Y:S04]  /*122b0*/  LDL.LU R14, [R1+0x3e8] ;  /* 0x0003e800010e7983 */ /* 0x000ea80000300800 */
[----:B------:R-:W2:Y:S04]  /*122c0*/  LDL.LU R15, [R1+0x3ec] ;  /* 0x0003ec00010f7983 */ /* 0x000ea80000300800 */
[----:B------:R-:W-:Y:S04]  /*122d0*/  STL [R1+0xc5c], R21 ;  /* 0x000c5c1501007387 */ /* 0x000fe80000100800 */
[----:B------:R-:W3:Y:S02]  /*122e0*/  LDL.64 R22, [R1+0x48] ;  /* 0x0000480001167983 */ /* 0x000ee40000100a00 */
[C---:B---3--:R-:W-:Y:S11]  /*122f0*/  HMMA.16816.F32 R8, R4.reuse, R22, R8 ;  /* 0x000000160408723c */ /* 0x048ff60000001808 */
[----:B------:R-:W-:Y:S11]  /*12300*/  @!UPT UIADD3 URZ, URZ, URZ, URZ ;  /* 0x0000003f3f3ff290 */ /* 0x000ff6000fffe03f */
[----:B------:R-:W-:Y:S01]  /*12310*/  @!UPT UIADD3 URZ, URZ, URZ, URZ ;  /* 0x0000003f3f3ff290 */ /* 0x000fe2000fffe03f */
[----:B------:R-:W-:Y:S04]  /*12320*/  STL.64 [R1+0xc0], R8 ;  /* 0x0000c00801007387 */ /* 0x000fe80000100a00 */
[----:B------:R0:W-:Y:S04]  /*12330*/  STL.64 [R1+0xc8], R10 ;  /* 0x0000c80a01007387 */ /* 0x0001e80000100a00 */
[----:B0-----:R-:W4:Y:S02]  /*12340*/  LDL.LU.64 R10, [R1+0xcf8] ;  /* 0x000cf800010a7983 */ /* 0x001f240000300a00 */
[----:B----4-:R-:W-:Y:S01]  /*12350*/  HMMA.16816.F32 R16, R4, R10, R16 ;  /* 0x0000000a0410723c */ /* 0x010fe20000001810 */
[----:B------:R-:W-:Y:S11]  /*12360*/  IMAD.MOV.U32 R21, RZ, RZ, R11 ;  /* 0x000000ffff157224 */ /* 0x000ff600078e000b */
[----:B------:R-:W-:Y:S11]  /*12370*/  @!UPT UIADD3 URZ, URZ, URZ, URZ ;  /* 0x0000003f3f3ff290 */ /* 0x000ff6000fffe03f */
[----:B------:R-:W-:Y:S04]  /*12380*/  STL.64 [R1+0xa0], R16 ;  /* 0x0000a01001007387 */ /* 0x000fe80000100a00 */
[----:B------:R0:W-:Y:S04]  /*12390*/  STL.64 [R1+0xa8], R18 ;  /* 0x0000a81201007387 */ /* 0x0001e80000100a00 */
[----:B0-----:R-:W3:Y:S04]  /*123a0*/  LDL.LU.64 R18, [R1+0xcf0] ;  /* 0x000cf00001127983 */ /* 0x001ee80000300a00 */
[----:B------:R-:W3:Y:S04]  /*123b0*/  LDL.LU.64 R10, [R1+0xce8] ;  /* 0x000ce800010a7983 */ /* 0x000ee80000300a00 */
[----:B------:R-:W3:Y:S01]  /*123c0*/  LDL.LU.64 R8, [R1+0xce0] ;  /* 0x000ce00001087983 */ /* 0x000ee20000300a00 */
[----:B------:R-:W-:-:S02]  /*123d0*/  IMAD.MOV.U32 R28, RZ, RZ, c[0x0][0x18c] ;  /* 0x00006300ff1c7624 */ /* 0x000fc400078e00ff */
[----:B------:R-:W-:Y:S01]  /*123e0*/  IMAD.MOV.U32 R20, RZ, RZ, R23 ;  /* 0x000000ffff147224 */ /* 0x000fe200078e0017 */
[----:B------:R-:W4:Y:S01]  /*123f0*/  LDL.LU.64 R16, [R1+0xcd8] ;  /* 0x000cd80001107983 */ /* 0x000f220000300a00 */
[----:B------:R-:W-:Y:S01]  /*12400*/  IMAD.SHL.U32 R23, R28, 0x20, RZ ;  /* 0x000000201c177824 */ /* 0x000fe200078e00ff */
[C---:B---3--:R-:W-:Y:S01]  /*12410*/  HMMA.16816.F32 R8, R4.reuse, R18, R8 ;  /* 0x000000120408723c */ /* 0x048fe20000001808 */
[----:B------:R-:W-:Y:S02]  /*12420*/  IMAD.MOV.U32 R29, RZ, RZ, R18 ;  /* 0x000000ffff1d7224 */ /* 0x000fe400078e0012 */
[----:B------:R-:W-:Y:S11]  /*12430*/  IMAD.MOV.U32 R28, RZ, RZ, R19 ;  /* 0x000000ffff1c7224 */ /* 0x000ff600078e0013 */
[----:B------:R-:W-:Y:S09]  /*12440*/  @!UPT UIADD3 URZ, URZ, URZ, URZ ;  /* 0x0000003f3f3ff290 */ /* 0x000ff2000fffe03f */
[----:B------:R-:W-:Y:S01]  /*12450*/  STL.64 [R1+0x90], R8 ;  /* 0x0000900801007387 */ /* 0x000fe20000100a00 */
[----:B------:R-:W-:Y:S02]  /*12460*/  IMAD.MOV.U32 R19, RZ, RZ, R11 ;  /* 0x000000ffff137224 */ /* 0x000fe400078e000b */
[----:B------:R-:W-:Y:S01]  /*12470*/  IMAD.MOV.U32 R18, RZ, RZ, R10 ;  /* 0x000000ffff127224 */ /* 0x000fe200078e000a */
[----:B------:R0:W-:Y:S04]  /*12480*/  STL.64 [R1+0x98], R10 ;  /* 0x0000980a01007387 */ /* 0x0001e80000100a00 */
[----:B0-----:R-:W3:Y:S02]  /*12490*/  LDL.LU.64 R10, [R1+0xcd0] ;  /* 0x000cd000010a7983 */ /* 0x001ee40000300a00 */
[----:B---3--:R-:W-:Y:S01]  /*124a0*/  HMMA.16816.F32 R24, R4, R10, R24 ;  /* 0x0000000a0418723c */ /* 0x008fe20000001818 */
[----:B------:R-:W-:-:S02]  /*124b0*/  IMAD.MOV.U32 R2, RZ, RZ, R10 ;  /* 0x000000ffff027224 */ /* 0x000fc400078e000a */
[----:B------:R-:W-:Y:S11]  /*124c0*/  IMAD.MOV.U32 R22, RZ, RZ, R11 ;  /* 0x000000ffff167224 */ /* 0x000ff600078e000b */
[----:B------:R-:W-:Y:S09]  /*124d0*/  @!UPT UIADD3 URZ, URZ, URZ, URZ ;  /* 0x0000003f3f3ff290 */ /* 0x000ff2000fffe03f */
[----:B------:R-:W-:Y:S04]  /*124e0*/  STL.64 [R1+0x80], R24 ;  /* 0x0000801801007387 */ /* 0x000fe80000100a00 */
[----:B------:R0:W-:Y:S04]  /*124f0*/  STL.64 [R1+0x88], R26 ;  /* 0x0000881a01007387 */ /* 0x0001e80000100a00 */
[----:B0-----:R-:W2:Y:S04]  /*12500*/  LDL.LU.64 R26, [R1+0xcc8] ;  /* 0x000cc800011a7983 */ /* 0x001ea80000300a00 */
[----:B------:R-:W3:Y:S04]  /*12510*/  LDL.LU.64 R24, [R1+0xcc0] ;  /* 0x000cc00001187983 */ /* 0x000ee80000300a00 */
[----:B------:R-:W3:Y:S01]  /*12520*/  LDL.LU.64 R10, [R1+0xcb8] ;  /* 0x000cb800010a7983 */ /* 0x000ee20000300a00 */
[----:B--2---:R-:W-:Y:S01]  /*12530*/  HMMA.16816.F32 R12, R4, R26, R12 ;  /* 0x0000001a040c723c */ /* 0x004fe2000000180c */
[----:B---3--:R-:W-:-:S05]  /*12540*/  IMAD.WIDE R10, R23, 0x2, R10 ;  /* 0x00000002170a7825 */ /* 0x008fca00078e020a */
[----:B------:R-:W-:Y:S01]  /*12550*/  STL [R1+0xb54], R10 ;  /* 0x000b540a01007387 */ /* 0x000fe20000100800 */
[----:B------:R-:W-:Y:S02]  /*12560*/  IMAD.MOV.U32 R0, RZ, RZ, R26 ;  /* 0x000000ffff007224 */ /* 0x000fe400078e001a */
[----:B------:R-:W-:Y:S11]  /*12570*/  IMAD.MOV.U32 R3, RZ, RZ, R27 ;  /* 0x000000ffff037224 */ /* 0x000ff600078e001b */
[----:B------:R-:W-:Y:S03]  /*12580*/  @!UPT UIADD3 URZ, URZ, URZ, URZ ;  /* 0x0000003f3f3ff290 */ /* 0x000fe6000fffe03f */
[----:B------:R-:W-:Y:S04]  /*12590*/  STL.64 [R1+0x3e0], R12 ;  /* 0x0003e00c01007387 */ /* 0x000fe80000100a00 */
[----:B------:R0:W-:Y:S04]  /*125a0*/  STL.64 [R1+0x3e8], R14 ;  /* 0x0003e80e01007387 */ /* 0x0001e80000100a00 */
[----:B0-----:R-:W2:Y:S04]  /*125b0*/  LDL.LU.64 R14, [R1+0xcb0] ;  /* 0x000cb000010e7983 */ /* 0x001ea80000300a00 */
[----:B------:R-:W2:Y:S04]  /*125c0*/  LDL.LU.64 R12, [R1+0xca8] ;  /* 0x000ca800010c7983 */ /* 0x000ea80000300a00 */
[----:B------:R-:W2:Y:S01]  /*125d0*/  LDL.LU.64 R26, [R1+0xca0] ;  /* 0x000ca000011a7983 */ /* 0x000ea20000300a00 */
[----:B----4-:R-:W-:-:S03]  /*125e0*/  IMAD.WIDE R8, R23, 0x2, R16 ;  /* 0x0000000217087825 */ /* 0x010fc600078e0210 */
[----:B------:R0:W-:Y:S01]  /*125f0*/  STL [R1+0xb50], R11 ;  /* 0x000b500b01007387 */ /* 0x0001e20000100800 */
[----:B------:R-:W-:-:S03]  /*12600*/  IMAD.WIDE R16, R23, 0x2, R24 ;  /* 0x0000000217107825 */ /* 0x000fc600078e0218 */
[----:B0-----:R-:W3:Y:S04]  /*12610*/  LDL.LU.64 R10, [R1+0x488] ;  /* 0x00048800010a7983 */ /* 0x001ee80000300a00 */
[----:B------:R-:W-:Y:S04]  /*12620*/  STL [R1+0xb4c], R8 ;  /* 0x000b4c0801007387 */ /* 0x000fe80000100800 */
[----:B------:R-:W4:Y:S04]  /*12630*/  LDL.LU.64 R24, [R1+0x4c8] ;  /* 0x0004c80001187983 */ /* 0x000f280000300a00 */
[----:B------:R0:W-:Y:S04]  /*12640*/  STL [R1+0xb48], R9 ;  /* 0x000b480901007387 */ /* 0x0001e80000100800 */
[----:B0-----:R-:W3:Y:S04]  /*12650*/  LDL.LU.64 R8, [R1+0x490] ;  /* 0x0004900001087983 */ /* 0x001ee80000300a00 */
[----:B------:R-:W-:Y:S04]  /*12660*/  STL [R1+0xb44], R16 ;  /* 0x000b441001007387 */ /* 0x000fe80000100800 */
[----:B------:R0:W-:Y:S01]  /*12670*/  STL [R1+0xb40], R17 ;  /* 0x000b401101007387 */ /* 0x0001e20000100800 */
[----:B--2---:R-:W-:Y:S03]  /*12680*/  HMMA.16816.F32 R4, R4, R26, R12 ;  /* 0x0000001a0404723c */ /* 0x004fe6000000180c */
[----:B------:R-:W2:Y:S04]  /*12690*/  LDL.LU.64 R14, [R1+0xc98] ;  /* 0x000c9800010e7983 */ /* 0x000ea80000300a00 */
[----:B------:R-:W2:Y:S11]  /*126a0*/  LDL.LU.64 R12, [R1+0xc90] ;  /* 0x000c9000010c7983 */ /* 0x000eb60000300a00 */
[----:B------:R-:W-:Y:S05]  /*126b0*/  @!UPT UIADD3 URZ, URZ, URZ, URZ ;  /* 0x0000003f3f3ff290 */ /* 0x000fea000fffe03f */
[----:B------:R1:W-:Y:S01]  /*126c0*/  STL.64 [R1+0x410], R4 ;  /* 0x0004100401007387 */ /* 0x0003e20000100a00 */
[----:B0-----:R-:W-:Y:S02]  /*126d0*/  IMAD.MOV.U32 R17, RZ, RZ, R5 ;  /* 0x000000ffff117224 */ /* 0x001fe400078e0005 */
[----:B------:R-:W-:Y:S01]  /*126e0*/  IMAD.MOV.U32 R16, RZ, RZ, R4 ;  /* 0x000000ffff107224 */ /* 0x000fe200078e0004 */
[----:B------:R0:W-:Y:S04]  /*126f0*/  STL.64 [R1+0x418], R6 ;  /* 0x0004180601007387 */ /* 0x0001e80000100a00 */
[----:B-1----:R-:W3:Y:S04]  /*12700*/  LDL.LU.64 R4, [R1+0x498] ;  /* 0x0004980001047983 */ /* 0x002ee80000300a00 */
[----:B0-----:R-:W3:Y:S04]  /*12710*/  LDL.LU.64 R6, [R1+0x4a0] ;  /* 0x0004a00001067983 */ /* 0x001ee80000300a00 */
[----:B------:R-:W-:Y:S04]  /*12720*/  STL.64 [R1+0xc68], R26 ;  /* 0x000c681a01007387 */ /* 0x000fe80000100a00 */
[----:B----4-:R0:W-:Y:S04]  /*12730*/  STL.64 [R1+0xc60], R24 ;  /* 0x000c601801007387 */ /* 0x0101e80000100a00 */
[----:B0-----:R-:W4:Y:S01]  /*12740*/  LDL.LU.64 R24, [R1+0x4a8] ;  /* 0x0004a80001187983 */ /* 0x001f220000300a00 */
[----:B--2---:R-:W-:-:S02]  /*12750*/  IMAD.MOV.U32 R26, RZ, RZ, R12 ;  /* 0x000000ffff1a7224 */ /* 0x004fc400078e000c */
[----:B------:R-:W-:Y:S01]  /*12760*/  IMAD.MOV.U32 R27, RZ, RZ, R13 ;  /* 0x000000ffff1b7224 */ /* 0x000fe200078e000d */
[----:B------:R-:W2:Y:S01]  /*12770*/  LDL.LU R12, [R1+0xc8c] ;  /* 0x000c8c00010c7983 */ /* 0x000ea20000300800 */
[----:B------:R-:W2:Y:S02]  /*12780*/  LDL.LU R13, [R1+0xc88] ;  /* 0x000c8800010d7983 */ /* 0x000ea40000300800 */
[----:B------:R-:W-:Y:S02]  /*12790*/  STL.64 [R1+0xb90], R18 ;  /* 0x000b901201007387 */ /* 0x000fe40000100a00 */
[----:B------:R0:W-:Y:S02]  /*127a0*/  STL.64 [R1+0xb88], R16 ;  /* 0x000b881001007387 */ /* 0x0001e40000100a00 */
[----:B0-----:R-:W2:Y:S01]  /*127b0*/  LDL.LU.64 R16, [R1+0x4c0] ;  /* 0x0004c00001107983 */ /* 0x001ea20000300a00 */
[----:B------:R-:W-:Y:S02]  /*127c0*/  IMAD.MOV.U32 R18, RZ, RZ, R14 ;  /* 0x000000ffff127224 */ /* 0x000fe400078e000e */
[----:B------:R-:W-:-:S02]  /*127d0*/  IMAD.MOV.U32 R19, RZ, RZ, R15 ;  /* 0x000000ffff137224 */ /* 0x000fc400078e000f */
[----:B------:R-:W4:Y:S01]  /*127e0*/  LDL.LU R14, [R1+0xc84] ;  /* 0x000c8400010e7983 */ /* 0x000f220000300800 */
[----:B------:R-:W4:Y:S02]  /*127f0*/  LDL.LU R15, [R1+0xc80] ;  /* 0x000c8000010f7983 */ /* 0x000f240000300800 */
[----:B------:R-:W-:Y:S02]  /*12800*/  STL.64 [R1+0xc78], R18 ;  /* 0x000c781201007387 */ /* 0x000fe40000100a00 */
[----:B---3--:R-:W-:-:S04]  /*12810*/  IMAD.WIDE R10, R23, 0x2, R10 ;  /* 0x00000002170a7825 */ /* 0x008fc800078e020a */
[C---:B------:R-:W-:Y:S01]  /*12820*/  IMAD.WIDE R8, R23.reuse, 0x2, R8 ;  /* 0x0000000217087825 */ /* 0x040fe200078e0208 */
[----:B--2---:R0:W-:Y:S04]  /*12830*/  STL.64 [R1+0xc70], R16 ;  /* 0x000c701001007387 */ /* 0x0041e80000100a00 */
[----:B0-----:R-:W2:Y:S01]  /*12840*/  LDL.LU R16, [R1+0x430] ;  /* 0x0004300001107983 */ /* 0x001ea20000300800 */
[----:B------:R-:W2:Y:S02]  /*12850*/  LDL.LU R17, [R1+0x434] ;  /* 0x0004340001117983 */ /* 0x000ea40000300800 */
[----:B------:R-:W2:Y:S02]  /*12860*/  LDL.LU R18, [R1+0x438] ;  /* 0x0004380001127983 */ /* 0x000ea40000300800 */
[----:B------:R-:W2:Y:S01]  /*12870*/  LDL.LU R19, [R1+0x43c] ;  /* 0x00043c0001137983 */ /* 0x000ea20000300800 */
[----:B------:R-:W-:Y:S01]  /*12880*/  STL [R1+0xb3c], R10 ;  /* 0x000b3c0a01007387 */ /* 0x000fe20000100800 */
[----:B------:R0:W-:Y:S03]  /*12890*/  STL [R1+0xb34], R11 ;  /* 0x000b340b01007387 */ /* 0x0001e60000100800 */
[----:B0-----:R-:W3:Y:S01]  /*128a0*/  LDL.LU.64 R10, [R1+0x4b8] ;  /* 0x0004b800010a7983 */ /* 0x001ee20000300a00 */
[----:B------:R-:W-:Y:S02]  /*128b0*/  STL [R1+0xb30], R8 ;  /* 0x000b300801007387 */ /* 0x000fe40000100800 */
[----:B------:R0:W-:Y:S02]  /*128c0*/  STL [R1+0xb2c], R9 ;  /* 0x000b2c0901007387 */ /* 0x0001e40000100800 */
[----:B0-----:R-:W3:Y:S01]  /*128d0*/  LDL.LU.64 R8, [R1+0x4b0] ;  /* 0x0004b00001087983 */ /* 0x001ee20000300a00 */
[----:B------:R-:W-:-:S05]  /*128e0*/  IMAD.WIDE R4, R23, 0x2, R4 ;  /* 0x0000000217047825 */ /* 0x000fca00078e0204 */
[----:B------:R-:W-:Y:S01]  /*128f0*/  STL [R1+0xb28], R4 ;  /* 0x000b280401007387 */ /* 0x000fe20000100800 */
[----:B------:R4:W-:Y:S02]  /*12900*/  STL [R1+0xb24], R5 ;  /* 0x000b240501007387 */ /* 0x0009e40000100800 */
[----:B----4-:R-:W-:-:S04]  /*12910*/  IMAD.WIDE R4, R23, 0x2, R24 ;  /* 0x0000000217047825 */ /* 0x010fc800078e0218 */
[C---:B------:R-:W-:Y:S01]  /*12920*/  IMAD.WIDE R6, R23.reuse, 0x2, R6 ;  /* 0x0000000217067825 */ /* 0x040fe200078e0206 */
[----:B--2---:R-:W-:Y:S01]  /*12930*/  HMMA.16816.F32 R24, R12, R26, R16 ;  /* 0x0000001a0c18723c */ /* 0x004fe20000001810 */
[----:B------:R-:W2:Y:S02]  /*12940*/  LDL.LU.64 R18, [R1+0xc78] ;  /* 0x000c780001127983 */ /* 0x000ea40000300a00 */
[----:B------:R-:W4:Y:S11]  /*12950*/  LDL.LU.64 R16, [R1+0xc70] ;  /* 0x000c700001107983 */ /* 0x000f360000300a00 */
[----:B------:R-:W-:Y:S09]  /*12960*/  @!UPT UIADD3 URZ, URZ, URZ, URZ ;  /* 0x0000003f3f3ff290 */ /* 0x000ff2000fffe03f */
[----:B------:R-:W-:Y:S01]  /*12970*/  STL.64 [R1+0x430], R24 ;  /* 0x0004301801007387 */ /* 0x000fe20000100a00 */
[----:B------:R0:W-:Y:S02]  /*12980*/  STL.64 [R1+0x438], R26 ;  /* 0x0004381a01007387 */ /* 0x0001e40000100a00 */
[C---:B---3--:R-:W-:Y:S01]  /*12990*/  IMAD.WIDE R8, R23.reuse, 0x2, R8 ;  /* 0x0000000217087825 */ /* 0x048fe200078e0208 */
[----:B0-----:R-:W3:Y:S03]  /*129a0*/  LDL.LU.64 R26, [R1+0xc68] ;  /* 0x000c6800011a7983 */ /* 0x001ee60000300a00 */
[----:B------:R-:W2:Y:S02]  /*129b0*/  LDL.LU.64 R24, [R1+0xc60] ;  /* 0x000c600001187983 */ /* 0x000ea40000300a00 */
[----:B------:R-:W-:Y:S02]  /*129c0*/  STL [R1+0xb20], R6 ;  /* 0x000b200601007387 */ /* 0x000fe40000100800 */
[----:B------:R-:W-:Y:S01]  /*129d0*/  STL [R1+0xb1c], R7 ;  /* 0x000b1c0701007387 */ /* 0x000fe20000100800 */
[----:B------:R-:W-:Y:S01]  /*129e0*/  STL [R1+0xb18], R4 ;  /* 0x000b180401007387 */ /* 0x000fe20000100800 */
[----:B------:R0:W-:Y:S02]  /*129f0*/  STL [R1+0xb14], R5 ;  /* 0x000b140501007387 */ /* 0x0001e40000100800 */
[----:B------:R1:W-:Y:S02]  /*12a00*/  STL [R1+0xb10], R8 ;  /* 0x000b100801007387 */ /* 0x0003e40000100800 */
[----:B------:R1:W-:Y:S02]  /*12a10*/  STL [R1+0xb08], R9 ;  /* 0x000b080901007387 */ /* 0x0003e40000100800 */
[C---:B0-----:R-:W-:Y:S01]  /*12a20*/  IMAD.WIDE R4, R23.reuse, 0x2, R10 ;  /* 0x0000000217047825 */ /* 0x041fe200078e020a */
[----:B-1----:R-:W2:Y:S03]  /*12a30*/  LDL.LU R8, [R1+0x440] ;  /* 0x0004400001087983 */ /* 0x002ea60000300800 */
[----:B------:R-:W2:Y:S02]  /*12a40*/  LDL.LU R9, [R1+0x444] ;  /* 0x0004440001097983 */ /* 0x000ea40000300800 */
[----:B------:R-:W2:Y:S02]  /*12a50*/  LDL.LU R10, [R1+0x448] ;  /* 0x00044800010a7983 */ /* 0x000ea40000300800 */
[----:B------:R-:W2:Y:S02]  /*12a60*/  LDL.LU R11, [R1+0x44c] ;  /* 0x00044c00010b7983 */ /* 0x000ea40000300800 */
[----:B----4-:R-:W-:-:S02]  /*12a70*/  IMAD.WIDE R6, R23, 0x2, R16 ;  /* 0x0000000217067825 */ /* 0x010fc400078e0210 */
[----:B--2---:R-:W-:Y:S01]  /*12a80*/  HMMA.16816.F32 R16, R12, R18, R8 ;  /* 0x000000120c10723c */ /* 0x004fe20000001808 */
[----:B------:R-:W2:Y:S11]  /*12a90*/  LDL.LU.64 R10, [R1+0x500] ;  /* 0x00050000010a7983 */ /* 0x000eb60000300a00 */
[----:B------:R-:W-:Y:S11]  /*12aa0*/  @!UPT UIADD3 URZ, URZ, URZ, URZ ;  /* 0x0000003f3f3ff290 */ /* 0x000ff6000fffe03f */
[----:B------:R-:W-:Y:S01]  /*12ab0*/  STL.64 [R1+0x440], R16 ;  /* 0x0004401001007387 */ /* 0x000fe20000100a00 */
[----:B------:R0:W-:Y:S03]  /*12ac0*/  STL.64 [R1+0x448], R18 ;  /* 0x0004481201007387 */ /* 0x0001e60000100a00 */
[----:B0-----:R-:W4:Y:S01]  /*12ad0*/  LDL.LU.64 R18, [R1+0x510] ;  /* 0x0005100001127983 */ /* 0x001f220000300a00 */
[----:B------:R-:W-:-:S03]  /*12ae0*/  IMAD.WIDE R8, R23, 0x2, R24 ;  /* 0x0000000217087825 */ /* 0x000fc600078e0218 */
[----:B----4-:R-:W-:Y:S01]  /*12af0*/  STL.64 [R1+0xc08], R18 ;  /* 0x000c081201007387 */ /* 0x010fe20000100a00 */
[----:B------:R-:W-:Y:S02]  /*12b00*/  STL [R1+0xb04], R4 ;  /* 0x000b040401007387 */ /* 0x000fe40000100800 */
[----:B------:R-:W4:Y:S02]  /*12b10*/  LDL.LU.64 R24, [R1+0x508] ;  /* 0x0005080001187983 */ /* 0x000f240000300a00 */
[----:B---3--:R-:W-:Y:S01]  /*12b20*/  STL.64 [R1+0xc20], R26 ;  /* 0x000c201a01007387 */ /* 0x008fe20000100a00 */
[----:B----4-:R0:W-:Y:S04]  /*12b30*/  STL.64 [R1+0xc18], R24 ;  /* 0x000c181801007387 */ /* 0x0101e80000100a00 */
[----:B0-----:R-:W3:Y:S01]  /*12b40*/  LDL.LU.64 R24, [R1+0x4f0] ;  /* 0x0004f00001187983 */ /* 0x001ee20000300a00 */
[----:B------:R-:W4:Y:S02]  /*12b50*/  LDL.LU R26, [R1+0x38] ;  /* 0x00003800011a7983 */ /* 0x000f240000300800 */
[----:B------:R-:W-:-:S02]  /*12b60*/  IMAD.MOV.U32 R27, RZ, RZ, R21 ;  /* 0x000000ffff1b7224 */ /* 0x000fc400078e0015 */
[----:B------:R0:W5:Y:S04]  /*12b70*/  LDL.LU R21, [R1+0xc5c] ;  /* 0x000c5c0001157983 */ /* 0x0001680000300800 */
[----:B----4-:R1:W-:Y:S01]  /*12b80*/  STL.64 [R1+0xc40], R26 ;  /* 0x000c401a01007387 */ /* 0x0103e20000100a00 */
[----:B---3--:R3:W-:Y:S02]  /*12b90*/  STL.64 [R1+0xc38], R24 ;  /* 0x000c381801007387 */ /* 0x0087e40000100a00 */
[----:B-1----:R-:W-:Y:S01]  /*12ba0*/  IMAD.MOV.U32 R27, RZ, RZ, R20 ;  /* 0x000000ffff1b7224 */ /* 0x002fe200078e0014 */
[----:B---3--:R-:W3:Y:S01]  /*12bb0*/  LDL.LU.64 R24, [R1+0x4d8] ;  /* 0x0004d80001187983 */ /* 0x008ee20000300a00 */
[----:B------:R-:W4:Y:S02]  /*12bc0*/  LDL.LU R26, [R1+0x48] ;  /* 0x00004800011a7983 */ /* 0x000f240000300800 */
[----:B------:R0:W5:Y:S02]  /*12bd0*/  LDL.LU R20, [R1+0xc58] ;  /* 0x000c580001147983 */ /* 0x0001640000300800 */
[----:B------:R-:W2:Y:S01]  /*12be0*/  LDL.LU R16, [R1+0x420] ;  /* 0x0004200001107983 */ /* 0x000ea20000300800 */
[----:B------:R-:W2:Y:S01]  /*12bf0*/  LDL.LU R17, [R1+0x424] ;  /* 0x0004240001117983 */ /* 0x000ea20000300800 */
[----:B------:R-:W2:Y:S02]  /*12c00*/  LDL.LU R18, [R1+0x428] ;  /* 0x0004280001127983 */ /* 0x000ea40000300800 */
[----:B------:R-:W2:Y:S02]  /*12c10*/  LDL.LU R19, [R1+0x42c] ;  /* 0x00042c0001137983 */ /* 0x000ea40000300800 */
[----:B--2---:R-:W-:Y:S01]  /*12c20*/  STL.64 [R1+0xc30], R18 ;  /* 0x000c301201007387 */ /* 0x004fe20000100a00 */
[----:B------:R1:W-:Y:S03]  /*12c30*/  STL.64 [R1+0xc28], R16 ;  /* 0x000c281001007387 */ /* 0x0003e60000100a00 */
[----:B-1----:R-:W2:Y:S01]  /*12c40*/  LDL.LU R16, [R1+0x460] ;  /* 0x0004600001107983 */ /* 0x002ea20000300800 */
[----:B------:R-:W2:Y:S02]  /*12c50*/  LDL.LU R17, [R1+0x464] ;  /* 0x0004640001117983 */ /* 0x000ea40000300800 */
[----:B------:R-:W2:Y:S02]  /*12c60*/  LDL.LU R18, [R1+0x468] ;  /* 0x0004680001127983 */ /* 0x000ea40000300800 */
[----:B------:R-:W2:Y:S02]  /*12c70*/  LDL.LU R19, [R1+0x46c] ;  /* 0x00046c0001137983 */ /* 0x000ea40000300800 */
[----:B--2---:R-:W-:Y:S01]  /*12c80*/  STL.64 [R1+0xc50], R18 ;  /* 0x000c501201007387 */ /* 0x004fe20000100a00 */
[----:B------:R1:W-:Y:S03]  /*12c90*/  STL.64 [R1+0xc48], R16 ;  /* 0x000c481001007387 */ /* 0x0003e60000100a00 */
[----:B-1----:R-:W4:Y:S01]  /*12ca0*/  LDL.LU R16, [R1+0x450] ;  /* 0x0004500001107983 */ /* 0x002f220000300800 */
[----:B------:R-:W4:Y:S02]  /*12cb0*/  LDL.LU R17, [R1+0x454] ;  /* 0x0004540001117983 */ /* 0x000f240000300800 */
[----:B------:R-:W4:Y:S02]  /*12cc0*/  LDL.LU R18, [R1+0x458] ;  /* 0x0004580001127983 */ /* 0x000f240000300800 */
[----:B------:R-:W4:Y:S01]  /*12cd0*/  LDL.LU R19, [R1+0x45c] ;  /* 0x00045c0001137983 */ /* 0x000f220000300800 */
[----:B------:R1:W-:Y:S04]  /*12ce0*/  STL [R1+0xb00], R5 ;  /* 0x000b000501007387 */ /* 0x0003e80000100800 */
[----:B-1----:R-:W2:Y:S01]  /*12cf0*/  LDL.LU.64 R4, [R1+0x4d0] ;  /* 0x0004d00001047983 */ /* 0x002ea20000300a00 */
[----:B------:R-:W-:Y:S02]  /*12d00*/  STL [R1+0xafc], R6 ;  /* 0x000afc0601007387 */ /* 0x000fe40000100800 */
[----:B------:R3:W-:Y:S02]  /*12d10*/  STL [R1+0xaf8], R7 ;  /* 0x000af80701007387 */ /* 0x0007e40000100800 */
[C---:B---3--:R-:W-:Y:S01]  /*12d20*/  IMAD.WIDE R6, R23.reuse, 0x2, R24 ;  /* 0x0000000217067825 */ /* 0x048fe200078e0218 */
[----:B------:R-:W-:Y:S03]  /*12d30*/  STL [R1+0xaf4], R8 ;  /* 0x000af40801007387 */ /* 0x000fe60000100800 */
[----:B------:R1:W-:Y:S02]  /*12d40*/  STL [R1+0xaf0], R9 ;  /* 0x000af00901007387 */ /* 0x0003e40000100800 */
[----:B-1----:R-:W3:Y:S01]  /*12d50*/  LDL.LU.64 R8, [R1+0x4e0] ;  /* 0x0004e00001087983 */ /* 0x002ee20000300a00 */
[----:B----4-:R-:W-:Y:S03]  /*12d60*/  HMMA.16816.F32 R24, R12, R26, R16 ;  /* 0x0000001a0c18723c */ /* 0x010fe60000001810 */
[----:B------:R-:W4:Y:S01]  /*12d70*/  LDL.LU.64 R18, [R1+0xc50] ;  /* 0x000c500001127983 */ /* 0x000f220000300a00 */
[----:B------:R-:W4:Y:S11]  /*12d80*/  LDL.LU.64 R16, [R1+0xc48] ;  /* 0x000c480001107983 */ /* 0x000f360000300a00 */
[----:B------:R-:W-:Y:S08]  /*12d90*/  @!UPT UIADD3 URZ, URZ, URZ, URZ ;  /* 0x0000003f3f3ff290 */ /* 0x000ff0000fffe03f */
[----:B------:R-:W-:Y:S01]  /*12da0*/  STL.64 [R1+0x450], R24 ;  /* 0x0004501801007387 */ /* 0x000fe20000100a00 */
[----:B------:R1:W-:Y:S03]  /*12db0*/  STL.64 [R1+0x458], R26 ;  /* 0x0004581a01007387 */ /* 0x0003e60000100a00 */
[----:B-1----:R-:W4:Y:S01]  /*12dc0*/  LDL.LU.64 R26, [R1+0xc40] ;  /* 0x000c4000011a7983 */ /* 0x002f220000300a00 */
[----:B------:R-:W4:Y:S02]  /*12dd0*/  LDL.LU.64 R24, [R1+0xc38] ;  /* 0x000c380001187983 */ /* 0x000f240000300a00 */
[----:B--2---:R-:W-:-:S05]  /*12de0*/  IMAD.WIDE R4, R23, 0x2, R4 ;  /* 0x0000000217047825 */ /* 0x004fca00078e0204 */
[----:B------:R-:W-:Y:S01]  /*12df0*/  STL [R1+0xaec], R4 ;  /* 0x000aec0401007387 */ /* 0x000fe20000100800 */
[----:B------:R1:W-:Y:S03]  /*12e00*/  STL [R1+0xae8], R5 ;  /* 0x000ae80501007387 */ /* 0x0003e60000100800 */
[----:B-1----:R-:W2:Y:S01]  /*12e10*/  LDL.LU.64 R4, [R1+0x4e8] ;  /* 0x0004e80001047983 */ /* 0x002ea20000300a00 */
[----:B------:R-:W-:Y:S02]  /*12e20*/  STL [R1+0xae4], R6 ;  /* 0x000ae40601007387 */ /* 0x000fe40000100800 */
[----:B------:R-:W-:Y:S02]  /*12e30*/  STL [R1+0xae0], R7 ;  /* 0x000ae00701007387 */ /* 0x000fe40000100800 */
[----:B---3--:R-:W-:-:S05]  /*12e40*/  IMAD.WIDE R8, R23, 0x2, R8 ;  /* 0x0000000217087825 */ /* 0x008fca00078e0208 */
[----:B------:R-:W-:Y:S01]  /*12e50*/  STL [R1+0xad8], R8 ;  /* 0x000ad80801007387 */ /* 0x000fe20000100800 */
[----:B------:R1:W-:Y:S03]  /*12e60*/  STL [R1+0x5ac], R9 ;  /* 0x0005ac0901007387 */ /* 0x0003e60000100800 */
[----:B-1----:R-:W3:Y:S01]  /*12e70*/  LDL.LU.64 R8, [R1+0x4f8] ;  /* 0x0004f80001087983 */ /* 0x002ee20000300a00 */
[C---:B----4-:R-:W-:Y:S02]  /*12e80*/  IMAD.WIDE R6, R23.reuse, 0x2, R24 ;  /* 0x0000000217067825 */ /* 0x050fe400078e0218 */
[----:B------:R-:W-:Y:S01]  /*12e90*/  HMMA.16816.F32 R24, R12, R26, R16 ;  /* 0x0000001a0c18723c */ /* 0x000fe20000001810 */
[----:B------:R-:W4:Y:S01]  /*12ea0*/  LDL.LU.64 R18, [R1+0xc30] ;  /* 0x000c300001127983 */ /* 0x000f220000300a00 */
[----:B------:R-:W4:Y:S11]  /*12eb0*/  LDL.LU.64 R16, [R1+0xc28] ;  /* 0x000c280001107983 */ /* 0x000f360000300a00 */
[----:B------:R-:W-:Y:S10]  /*12ec0*/  @!UPT UIADD3 URZ, URZ, URZ, URZ ;  /* 0x0000003f3f3ff290 */ /* 0x000ff4000fffe03f */
[----:B------:R-:W-:Y:S01]  /*12ed0*/  STL.64 [R1+0x460], R24 ;  /* 0x0004601801007387 */ /* 0x000fe20000100a00 */
[----:B------:R1:W-:Y:S03]  /*12ee0*/  STL.64 [R1+0x468], R26 ;  /* 0x0004681a01007387 */ /* 0x0003e60000100a00 */
[----:B-1----:R-:W4:Y:S01]  /*12ef0*/  LDL.LU.64 R26, [R1+0xc20] ;  /* 0x000c2000011a7983 */ /* 0x002f220000300a00 */
[----:B------:R-:W4:Y:S02]  /*12f00*/  LDL.LU.64 R24, [R1+0xc18] ;  /* 0x000c180001187983 */ /* 0x000f240000300a00 */
[----:B--2---:R-:W-:-:S04]  /*12f10*/  IMAD.WIDE R4, R23, 0x2, R4 ;  /* 0x0000000217047825 */ /* 0x004fc800078e0204 */
[C---:B---3--:R-:W-:Y:S01]  /*12f20*/  IMAD.WIDE R8, R23.reuse, 0x2, R8 ;  /* 0x0000000217087825 */ /* 0x048fe200078e0208 */
[----:B------:R-:W-:Y:S03]  /*12f30*/  STL [R1+0x4ec], R4 ;  /* 0x0004ec0401007387 */ /* 0x000fe60000100800 */
[----:B------:R1:W-:Y:S02]  /*12f40*/  STL [R1+0x4e8], R5 ;  /* 0x0004e80501007387 */ /* 0x0003e40000100800 */
[----:B------:R-:W-:Y:S02]  /*12f50*/  STL [R1+0x4e4], R6 ;  /* 0x0004e40601007387 */ /* 0x000fe40000100800 */
[----:B------:R-:W-:Y:S01]  /*12f60*/  STL [R1+0x4e0], R7 ;  /* 0x0004e00701007387 */ /* 0x000fe20000100800 */
[----:B------:R-:W-:Y:S01]  /*12f70*/  STL [R1+0x4dc], R8 ;  /* 0x0004dc0801007387 */ /* 0x000fe20000100800 */
[----:B------:R4:W-:Y:S02]  /*12f80*/  STL [R1+0x4d8], R9 ;  /* 0x0004d80901007387 */ /* 0x0009e40000100800 */
[----:B-1----:R-:W-:-:S04]  /*12f90*/  IMAD.WIDE R4, R23, 0x2, R10 ;  /* 0x0000000217047825 */ /* 0x002fc800078e020a */
[----:B------:R-:W-:Y:S02]  /*12fa0*/  IMAD.MOV.U32 R10, RZ, RZ, R29 ;  /* 0x000000ffff0a7224 */ /* 0x000fe400078e001d */
[----:B------:R-:W-:Y:S01]  /*12fb0*/  IMAD.MOV.U32 R11, RZ, RZ, R28 ;  /* 0x000000ffff0b7224 */ /* 0x000fe200078e001c */
[----:B------:R0:W5:Y:S01]  /*12fc0*/  LDL.LU R29, [R1+0xc14] ;  /* 0x000c1400011d7983 */ /* 0x0001620000300800 */
[----:B------:R-:W2:Y:S05]  /*12fd0*/  LDL.LU R28, [R1+0xc10] ;  /* 0x000c1000011c7983 */ /* 0x000eaa0000300800 */
[----:B----4-:R-:W-:Y:S01]  /*12fe0*/  HMMA.16816.F32 R8, R12, R10, R16 ;  /* 0x0000000a0c08723c */ /* 0x010fe20000001810 */
[----:B------:R-:W-:-:S02]  /*12ff0*/  IMAD.WIDE R6, R23, 0x2, R24 ;  /* 0x0000000217067825 */ /* 0x000fc400078e0218 */
[----:B------:R-:W3:Y:S02]  /*13000*/  LDL.LU.64 R24, [R1+0x520] ;  /* 0x0005200001187983 */ /* 0x000ee40000300a00 */
[----:B------:R-:W4:Y:S11]  /*13010*/  LDL.LU.64 R18, [R1+0xc08] ;  /* 0x000c080001127983 */ /* 0x000f360000300a00 */
[----:B------:R-:W-:Y:S07]  /*13020*/  @!UPT UIADD3 URZ, URZ, URZ, URZ ;  /* 0x0000003f3f3ff290 */ /* 0x000fee000fffe03f */
[----:B------:R-:W-:Y:S01]  /*13030*/  STL.64 [R1+0x420], R8 ;  /* 0x0004200801007387 */ /* 0x000fe20000100a00 */
[----:B------:R1:W-:Y:S03]  /*13040*/  STL.64 [R1+0x428], R10 ;  /* 0x0004280a01007387 */ /* 0x0003e60000100a00 */
[----:B-1----:R-:W2:Y:S01]  /*13050*/  LDL.LU.64 R10, [R1+0x570] ;  /* 0x00057000010a7983 */ /* 0x002ea20000300a00 */
[----:B------:R-:W-:Y:S02]  /*13060*/  STL [R1+0x4d4], R4 ;  /* 0x0004d40401007387 */ /* 0x000fe40000100800 */
[----:B------:R-:W2:Y:S02]  /*13070*/  LDL.LU R16, [R1+0x70] ;  /* 0x0000700001107983 */ /* 0x000ea40000300800 */
[----:B------:R-:W2:Y:S02]  /*13080*/  LDL.LU R17, [R1+0x74] ;  /* 0x0000740001117983 */ /* 0x000ea40000300800 */
[----:B----4-:R-:W-:-:S02]  /*13090*/  IMAD.WIDE R8, R23, 0x2, R18 ;  /* 0x0000000217087825 */ /* 0x010fc400078e0212 */
[----:B------:R-:W4:Y:S02]  /*130a0*/  LDL.LU R18, [R1+0x78] ;  /* 0x0000780001127983 */ /* 0x000f240000300800 */
[----:B------:R-:W4:Y:S02]  /*130b0*/  LDL.LU R19, [R1+0x7c] ;  /* 0x00007c0001137983 */ /* 0x000f240000300800 */
[----:B----4-:R-:W-:Y:S01]  /*130c0*/  STL.64 [R1+0xbb0], R18 ;  /* 0x000bb01201007387 */ /* 0x010fe20000100a00 */
[----:B--2---:R1:W-:Y:S03]  /*130d0*/  STL.64 [R1+0xba8], R16 ;  /* 0x000ba81001007387 */ /* 0x0043e60000100a00 */
[----:B-1----:R-:W2:Y:S01]  /*130e0*/  LDL.LU.64 R16, [R1+0x540] ;  /* 0x0005400001107983 */ /* 0x002ea20000300a00 */
[----:B------:R-:W-:Y:S02]  /*130f0*/  IMAD.MOV.U32 R18, RZ, RZ, R0 ;  /* 0x000000ffff127224 */ /* 0x000fe400078e0000 */
[----:B------:R-:W-:-:S02]  /*13100*/  IMAD.MOV.U32 R19, RZ, RZ, R3 ;  /* 0x000000ffff137224 */ /* 0x000fc400078e0003 */
[----:B------:R-:W4:Y:S01]  /*13110*/  LDL.LU R0, [R1+0xc04] ;  /* 0x000c040001007983 */ /* 0x000f220000300800 */
[----:B------:R-:W3:Y:S02]  /*13120*/  LDL.LU R3, [R1+0xc00] ;  /* 0x000c000001037983 */ /* 0x000ee40000300800 */
[----:B------:R1:W-:Y:S02]  /*13130*/  STL.64 [R1+0xbd8], R18 ;  /* 0x000bd81201007387 */ /* 0x0003e40000100a00 */
[----:B-1----:R-:W-:Y:S01]  /*13140*/  IMAD.MOV.U32 R18, RZ, RZ, R2 ;  /* 0x000000ffff127224 */ /* 0x002fe200078e0002 */
[----:B--2---:R1:W-:Y:S04]  /*13150*/  STL.64 [R1+0xbd0], R16 ;  /* 0x000bd01001007387 */ /* 0x0043e80000100a00 */
[----:B-1----:R-:W2:Y:S01]  /*13160*/  LDL.LU.64 R16, [R1+0x518] ;  /* 0x0005180001107983 */ /* 0x002ea20000300a00 */
[----:B------:R-:W2:Y:S02]  /*13170*/  LDL.LU R2, [R1+0xbfc] ;  /* 0x000bfc0001027983 */ /* 0x000ea40000300800 */
[----:B------:R-:W-:Y:S02]  /*13180*/  STL [R1+0x4d0], R5 ;  /* 0x0004d00501007387 */ /* 0x000fe40000100800 */
[----:B------:R-:W-:Y:S01]  /*13190*/  STL [R1+0x4cc], R6 ;  /* 0x0004cc0601007387 */ /* 0x000fe20000100800 */
[----:B------:R-:W-:Y:S01]  /*131a0*/  STL [R1+0x4c8], R7 ;  /* 0x0004c80701007387 */ /* 0x000fe20000100800 */
[----:B------:R-:W-:Y:S02]  /*131b0*/  STL [R1+0x4c4], R8 ;  /* 0x0004c40801007387 */ /* 0x000fe40000100800 */
[----:B------:R1:W-:Y:S02]  /*131c0*/  STL [R1+0x4c0], R9 ;  /* 0x0004c00901007387 */ /* 0x0003e40000100800 */
[----:B-1----:R-:W2:Y:S01]  /*131d0*/  LDL.LU.64 R8, [R1+0x530] ;  /* 0x0005300001087983 */ /* 0x002ea20000300a00 */
[----:B------:R-:W-:Y:S02]  /*131e0*/  STL.64 [R1+0xbe8], R10 ;  /* 0x000be80a01007387 */ /* 0x000fe40000100a00 */
[----:B---3--:R-:W-:Y:S01]  /*131f0*/  IMAD.WIDE R6, R23, 0x2, R24 ;  /* 0x0000000217067825 */ /* 0x008fe200078e0218 */
[----:B--2---:R1:W-:Y:S04]  /*13200*/  STL.64 [R1+0xbe0], R8 ;  /* 0x000be00801007387 */ /* 0x0043e80000100a00 */
[----:B-1----:R-:W2:Y:S01]  /*13210*/  LDL.LU R8, [R1+0xd0] ;  /* 0x0000d00001087983 */ /* 0x002ea20000300800 */
[----:B------:R-:W2:Y:S02]  /*13220*/  LDL.LU R9, [R1+0xd4] ;  /* 0x0000d40001097983 */ /* 0x000ea40000300800 */
[----:B------:R-:W2:Y:S02]  /*13230*/  LDL.LU R10, [R1+0xd8] ;  /* 0x0000d800010a7983 */ /* 0x000ea40000300800 */
[----:B------:R-:W2:Y:S01]  /*13240*/  LDL.LU R11, [R1+0xdc] ;  /* 0x0000dc00010b7983 */ /* 0x000ea20000300800 */
[----:B------:R-:W3:Y:S01]  /*13250*/  LDL.LU.64 R24, [R1+0x588] ;  /* 0x0005880001187983 */ /* 0x000ee20000300a00 */
[----:B------:R4:W-:Y:S02]  /*13260*/  STL.64 [R1+0xbc0], R26 ;  /* 0x000bc01a01007387 */ /* 0x0009e40000100a00 */
[----:B------:R-:W-:-:S02]  /*13270*/  IMAD.MOV.U32 R19, RZ, RZ, R22 ;  /* 0x000000ffff137224 */ /* 0x000fc400078e0016 */
[----:B------:R-:W-:-:S04]  /*13280*/  IMAD.WIDE R4, R23, 0x2, R16 ;  /* 0x0000000217047825 */ /* 0x000fc800078e0210 */
[----:B----4-:R-:W-:Y:S01]  /*13290*/  IMAD.MOV.U32 R26, RZ, RZ, R0 ;  /* 0x000000ffff1a7224 */ /* 0x010fe200078e0000 */
[----:B---3--:R1:W-:Y:S02]  /*132a0*/  STL.64 [R1+0xbb8], R24 ;  /* 0x000bb81801007387 */ /* 0x0083e40000100a00 */
[----:B-1----:R-:W-:Y:S02]  /*132b0*/  IMAD.MOV.U32 R24, RZ, RZ, R2 ;  /* 0x000000ffff187224 */ /* 0x002fe400078e0002 */
[----:B------:R-:W-:Y:S01]  /*132c0*/  IMAD.MOV.U32 R25, RZ, RZ, R3 ;  /* 0x000000ffff197224 */ /* 0x000fe200078e0003 */
[----:B------:R-:W3:Y:S01]  /*132d0*/  LDL.LU R2, [R1+0xbf8] ;  /* 0x000bf80001027983 */ /* 0x000ee20000300800 */
[----:B------:R-:W3:Y:S01]  /*132e0*/  LDL.LU R3, [R1+0xbf4] ;  /* 0x000bf40001037983 */ /* 0x000ee20000300800 */
[----:B--2---:R-:W-:Y:S01]  /*132f0*/  HMMA.16816.F32 R16, R12, R18, R8 ;  /* 0x000000120c10723c */ /* 0x004fe20000001808 */
[----:B------:R-:W2:Y:S01]  /*13300*/  LDL.LU R0, [R1+0xbf0] ;  /* 0x000bf00001007983 */ /* 0x000ea20000300800 */
[----:B------:R-:W4:Y:S01]  /*13310*/  LDL.LU.64 R10, [R1+0xbe8] ;  /* 0x000be800010a7983 */ /* 0x000f220000300a00 */
[----:B------:R-:W2:Y:S11]  /*13320*/  LDL.LU.64 R8, [R1+0xbe0] ;  /* 0x000be00001087983 */ /* 0x000eb60000300a00 */
[----:B------:R-:W-:Y:S09]  /*13330*/  @!UPT UIADD3 URZ, URZ, URZ, URZ ;  /* 0x0000003f3f3ff290 */ /* 0x000ff2000fffe03f */
[----:B------:R-:W-:Y:S01]  /*13340*/  STL.64 [R1+0xd0], R16 ;  /* 0x0000d01001007387 */ /* 0x000fe20000100a00 */
[----:B------:R1:W-:Y:S03]  /*13350*/  STL.64 [R1+0xd8], R18 ;  /* 0x0000d81201007387 */ /* 0x0003e60000100a00 */
[----:B-1----:R-:W4:Y:S01]  /*13360*/  LDL.LU.64 R18, [R1+0xbd8] ;  /* 0x000bd80001127983 */ /* 0x002f220000300a00 */
[----:B------:R-:W4:Y:S02]  /*13370*/  LDL.LU.64 R16, [R1+0xbd0] ;  /* 0x000bd00001107983 */ /* 0x000f240000300a00 */
[----:B------:R-:W-:Y:S02]  /*13380*/  STL [R1+0x4bc], R4 ;  /* 0x0004bc0401007387 */ /* 0x000fe40000100800 */
[----:B------:R3:W-:Y:S01]  /*13390*/  STL [R1+0x4b8], R5 ;  /* 0x0004b80501007387 */ /* 0x0007e20000100800 */
[----:B------:R-:W-:Y:S01]  /*133a0*/  STL [R1+0x4b4], R6 ;  /* 0x0004b40601007387 */ /* 0x000fe20000100800 */
[----:B------:R4:W-:Y:S02]  /*133b0*/  STL [R1+0x4b0], R7 ;  /* 0x0004b00701007387 */ /* 0x0009e40000100800 */
[----:B---3--:R-:W-:-:S02]  /*133c0*/  IMAD.WIDE R4, R23, 0x2, R2 ;  /* 0x0000000217047825 */ /* 0x008fc400078e0202 */
[----:B------:R-:W3:Y:S02]  /*133d0*/  LDL.LU.64 R2, [R1+0xbc8] ;  /* 0x000bc80001027983 */ /* 0x000ee40000300a00 */
[----:B------:R-:W-:Y:S02]  /*133e0*/  IMAD.MOV.U32 R27, RZ, RZ, R28 ;  /* 0x000000ffff1b7224 */ /* 0x000fe400078e001c */
[----:B--2---:R-:W-:-:S05]  /*133f0*/  IMAD.WIDE R8, R23, 0x2, R8 ;  /* 0x0000000217087825 */ /* 0x004fca00078e0208 */
[----:B------:R-:W-:Y:S01]  /*13400*/  STL [R1+0x4ac], R8 ;  /* 0x0004ac0801007387 */ /* 0x000fe20000100800 */
[----:B------:R-:W-:Y:S02]  /*13410*/  STL [R1+0x4a8], R9 ;  /* 0x0004a80901007387 */ /* 0x000fe40000100800 */
[C---:B----4-:R-:W-:Y:S02]  /*13420*/  IMAD.WIDE R6, R23.reuse, 0x2, R16 ;  /* 0x0000000217067825 */ /* 0x050fe400078e0210 */
[----:B------:R-:W-:Y:S01]  /*13430*/  HMMA.16816.F32 R16, R12, R18, R24 ;  /* 0x000000120c10723c */ /* 0x000fe20000001818 */
[----:B------:R-:W2:Y:S01]  /*13440*/  LDL.LU.64 R26, [R1+0xbc0] ;  /* 0x000bc000011a7983 */ /* 0x000ea20000300a00 */
[----:B------:R-:W4:Y:S11]  /*13450*/  LDL.LU.64 R24, [R1+0xbb8] ;  /* 0x000bb80001187983 */ /* 0x000f360000300a00 */
[----:B------:R-:W-:Y:S10]  /*13460*/  @!UPT UIADD3 URZ, URZ, URZ, URZ ;  /* 0x0000003f3f3ff290 */ /* 0x000ff4000fffe03f */
[----:B------:R-:W-:Y:S01]  /*13470*/  STL.64 [R1+0xb0], R16 ;  /* 0x0000b01001007387 */ /* 0x000fe20000100a00 */
[----:B------:R1:W-:Y:S03]  /*13480*/  STL.64 [R1+0xb8], R18 ;  /* 0x0000b81201007387 */ /* 0x0003e60000100a00 */
[----:B-1----:R-:W2:Y:S01]  /*13490*/  LDL.LU.64 R18, [R1+0xbb0] ;  /* 0x000bb00001127983 */ /* 0x002ea20000300a00 */
[----:B------:R-:W2:Y:S02]  /*134a0*/  LDL.LU.64 R16, [R1+0xba8] ;  /* 0x000ba80001107983 */ /* 0x000ea40000300a00 */
[C---:B---3--:R-:W-:Y:S02]  /*134b0*/  IMAD.WIDE R8, R23.reuse, 0x2, R2 ;  /* 0x0000000217087825 */ /* 0x048fe400078e0202 */
[----:B------:R-:W3:Y:S02]  /*134c0*/  LDL.LU.64 R2, [R1+0xba0] ;  /* 0x000ba00001027983 */ /* 0x000ee40000300a00 */
[----:B------:R-:W-:Y:S02]  /*134d0*/  STL [R1+0x4a4], R4 ;  /* 0x0004a40401007387 */ /* 0x000fe40000100800 */
[----:B------:R-:W2:Y:S02]  /*134e0*/  LDL.LU R22, [R1+0xad4] ;  /* 0x000ad40001167983 */ /* 0x000ea40000300800 */
[----:B------:R-:W-:Y:S01]  /*134f0*/  STL [R1+0x4a0], R5 ;  /* 0x0004a00501007387 */ /* 0x000fe20000100800 */
[----:B------:R-:W-:Y:S01]  /*13500*/  STL [R1+0x49c], R6 ;  /* 0x00049c0601007387 */ /* 0x000fe20000100800 */
[----:B------:R-:W-:Y:S02]  /*13510*/  STL [R1+0x498], R7 ;  /* 0x0004980701007387 */ /* 0x000fe40000100800 */
[----:B------:R-:W-:Y:S02]  /*13520*/  STL [R1+0x494], R8 ;  /* 0x0004940801007387 */ /* 0x000fe40000100800 */
[----:B------:R1:W-:Y:S02]  /*13530*/  STL [R1+0x490], R9 ;  /* 0x0004900901007387 */ /* 0x0003e40000100800 */
[----:B-1----:R-:W4:Y:S01]  /*13540*/  LDL.LU.64 R8, [R1+0x580] ;  /* 0x0005800001087983 */ /* 0x002f220000300a00 */
[----:B---3--:R-:W-:-:S03]  /*13550*/  IMAD.WIDE R6, R23, 0x2, R2 ;  /* 0x0000000217067825 */ /* 0x008fc600078e0202 */
[----:B------:R-:W3:Y:S01]  /*13560*/  LDL.LU.64 R2, [R1+0xb98] ;  /* 0x000b980001027983 */ /* 0x000ee20000300a00 */
[----:B--2---:R-:W-:Y:S01]  /*13570*/  HMMA.16816.F32 R12, R12, R26, R16 ;  /* 0x0000001a0c0c723c */ /* 0x004fe20000001810 */
[----:B------:R-:W-:-:S04]  /*13580*/  IMAD.WIDE R4, R23, 0x2, R10 ;  /* 0x0000000217047825 */ /* 0x000fc800078e020a */
[----:B------:R0:W5:Y:S01]  /*13590*/  LDL.LU.64 R18, [R1+0xb90] ;  /* 0x000b900001127983 */ /* 0x0001620000300a00 */
[----:B------:R0:W5:Y:S11]  /*135a0*/  LDL.LU.64 R16, [R1+0xb88] ;  /* 0x000b880001107983 */ /* 0x0001760000300a00 */
[----:B------:R-:W-:Y:S06]  /*135b0*/  @!UPT UIADD3 URZ, URZ, URZ, URZ ;  /* 0x0000003f3f3ff290 */ /* 0x000fec000fffe03f */
[----:B------:R-:W-:Y:S01]  /*135c0*/  STL.64 [R1+0x70], R12 ;  /* 0x0000700c01007387 */ /* 0x000fe20000100a00 */
[----:B------:R-:W-:Y:S02]  /*135d0*/  STL.64 [R1+0x78], R14 ;  /* 0x0000780e01007387 */ /* 0x000fe40000100a00 */
[----:B------:R-:W-:Y:S02]  /*135e0*/  STL [R1+0xc], R4 ;  /* 0x00000c0401007387 */ /* 0x000fe40000100800 */
[----:B------:R4:W-:Y:S01]  /*135f0*/  STL [R1+0x8], R5 ;  /* 0x0000080501007387 */ /* 0x0009e20000100800 */
[----:B------:R-:W-:Y:S01]  /*13600*/  STL [R1+0x4], R6 ;  /* 0x0000040601007387 */ /* 0x000fe20000100800 */
[----:B------:R1:W-:Y:S02]  /*13610*/  STL [R1], R7 ;  /* 0x0000000701007387 */ /* 0x0003e40000100800 */
[----:B----4-:R-:W-:-:S04]  /*13620*/  IMAD.WIDE R4, R23, 0x2, R8 ;  /* 0x0000000217047825 */ /* 0x010fc800078e0208 */
[----:B---3--:R-:W-:Y:S02]  /*13630*/  IMAD.WIDE R8, R23, 0x2, R2 ;  /* 0x0000000217087825 */ /* 0x008fe400078e0202 */
[----:B------:R-:W2:Y:S04]  /*13640*/  LDL.LU.64 R2, [R1+0xb80] ;  /* 0x000b800001027983 */ /* 0x000ea80000300a00 */
[----:B------:R-:W3:Y:S01]  /*13650*/  S2R R28, SR_TID.X ;  /* 0x00000000001c7919 */ /* 0x000ee20000002100 */
[----:B------:R-:W-:-:S04]  /*13660*/  IADD3 R22, R22, -0x1, RZ ;  /* 0xffffffff16167810 */ /* 0x000fc80007ffe0ff */
[----:B------:R-:W-:Y:S01]  /*13670*/  ISETP.NE.U32.AND P0, PT, R22, RZ, PT ;  /* 0x000000ff1600720c */ /* 0x000fe20003f05070 */
[----:B------:R4:W-:Y:S01]  /*13680*/  STL [R1+0xad4], R22 ;  /* 0x000ad41601007387 */ /* 0x0009e20000100800 */
[----:B-1----:R-:W-:-:S04]  /*13690*/  IMAD.WIDE R6, R23, 0x2, R24 ;  /* 0x0000000217067825 */ /* 0x002fc800078e0218 */
[----:B------:R-:W-:Y:S02]  /*136a0*/  IMAD.MOV.U32 R11, RZ, RZ, R14 ;  /* 0x000000ffff0b7224 */ /* 0x000fe400078e000e */
[----:B----4-:R-:W-:-:S04]  /*136b0*/  IMAD.MOV.U32 R22, RZ, RZ, c[0x0][0x188] ;  /* 0x00006200ff167624 */ /* 0x010fc800078e00ff */
[----:B------:R-:W-:Y:S01]  /*136c0*/  IMAD.SHL.U32 R12, R22, 0x20, RZ ;  /* 0x00000020160c7824 */ /* 0x000fe200078e00ff */
[----:B---3--:R-:W-:Y:S01]  /*136d0*/  LOP3.LUT R28, R28, 0x3f, RZ, 0xc0, !PT ;  /* 0x0000003f1c1c7812 */ /* 0x008fe200078ec0ff */
[----:B------:R-:W-:Y:S02]  /*136e0*/  IMAD.MOV.U32 R10, RZ, RZ, R15 ;  /* 0x000000ffff0a7224 */ /* 0x000fe400078e000f */
[----:B------:R-:W-:Y:S02]  /*136f0*/  IMAD.MOV.U32 R27, RZ, RZ, R4 ;  /* 0x000000ffff1b7224 */ /* 0x000fe400078e0004 */
[----:B------:R-:W-:Y:S02]  /*13700*/  IMAD.MOV.U32 R26, RZ, RZ, R5 ;  /* 0x000000ffff1a7224 */ /* 0x000fe400078e0005 */
[----:B------:R-:W-:Y:S02]  /*13710*/  IMAD.MOV.U32 R25, RZ, RZ, R6 ;  /* 0x000000ffff197224 */ /* 0x000fe400078e0006 */
[----:B------:R-:W-:-:S02]  /*13720*/  IMAD.SHL.U32 R28, R28, 0x2, RZ ;  /* 0x000000021c1c7824 */ /* 0x000fc400078e00ff */
[----:B------:R-:W-:Y:S02]  /*13730*/  IMAD.MOV.U32 R24, RZ, RZ, R7 ;  /* 0x000000ffff187224 */ /* 0x000fe400078e0007 */
[----:B------:R-:W-:Y:S02]  /*13740*/  IMAD.MOV.U32 R23, RZ, RZ, R8 ;  /* 0x000000ffff177224 */ /* 0x000fe400078e0008 */
[----:B------:R-:W-:Y:S01]  /*13750*/  IMAD.MOV.U32 R22, RZ, RZ, R9 ;  /* 0x000000ffff167224 */ /* 0x000fe200078e0009 */
[----:B------:R-:W-:Y:S01]  /*13760*/  IADD3 R0, R0, -0x20, RZ ;  /* 0xffffffe000007810 */ /* 0x000fe20007ffe0ff */
[----:B--2---:R-:W-:Y:S01]  /*13770*/  IMAD.WIDE R2, R12, 0x2, R2 ;  /* 0x000000020c027825 */ /* 0x004fe200078e0202 */
[----:B0-----:R-:W-:Y:S01]  /*13780*/  @!P0 CALL.REL.NOINC `(.L_x_1) ;  /* 0x0000001000008944 */ /* 0x001fe20003c00000 */
[----:B------:R-:W-:Y:S05]  /*13790*/  BRA `(.L_x_2) ;  /* 0xffff26a000007947 */ /* 0x000fea000383ffff */
.L_x_1:
[----:B-----5:R0:W-:Y:S04]  /*137a0*/  STL [R1+0xd34], R18 ;  /* 0x000d341201007387 */ /* 0x0201e80000100800 */
[----:B0-----:R-:W2:Y:S04]  /*137b0*/  LDL.LU R18, [R1+0x70] ;  /* 0x0000700001127983 */ /* 0x001ea80000300800 */
[----:B--2---:R0:W-:Y:S04]  /*137c0*/  STL [R1+0xd3c], R18 ;  /* 0x000d3c1201007387 */ /* 0x0041e80000100800 */
[----:B0-----:R-:W2:Y:S04]  /*137d0*/  LDL.LU R18, [R1+0x428] ;  /* 0x0004280001127983 */ /* 0x001ea80000300800 */
[----:B--2---:R0:W-:Y:S04]  /*137e0*/  STL [R1+0xd44], R18 ;  /* 0x000d441201007387 */ /* 0x0041e80000100800 */
[----:B0-----:R-:W2:Y:S04]  /*137f0*/  LDL.LU R18, [R1+0xd8] ;  /* 0x0000d80001127983 */ /* 0x001ea80000300800 */
[----:B--2---:R0:W-:Y:S04]  /*13800*/  STL [R1+0xd4c], R18 ;  /* 0x000d4c1201007387 */ /* 0x0041e80000100800 */
[----:B0-----:R-:W2:Y:S04]  /*13810*/  LDL.LU R18, [R1+0xb8] ;  /* 0x0000b80001127983 */ /* 0x001ea80000300800 */
[----:B--2---:R0:W-:Y:S04]  /*13820*/  STL [R1+0xd54], R18 ;  /* 0x000d541201007387 */ /* 0x0041e80000100800 */
[----:B------:R1:W-:Y:S01]  /*13830*/  STL [R1+0xd30], R19 ;  /* 0x000d301301007387 */ /* 0x0003e20000100800 */
[----:B0-----:R-:W-:-:S03]  /*13840*/  IMAD.MOV.U32 R18, RZ, RZ, R11 ;  /* 0x000000ffff127224 */ /* 0x001fc600078e000b */
[----:B-1----:R-:W2:Y:S04]  /*13850*/  LDL.LU R19, [R1+0xb4] ;  /* 0x0000b40001137983 */ /* 0x002ea80000300800 */
[----:B--2---:R0:W-:Y:S04]  /*13860*/  STL [R1+0xd38], R19 ;  /* 0x000d381301007387 */ /* 0x0041e80000100800 */
        /* <DEDUP_REMOVED lines=11> */
[----:B------:R0:W-:Y:S04]  /*13920*/  STL [R1+0xd28], R17 ;  /* 0x000d281101007387 */ /* 0x0001e80000100800 */
[----:B0-----:R-:W3:Y:S04]  /*13930*/  LDL.LU R17, [R1+0xd4] ;  /* 0x0000d40001117983 */ /* 0x001ee80000300800 */
[----:B------:R-:W4:Y:S04]  /*13940*/  LDL.LU R29, [R1+0x420] ;  /* 0x00042000011d7983 */ /* 0x000f280000300800 */
        /* <DEDUP_REMOVED lines=18> */
[----:B------:R-:W2:Y:S01]  /*13a70*/  LDL.LU R14, [R1+0x3ec] ;  /* 0x0003ec00010e7983 */ /* 0x000ea20000300800 */
[----:B------:R-:W-:-:S03]  /*13a80*/  F2FP.PACK_AB R18, R19, R18 ;  /* 0x000000121312723e */ /* 0x000fc600000000ff */
[----:B------:R-:W2:Y:S04]  /*13a90*/  LDL.LU R15, [R1+0x3e8] ;  /* 0x0003e800010f7983 */ /* 0x000ea80000300800 */
[----:B------:R-:W2:Y:S04]  /*13aa0*/  LDL.LU R10, [R1+0x8c] ;  /* 0x00008c00010a7983 */ /* 0x000ea80000300800 */
[----:B------:R-:W2:Y:S04]  /*13ab0*/  LDL.LU R11, [R1+0x88] ;  /* 0x00008800010b7983 */ /* 0x000ea80000300800 */
[----:B------:R0:W-:Y:S04]  /*13ac0*/  STL [R1+0xc4c], R21 ;  /* 0x000c4c1501007387 */ /* 0x0001e80000100800 */
[----:B0-----:R-:W4:Y:S04]  /*13ad0*/  LDL.LU R21, [R1+0x424] ;  /* 0x0004240001157983 */ /* 0x001f280000300800 */
[----:B------:R0:W-:Y:S04]  /*13ae0*/  STL [R1+0xc48], R20 ;  /* 0x000c481401007387 */ /* 0x0001e80000100800 */
[----:B0-----:R-:W3:Y:S04]  /*13af0*/  LDL.LU R20, [R1+0xd0] ;  /* 0x0000d00001147983 */ /* 0x001ee80000300800 */
[----:B------:R-:W2:Y:S04]  /*13b00*/  LDL.LU R19, [R1+0xd58] ;  /* 0x000d580001137983 */ /* 0x000ea80000300800 */
[----:B------:R0:W-:Y:S04]  /*13b10*/  STL [R1+0x4ac], R18 ;  /* 0x0004ac1201007387 */ /* 0x0001e80000100800 */
[----:B0-----:R-:W2:Y:S02]  /*13b20*/  LDL.LU R18, [R1+0xd54] ;  /* 0x000d540001127983 */ /* 0x001ea40000300800 */
[----:B--2---:R-:W-:-:S02]  /*13b30*/  F2FP.PACK_AB R18, R19, R18 ;  /* 0x000000121312723e */ /* 0x004fc400000000ff */
        /* <DEDUP_REMOVED lines=12> */
[----:B------:R-:W2:Y:S01]  /*13c00*/  LDL.LU R19, [R1+0xd38] ;  /* 0x000d380001137983 */ /* 0x000ea20000300800 */
[----:B---3--:R-:W-:-:S03]  /*13c10*/  F2FP.PACK_AB R20, R17, R20 ;  /* 0x000000141114723e */ /* 0x008fc600000000ff */
[----:B------:R0:W-:Y:S01]  /*13c20*/  STL [R1+0x49c], R18 ;  /* 0x00049c1201007387 */ /* 0x0001e20000100800 */
[----:B------:R-:W-:-:S03]  /*13c30*/  F2FP.PACK_AB R0, R0, R28 ;  /* 0x0000001c0000723e */ /* 0x000fc600000000ff */
[----:B0-----:R-:W3:Y:S01]  /*13c40*/  LDL.LU R18, [R1+0xd34] ;  /* 0x000d340001127983 */ /* 0x001ee20000300800 */
[----:B------:R-:W-:Y:S02]  /*13c50*/  F2FP.PACK_AB R3, R2, R3 ;  /* 0x000000030203723e */ /* 0x000fe400000000ff */
[----:B------:R-:W-:Y:S02]  /*13c60*/  F2FP.PACK_AB R2, R8, R9 ;  /* 0x000000090802723e */ /* 0x000fe400000000ff */
[----:B--2---:R-:W-:Y:S02]  /*13c70*/  F2FP.PACK_AB R16, R19, R16 ;  /* 0x000000101310723e */ /* 0x004fe400000000ff */
[----:B------:R-:W3:Y:S04]  /*13c80*/  LDL.LU R19, [R1+0xd30] ;  /* 0x000d300001137983 */ /* 0x000ee80000300800 */
[----:B------:R0:W-:Y:S04]  /*13c90*/  STL [R1+0x498], R16 ;  /* 0x0004981001007387 */ /* 0x0001e80000100800 */
[----:B0-----:R-:W2:Y:S04]  /*13ca0*/  LDL.LU R16, [R1+0xd2c] ;  /* 0x000d2c0001107983 */ /* 0x001ea80000300800 */
[----:B------:R-:W2:Y:S04]  /*13cb0*/  LDL.LU R17, [R1+0xd28] ;  /* 0x000d280001117983 */ /* 0x000ea80000300800 */
[----:B------:R4:W-:Y:S02]  /*13cc0*/  STL [R1+0x494], R20 ;  /* 0x0004941401007387 */ /* 0x0009e40000100800 */
[----:B----4-:R-:W-:-:S02]  /*13cd0*/  F2FP.PACK_AB R20, R21, R29 ;  /* 0x0000001d1514723e */ /* 0x010fc400000000ff */
[----:B------:R-:W-:-:S03]  /*13ce0*/  F2FP.PACK_AB R21, R27, R25 ;  /* 0x000000191b15723e */ /* 0x000fc600000000ff */
[----:B------:R0:W-:Y:S04]  /*13cf0*/  STL [R1+0x490], R20 ;  /* 0x0004901401007387 */ /* 0x0001e80000100800 */
[----:B------:R1:W-:Y:S04]  /*13d00*/  STL [R1+0x48c], R0 ;  /* 0x00048c0001007387 */ /* 0x0003e80000100800 */
[----:B------:R-:W-:Y:S01]  /*13d10*/  STL [R1+0x488], R21 ;  /* 0x0004881501007387 */ /* 0x000fe20000100800 */
[----:B0-----:R-:W-:Y:S02]  /*13d20*/  F2FP.PACK_AB R20, R23, R26 ;  /* 0x0000001a1714723e */ /* 0x001fe400000000ff */
[----:B-1----:R-:W-:-:S03]  /*13d30*/  F2FP.PACK_AB R0, R24, R22 ;  /* 0x000000161800723e */ /* 0x002fc600000000ff */
[----:B------:R-:W-:Y:S04]  /*13d40*/  STL [R1+0x484], R20 ;  /* 0x0004841401007387 */ /* 0x000fe80000100800 */
[----:B------:R0:W-:Y:S04]  /*13d50*/  STL [R1+0x480], R0 ;  /* 0x0004800001007387 */ /* 0x0001e80000100800 */
[----:B------:R1:W-:Y:S04]  /*13d60*/  STL [R1+0x47c], R3 ;  /* 0x00047c0301007387 */ /* 0x0003e80000100800 */
[----:B------:R4:W-:Y:S01]  /*13d70*/  STL [R1+0x478], R2 ;  /* 0x0004780201007387 */ /* 0x0009e20000100800 */
[----:B0-----:R-:W-:-:S02]  /*13d80*/  F2FP.PACK_AB R0, R6, R7 ;  /* 0x000000070600723e */ /* 0x001fc400000000ff */
[----:B-1----:R-:W-:-:S03]  /*13d90*/  F2FP.PACK_AB R3, R4, R5 ;  /* 0x000000050403723e */ /* 0x002fc600000000ff */
[----:B------:R0:W-:Y:S01]  /*13da0*/  STL [R1+0x474], R0 ;  /* 0x0004740001007387 */ /* 0x0001e20000100800 */
[----:B----4-:R-:W-:-:S03]  /*13db0*/  F2FP.PACK_AB R2, R12, R13 ;  /* 0x0000000d0c02723e */ /* 0x010fc600000000ff */
[----:B------:R1:W-:Y:S04]  /*13dc0*/  STL [R1+0x470], R3 ;  /* 0x0004700301007387 */ /* 0x0003e80000100800 */
[----:B------:R3:W-:Y:S01]  /*13dd0*/  STL [R1+0x42c], R2 ;  /* 0x00042c0201007387 */ /* 0x0007e20000100800 */
[----:B0-----:R-:W-:Y:S02]  /*13de0*/  F2FP.PACK_AB R0, R14, R15 ;  /* 0x0000000f0e00723e */ /* 0x001fe400000000ff */
[----:B-1----:R-:W-:-:S03]  /*13df0*/  F2FP.PACK_AB R3, R10, R11 ;  /* 0x0000000b0a03723e */ /* 0x002fc600000000ff */
[----:B------:R2:W-:Y:S04]  /*13e00*/  STL [R1+0x428], R0 ;  /* 0x0004280001007387 */ /* 0x0005e80000100800 */
[----:B------:R-:W-:Y:S04]  /*13e10*/  STL [R1+0x424], R3 ;  /* 0x0004240301007387 */ /* 0x000fe80000100800 */
[----:B------:R-:W4:Y:S01]  /*13e20*/  LDL.LU R20, [R1+0x210] ;  /* 0x0002100001147983 */ /* 0x000f220000300800 */
[----:B---3--:R-:W-:-:S05]  /*13e30*/  F2FP.PACK_AB R2, R19, R18 ;  /* 0x000000121302723e */ /* 0x008fca00000000ff */
[----:B------:R-:W-:Y:S01]  /*13e40*/  STL [R1+0x420], R2 ;  /* 0x0004200201007387 */ /* 0x000fe20000100800 */
[----:B--2---:R-:W-:-:S03]  /*13e50*/  F2FP.PACK_AB R0, R17, R16 ;  /* 0x000000101100723e */ /* 0x004fc600000000ff */
[----:B----4-:R0:W-:Y:S04]  /*13e60*/  STL [R1+0xca8], R20 ;  /* 0x000ca81401007387 */ /* 0x0101e80000100800 */
[----:B------:R-:W-:Y:S04]  /*13e70*/  STL [R1+0x3ec], R0 ;  /* 0x0003ec0001007387 */ /* 0x000fe80000100800 */
        /* <DEDUP_REMOVED lines=31> */
[----:B------:R-:W3:Y:S04]  /*14070*/  LDL.LU R21, [R1+0x224] ;  /* 0x0002240001157983 */ /* 0x000ee80000300800 */
[----:B---3--:R0:W-:Y:S04]  /*14080*/  STL [R1+0xca4], R21 ;  /* 0x000ca41501007387 */ /* 0x0081e80000100800 */
[----:B0-----:R-:W3:Y:S04]  /*14090*/  LDL.LU R21, [R1+0x214] ;  /* 0x0002140001157983 */ /* 0x001ee80000300800 */
        /* <DEDUP_REMOVED lines=31> */
[----:B0-----:R-:W2:Y:S04]  /*14290*/  LDL.LU R21, [R1+0x3e4] ;  /* 0x0003e40001157983 */ /* 0x001ea80000300800 */
[----:B------:R-:W3:Y:S04]  /*142a0*/  LDL.LU R29, [R1+0x220] ;  /* 0x00022000011d7983 */ /* 0x000ee80000300800 */
[----:B------:R-:W4:Y:S04]  /*142b0*/  LDL.LU R0, [R1+0x114] ;  /* 0x0001140001007983 */ /* 0x000f280000300800 */
[----:B------:R-:W4:Y:S04]  /*142c0*/  LDL.LU R28, [R1+0x110] ;  /* 0x00011000011c7983 */ /* 0x000f280000300800 */
        /* <DEDUP_REMOVED lines=23> */
[----:B------:R-:W3:Y:S01]  /*14440*/  LDL.LU R19, [R1+0x268] ;  /* 0x0002680001137983 */ /* 0x000ee20000300800 */
[----:B--2---:R-:W-:-:S03]  /*14450*/  F2FP.PACK_AB R20, R21, R20 ;  /* 0x000000141514723e */ /* 0x004fc600000000ff */
        /* <DEDUP_REMOVED lines=65> */
[----:B----4-:R-:W-:-:S03]  /*14870*/  F2FP.PACK_AB R0, R0, R28 ;  /* 0x0000001c0000723e */ /* 0x010fc600000000ff */
[----:B------:R2:W-:Y:S01]  /*14880*/  STL [R1+0x228], R20 ;  /* 0x0002281401007387 */ /* 0x0005e20000100800 */
[----:B---3--:R-:W-:Y:S02]  /*14890*/  F2FP.PACK_AB R3, R2, R3 ;  /* 0x000000030203723e */ /* 0x008fe400000000ff */
[----:B------:R-:W-:Y:S02]  /*148a0*/  F2FP.PACK_AB R2, R8, R9 ;  /* 0x000000090802723e */ /* 0x000fe400000000ff */
[----:B--2---:R-:W-:Y:S02]  /*148b0*/  F2FP.PACK_AB R20, R21, R29 ;  /* 0x0000001d1514723e */ /* 0x004fe400000000ff */
[----:B------:R-:W-:-:S03]  /*148c0*/  F2FP.PACK_AB R21, R27, R25 ;  /* 0x000000191b15723e */ /* 0x000fc600000000ff */
[----:B------:R0:W-:Y:S04]  /*148d0*/  STL [R1+0x224], R20 ;  /* 0x0002241401007387 */ /* 0x0001e80000100800 */
[----:B------:R1:W-:Y:S01]  /*148e0*/  STL [R1+0x220], R0 ;  /* 0x0002200001007387 */ /* 0x0003e20000100800 */
[----:B0-----:R-:W-:-:S03]  /*148f0*/  F2FP.PACK_AB R20, R23, R26 ;  /* 0x0000001a1714723e */ /* 0x001fc600000000ff */
[----:B------:R-:W-:Y:S01]  /*14900*/  STL [R1+0x21c], R21 ;  /* 0x00021c1501007387 */ /* 0x000fe20000100800 */
[----:B-1----:R-:W-:-:S03]  /*14910*/  F2FP.PACK_AB R0, R24, R22 ;  /* 0x000000161800723e */ /* 0x002fc600000000ff */
[----:B------:R-:W-:Y:S04]  /*14920*/  STL [R1+0x218], R20 ;  /* 0x0002181401007387 */ /* 0x000fe80000100800 */
[----:B------:R0:W-:Y:S04]  /*14930*/  STL [R1+0x214], R0 ;  /* 0x0002140001007387 */ /* 0x0001e80000100800 */
[----:B------:R1:W-:Y:S01]  /*14940*/  STL [R1+0x210], R3 ;  /* 0x0002100301007387 */ /* 0x0003e20000100800 */
[----:B0-----:R-:W-:-:S03]  /*14950*/  F2FP.PACK_AB R0, R6, R7 ;  /* 0x000000070600723e */ /* 0x001fc600000000ff */
[----:B------:R0:W-:Y:S01]  /*14960*/  STL [R1+0x20c], R2 ;  /* 0x00020c0201007387 */ /* 0x0001e20000100800 */
[----:B-1----:R-:W-:-:S03]  /*14970*/  F2FP.PACK_AB R3, R4, R5 ;  /* 0x000000050403723e */ /* 0x002fc600000000ff */
        /* <DEDUP_REMOVED lines=8> */
[----:B------:R-:W-:Y:S04]  /*14a00*/  STL [R1+0x118], R3 ;  /* 0x0001180301007387 */ /* 0x000fe80000100800 */
[----:B------:R-:W2:Y:S01]  /*14a10*/  LDL.LU R10, [R1+0x1a4] ;  /* 0x0001a400010a7983 */ /* 0x000ea20000300800 */
[----:B0-----:R-:W-:-:S03]  /*14a20*/  F2FP.PACK_AB R0, R18, R19 ;  /* 0x000000131200723e */ /* 0x001fc600000000ff */
[----:B------:R-:W-:Y:S04]  /*14a30*/  STL [R1+0x114], R2 ;  /* 0x0001140201007387 */ /* 0x000fe80000100800 */
[----:B------:R-:W2:Y:S04]  /*14a40*/  LDL.LU R11, [R1+0x1a0] ;  /* 0x0001a000010b7983 */ /* 0x000ea80000300800 */
[----:B------:R-:W-:Y:S04]  /*14a50*/  STL [R1+0x110], R0 ;  /* 0x0001100001007387 */ /* 0x000fe80000100800 */
        /* <DEDUP_REMOVED lines=13> */
[----:B------:R-:W4:Y:S04]  /*14b30*/  LDL.LU R17, [R1+0x2d8] ;  /* 0x0002d80001117983 */ /* 0x000f280000300800 */
[----:B----4-:R0:W-:Y:S04]  /*14b40*/  STL [R1+0xc78], R17 ;  /* 0x000c781101007387 */ /* 0x0101e80000100800 */
[----:B0-----:R-:W4:Y:S04]  /*14b50*/  LDL.LU R17, [R1+0x2cc] ;  /* 0x0002cc0001117983 */ /* 0x001f280000300800 */
        /* <DEDUP_REMOVED lines=9> */
[----:B0-----:R-:W3:Y:S04]  /*14bf0*/  LDL.LU R17, [R1+0x244] ;  /* 0x0002440001117983 */ /* 0x001ee80000300800 */
[----:B------:R-:W4:Y:S04]  /*14c00*/  LDL.LU R18, [R1+0x1b4] ;  /* 0x0001b40001127983 */ /* 0x000f280000300800 */
[----:B------:R-:W4:Y:S04]  /*14c10*/  LDL.LU R19, [R1+0x1b0] ;  /* 0x0001b00001137983 */ /* 0x000f280000300800 */
[----:B------:R-:W2:Y:S04]  /*14c20*/  LDL.LU R20, [R1+0x458] ;  /* 0x0004580001147983 */ /* 0x000ea80000300800 */
        /* <DEDUP_REMOVED lines=16> */
[----:B0-----:R-:W2:Y:S01]  /*14d30*/  LDL.LU R21, [R1+0x2c4] ;  /* 0x0002c40001157983 */ /* 0x001ea20000300800 */
[----:B------:R-:W-:-:S02]  /*14d40*/  F2FP.PACK_AB R11, R10, R11 ;  /* 0x0000000b0a0b723e */ /* 0x000fc400000000ff */
[----:B---3--:R-:W-:Y:S01]  /*14d50*/  F2FP.PACK_AB R16, R17, R16 ;  /* 0x000000101110723e */ /* 0x008fe200000000ff */
[----:B--2---:R0:W-:Y:S04]  /*14d60*/  STL [R1+0xc70], R21 ;  /* 0x000c701501007387 */ /* 0x0041e80000100800 */
[----:B0-----:R-:W2:Y:S04]  /*14d70*/  LDL.LU R21, [R1+0x2b4] ;  /* 0x0002b40001157983 */ /* 0x001ea80000300800 */
[----:B------:R-:W3:Y:S04]  /*14d80*/  LDL.LU R29, [R1+0x448] ;  /* 0x00044800011d7983 */ /* 0x000ee80000300800 */
        /* <DEDUP_REMOVED lines=21> */
[----:B------:R0:W-:Y:S04]  /*14ee0*/  STL [R1+0x10c], R11 ;  /* 0x00010c0b01007387 */ /* 0x0001e80000100800 */
[----:B0-----:R-:W2:Y:S04]  /*14ef0*/  LDL.LU R11, [R1+0x320] ;  /* 0x00032000010b7983 */ /* 0x001ea80000300800 */
        /* <DEDUP_REMOVED lines=22> */
[----:B0-----:R-:W2:Y:S01]  /*15060*/  LDL.LU R16, [R1+0xc74] ;  /* 0x000c740001107983 */ /* 0x001ea20000300800 */
[----:B----4-:R-:W-:Y:S02]  /*15070*/  F2FP.PACK_AB R18, R18, R19 ;  /* 0x000000131212723e */ /* 0x010fe400000000ff */
[----:B------:R-:W-:-:S02]  /*15080*/  F2FP.PACK_AB R20, R21, R20 ;  /* 0x000000141514723e */ /* 0x000fc400000000ff */
[----:B--2---:R-:W-:Y:S02]  /*15090*/  F2FP.PACK_AB R17, R16, R17 ;  /* 0x000000111011723e */ /* 0x004fe400000000ff */
[----:B------:R-:W2:Y:S04]  /*150a0*/  LDL.LU R16, [R1+0x334] ;  /* 0x0003340001107983 */ /* 0x000ea80000300800 */
[----:B------:R0:W-:Y:S04]  /*150b0*/  STL [R1+0xd0], R17 ;  /* 0x0000d01101007387 */ /* 0x0001e80000100800 */
[----:B0-----:R-:W2:Y:S04]  /*150c0*/  LDL.LU R17, [R1+0x330] ;  /* 0x0003300001117983 */ /* 0x001ea80000300800 */
[----:B------:R0:W-:Y:S04]  /*150d0*/  STL [R1+0xbc], R18 ;  /* 0x0000bc1201007387 */ /* 0x0001e80000100800 */
[----:B0-----:R-:W4:Y:S04]  /*150e0*/  LDL.LU R18, [R1+0x344] ;  /* 0x0003440001127983 */ /* 0x001f280000300800 */
[----:B------:R-:W4:Y:S04]  /*150f0*/  LDL.LU R19, [R1+0x340] ;  /* 0x0003400001137983 */ /* 0x000f280000300800 */
        /* <DEDUP_REMOVED lines=16> */
[----:B------:R-:W3:Y:S01]  /*15200*/  LDL.LU R21, [R1+0xc50] ;  /* 0x000c500001157983 */ /* 0x000ee20000300800 */
[----:B------:R-:W-:-:S03]  /*15210*/  F2FP.PACK_AB R0, R0, R28 ;  /* 0x0000001c0000723e */ /* 0x000fc600000000ff */
[----:B------:R3:W-:Y:S01]  /*15220*/  STL [R1+0x98], R20 ;  /* 0x0000981401007387 */ /* 0x0007e20000100800 */
[----:B------:R-:W-:Y:S02]  /*15230*/  F2FP.PACK_AB R3, R2, R3 ;  /* 0x000000030203723e */ /* 0x000fe400000000ff */
[----:B------:R-:W-:Y:S02]  /*15240*/  F2FP.PACK_AB R2, R8, R9 ;  /* 0x000000090802723e */ /* 0x000fe400000000ff */
[----:B---3--:R-:W-:Y:S02]  /*15250*/  F2FP.PACK_AB R20, R21, R29 ;  /* 0x0000001d1514723e */ /* 0x008fe400000000ff */
        /* <DEDUP_REMOVED lines=13> */
[----:B--2---:R-:W-:-:S03]  /*15330*/  F2FP.PACK_AB R2, R12, R13 ;  /* 0x0000000d0c02723e */ /* 0x004fc600000000ff */
[----:B------:R-:W-:Y:S04]  /*15340*/  STL [R1+0x74], R3 ;  /* 0x0000740301007387 */ /* 0x000fe80000100800 */
[----:B------:R-:W2:Y:S04]  /*15350*/  LDL.LU R21, [R1+0xac] ;  /* 0x0000ac0001157983 */ /* 0x000ea80000300800 */
[----:B------:R-:W-:Y:S01]  /*15360*/  STL [R1+0x70], R2 ;  /* 0x0000700201007387 */ /* 0x000fe20000100800 */
[----:B0-----:R-:W-:-:S03]  /*15370*/  F2FP.PACK_AB R0, R14, R15 ;  /* 0x0000000f0e00723e */ /* 0x001fc600000000ff */
[----:B------:R-:W2:Y:S04]  /*15380*/  LDL.LU R27, [R1+0xa8] ;  /* 0x0000a800011b7983 */ /* 0x000ea80000300800 */
[----:B------:R0:W-:Y:S04]  /*15390*/  STL [R1+0x6c], R0 ;  /* 0x00006c0001007387 */ /* 0x0001e80000100800 */
[----:B------:R-:W3:Y:S04]  /*153a0*/  LDL.LU R20, [R1+0xcc] ;  /* 0x0000cc0001147983 */ /* 0x000ee80000300800 */
[----:B------:R-:W3:Y:S01]  /*153b0*/  LDL.LU R26, [R1+0xc8] ;  /* 0x0000c800011a7983 */ /* 0x000ee20000300800 */
[----:B0-----:R-:W-:-:S05]  /*153c0*/  F2FP.PACK_AB R0, R10, R11 ;  /* 0x0000000b0a00723e */ /* 0x001fca00000000ff */
[----:B------:R0:W-:Y:S01]  /*153d0*/  STL [R1+0x68], R0 ;  /* 0x0000680001007387 */ /* 0x0001e20000100800 */
[----:B------:R-:W-:-:S03]  /*153e0*/  F2FP.PACK_AB R3, R16, R17 ;  /* 0x000000111003723e */ /* 0x000fc600000000ff */
[----:B------:R-:W3:Y:S04]  /*153f0*/  LDL.LU R25, [R1+0xe8] ;  /* 0x0000e80001197983 */ /* 0x000ee80000300800 */
[----:B------:R-:W3:Y:S04]  /*15400*/  LDL.LU R29, [R1+0xfc] ;  /* 0x0000fc00011d7983 */ /* 0x000ee80000300800 */
[----:B------:R-:W3:Y:S01]  /*15410*/  LDL.LU R24, [R1+0xf8] ;  /* 0x0000f80001187983 */ /* 0x000ee20000300800 */
[----:B----4-:R-:W-:-:S03]  /*15420*/  F2FP.PACK_AB R4, R18, R19 ;  /* 0x000000131204723e */ /* 0x010fc600000000ff */
[----:B0-----:R-:W4:Y:S04]  /*15430*/  LDL.LU R0, [R1+0xa4] ;  /* 0x0000a40001007983 */ /* 0x001f280000300800 */
[----:B------:R-:W4:Y:S04]  /*15440*/  LDL.LU R23, [R1+0xa0] ;  /* 0x0000a00001177983 */ /* 0x000f280000300800 */
[----:B------:R-:W4:Y:S04]  /*15450*/  LDL.LU R28, [R1+0xc4] ;  /* 0x0000c400011c7983 */ /* 0x000f280000300800 */
[----:B------:R-:W4:Y:S04]  /*15460*/  LDL.LU R22, [R1+0xc0] ;  /* 0x0000c00001167983 */ /* 0x000f280000300800 */
[----:B------:R-:W4:Y:S04]  /*15470*/  LDL.LU R2, [R1+0xe4] ;  /* 0x0000e40001027983 */ /* 0x000f280000300800 */
[----:B------:R0:W-:Y:S04]  /*15480*/  STL [R1+0x64], R3 ;  /* 0x0000640301007387 */ /* 0x0001e80000100800 */
[----:B0-----:R-:W4:Y:S04]  /*15490*/  LDL.LU R3, [R1+0xf4] ;  /* 0x0000f40001037983 */ /* 0x001f280000300800 */
[----:B------:R-:W4:Y:S04]  /*154a0*/  LDL.LU R8, [R1+0x38c] ;  /* 0x00038c0001087983 */ /* 0x000f280000300800 */
[----:B------:R0:W-:Y:S04]  /*154b0*/  STL [R1+0x60], R4 ;  /* 0x0000600401007387 */ /* 0x0001e80000100800 */
[----:B------:R-:W4:Y:S04]  /*154c0*/  LDL.LU R19, [R1+0x388] ;  /* 0x0003880001137983 */ /* 0x000f280000300800 */
[----:B------:R-:W4:Y:S04]  /*154d0*/  LDL.LU R9, [R1+0x39c] ;  /* 0x00039c0001097983 */ /* 0x000f280000300800 */
[----:B------:R-:W4:Y:S04]  /*154e0*/  LDL.LU R18, [R1+0x398] ;  /* 0x0003980001127983 */ /* 0x000f280000300800 */
[----:B------:R-:W4:Y:S04]  /*154f0*/  LDL.LU R6, [R1+0x3ac] ;  /* 0x0003ac0001067983 */ /* 0x000f280000300800 */
[----:B------:R-:W4:Y:S04]  /*15500*/  LDL.LU R17, [R1+0x3a8] ;  /* 0x0003a80001117983 */ /* 0x000f280000300800 */
[----:B------:R-:W4:Y:S04]  /*15510*/  LDL.LU R7, [R1+0x3bc] ;  /* 0x0003bc0001077983 */ /* 0x000f280000300800 */
[----:B------:R-:W4:Y:S04]  /*15520*/  LDL.LU R16, [R1+0x3b8] ;  /* 0x0003b80001107983 */ /* 0x000f280000300800 */
[----:B0-----:R-:W4:Y:S04]  /*15530*/  LDL.LU R4, [R1+0x384] ;  /* 0x0003840001047983 */ /* 0x001f280000300800 */
[----:B------:R-:W4:Y:S04]  /*15540*/  LDL.LU R15, [R1+0x380] ;  /* 0x00038000010f7983 */ /* 0x000f280000300800 */
[----:B------:R-:W4:Y:S04]  /*15550*/  LDL.LU R5, [R1+0x394] ;  /* 0x0003940001057983 */ /* 0x000f280000300800 */
[----:B------:R-:W4:Y:S04]  /*15560*/  LDL.LU R14, [R1+0x390] ;  /* 0x00039000010e7983 */ /* 0x000f280000300800 */
[----:B------:R-:W4:Y:S04]  /*15570*/  LDL.LU R12, [R1+0x3a4] ;  /* 0x0003a400010c7983 */ /* 0x000f280000300800 */
[----:B------:R-:W4:Y:S04]  /*15580*/  LDL.LU R13, [R1+0x3a0] ;  /* 0x0003a000010d7983 */ /* 0x000f280000300800 */
[----:B------:R-:W4:Y:S04]  /*15590*/  LDL.LU R10, [R1+0x3b4] ;  /* 0x0003b400010a7983 */ /* 0x000f280000300800 */
[----:B------:R-:W4:Y:S01]  /*155a0*/  LDL.LU R11, [R1+0x3b0] ;  /* 0x0003b000010b7983 */ /* 0x000f220000300800 */
[----:B--2---:R-:W-:-:S03]  /*155b0*/  F2FP.PACK_AB R27, R21, R27 ;  /* 0x0000001b151b723e */ /* 0x004fc600000000ff */
[----:B------:R-:W2:Y:S04]  /*155c0*/  LDL.LU R21, [R1+0xc4c] ;  /* 0x000c4c0001157983 */ /* 0x000ea80000300800 */
[----:B------:R0:W-:Y:S01]  /*155d0*/  STL [R1+0xb7c], R27 ;  /* 0x000b7c1b01007387 */ /* 0x0001e20000100800 */
[----:B---3--:R-:W-:-:S03]  /*155e0*/  F2FP.PACK_AB R26, R20, R26 ;  /* 0x0000001a141a723e */ /* 0x008fc600000000ff */
[----:B0-----:R-:W3:Y:S04]  /*155f0*/  LDL.LU R27, [R1+0xec] ;  /* 0x0000ec00011b7983 */ /* 0x001ee80000300800 */
[----:B------:R-:W3:Y:S04]  /*15600*/  LDL.LU R20, [R1+0xc48] ;  /* 0x000c480001147983 */ /* 0x000ee80000300800 */
[----:B------:R-:W-:Y:S01]  /*15610*/  STL [R1+0xb80], R26 ;  /* 0x000b801a01007387 */ /* 0x000fe20000100800 */
[----:B------:R-:W-:Y:S02]  /*15620*/  F2FP.PACK_AB R24, R29, R24 ;  /* 0x000000181d18723e */ /* 0x000fe400000000ff */
[----:B----4-:R-:W-:-:S02]  /*15630*/  F2FP.PACK_AB R23, R0, R23 ;  /* 0x000000170017723e */ /* 0x010fc400000000ff */
[----:B------:R-:W-:Y:S02]  /*15640*/  F2FP.PACK_AB R22, R28, R22 ;  /* 0x000000161c16723e */ /* 0x000fe400000000ff */
[----:B------:R-:W-:Y:S02]  /*15650*/  F2FP.PACK_AB R19, R8, R19 ;  /* 0x000000130813723e */ /* 0x000fe400000000ff */
[----:B------:R-:W-:Y:S02]  /*15660*/  F2FP.PACK_AB R18, R9, R18 ;  /* 0x000000120912723e */ /* 0x000fe400000000ff */
[----:B------:R-:W-:Y:S02]  /*15670*/  F2FP.PACK_AB R17, R6, R17 ;  /* 0x000000110611723e */ /* 0x000fe400000000ff */
[----:B------:R-:W-:Y:S02]  /*15680*/  F2FP.PACK_AB R16, R7, R16 ;  /* 0x000000100710723e */ /* 0x000fe400000000ff */
[----:B------:R-:W-:-:S02]  /*15690*/  F2FP.PACK_AB R15, R4, R15 ;  /* 0x0000000f040f723e */ /* 0x000fc400000000ff */
[----:B------:R-:W-:Y:S02]  /*156a0*/  F2FP.PACK_AB R14, R5, R14 ;  /* 0x0000000e050e723e */ /* 0x000fe400000000ff */
[----:B------:R-:W-:Y:S02]  /*156b0*/  F2FP.PACK_AB R13, R12, R13 ;  /* 0x0000000d0c0d723e */ /* 0x000fe400000000ff */
[----:B------:R-:W-:Y:S02]  /*156c0*/  F2FP.PACK_AB R12, R10, R11 ;  /* 0x0000000b0a0c723e */ /* 0x000fe400000000ff */
[----:B--2---:R-:W-:Y:S02]  /*156d0*/  F2FP.PACK_AB R21, R2, R21 ;  /* 0x000000150215723e */ /* 0x004fe400000000ff */
[----:B---3--:R-:W-:Y:S02]  /*156e0*/  F2FP.PACK_AB R25, R27, R25 ;  /* 0x000000191b19723e */ /* 0x008fe400000000ff */
[----:B------:R-:W-:-:S03]  /*156f0*/  F2FP.PACK_AB R20, R3, R20 ;  /* 0x000000140314723e */ /* 0x000fc600000000ff */
        /* <DEDUP_REMOVED lines=13> */
[----:B------:R-:W2:Y:S04]  /*157d0*/  LDL.LU R11, [R1+0x128] ;  /* 0x00012800010b7983 */ /* 0x000ea80000300800 */
[----:B------:R-:W3:Y:S04]  /*157e0*/  LDL.LU R10, [R1+0x138] ;  /* 0x00013800010a7983 */ /* 0x000ee80000300800 */
[----:B---3--:R0:W-:Y:S04]  /*157f0*/  STL [R1+0xc44], R10 ;  /* 0x000c440a01007387 */ /* 0x0081e80000100800 */
[----:B0-----:R-:W2:Y:S04]  /*15800*/  LDL.LU R10, [R1+0x12c] ;  /* 0x00012c00010a7983 */ /* 0x001ea80000300800 */
[----:B------:R-:W3:Y:S04]  /*15810*/  LDL.LU R9, [R1+0x148] ;  /* 0x0001480001097983 */ /* 0x000ee80000300800 */
[----:B---3--:R0:W-:Y:S04]  /*15820*/  STL [R1+0xc40], R9 ;  /* 0x000c400901007387 */ /* 0x0081e80000100800 */
[----:B0-----:R-:W3:Y:S04]  /*15830*/  LDL.LU R9, [R1+0x13c] ;  /* 0x00013c0001097983 */ /* 0x001ee80000300800 */
[----:B------:R-:W4:Y:S04]  /*15840*/  LDL.LU R8, [R1+0x158] ;  /* 0x0001580001087983 */ /* 0x000f280000300800 */
[----:B----4-:R0:W-:Y:S04]  /*15850*/  STL [R1+0xc3c], R8 ;  /* 0x000c3c0801007387 */ /* 0x0101e80000100800 */
[----:B0-----:R-:W4:Y:S04]  /*15860*/  LDL.LU R8, [R1+0x14c] ;  /* 0x00014c0001087983 */ /* 0x001f280000300800 */
[----:B------:R-:W2:Y:S04]  /*15870*/  LDL.LU R7, [R1+0x120] ;  /* 0x0001200001077983 */ /* 0x000ea80000300800 */
[----:B--2---:R0:W-:Y:S04]  /*15880*/  STL [R1+0xc38], R7 ;  /* 0x000c380701007387 */ /* 0x0041e80000100800 */
[----:B0-----:R-:W2:Y:S04]  /*15890*/  LDL.LU R7, [R1+0x15c] ;  /* 0x00015c0001077983 */ /* 0x001ea80000300800 */
        /* <DEDUP_REMOVED lines=9> */
[----:B------:R0:W-:Y:S04]  /*15930*/  STL [R1+0xbb8], R12 ;  /* 0x000bb80c01007387 */ /* 0x0001e80000100800 */
        /* <DEDUP_REMOVED lines=56> */
[----:B------:R-:W-:-:S03]  /*15cc0*/  F2FP.PACK_AB R11, R10, R11 ;  /* 0x0000000b0a0b723e */ /* 0x000fc600000000ff */
[----:B--2---:R0:W-:Y:S04]  /*15cd0*/  STL [R1+0xc24], R13 ;  /* 0x000c240d01007387 */ /* 0x0041e80000100800 */
        /* <DEDUP_REMOVED lines=20> */
[----:B------:R-:W3:Y:S02]  /*15e20*/  LDL.LU R10, [R1+0xc44] ;  /* 0x000c4400010a7983 */ /* 0x000ee40000300800 */
[----:B---3--:R-:W-:-:S02]  /*15e30*/  F2FP.PACK_AB R10, R9, R10 ;  /* 0x0000000a090a723e */ /* 0x008fc400000000ff */
[----:B------:R-:W4:Y:S02]  /*15e40*/  LDL.LU R9, [R1+0xc40] ;  /* 0x000c400001097983 */ /* 0x000f240000300800 */
[----:B----4-:R-:W-:Y:S02]  /*15e50*/  F2FP.PACK_AB R9, R8, R9 ;  /* 0x000000090809723e */ /* 0x010fe400000000ff */
[----:B------:R-:W3:Y:S02]  /*15e60*/  LDL.LU R8, [R1+0xc3c] ;  /* 0x000c3c0001087983 */ /* 0x000ee40000300800 */
[----:B---3--:R-:W-:Y:S02]  /*15e70*/  F2FP.PACK_AB R8, R7, R8 ;  /* 0x000000080708723e */ /* 0x008fe400000000ff */
[----:B------:R-:W3:Y:S02]  /*15e80*/  LDL.LU R7, [R1+0xc38] ;  /* 0x000c380001077983 */ /* 0x000ee40000300800 */
[----:B---3--:R-:W-:-:S02]  /*15e90*/  F2FP.PACK_AB R7, R6, R7 ;  /* 0x000000070607723e */ /* 0x008fc400000000ff */
[----:B------:R-:W3:Y:S02]  /*15ea0*/  LDL.LU R6, [R1+0xc34] ;  /* 0x000c340001067983 */ /* 0x000ee40000300800 */
[----:B---3--:R-:W-:Y:S02]  /*15eb0*/  F2FP.PACK_AB R6, R5, R6 ;  /* 0x000000060506723e */ /* 0x008fe400000000ff */
[----:B------:R-:W3:Y:S02]  /*15ec0*/  LDL.LU R5, [R1+0xc30] ;  /* 0x000c300001057983 */ /* 0x000ee40000300800 */
[----:B---3--:R-:W-:Y:S02]  /*15ed0*/  F2FP.PACK_AB R5, R4, R5 ;  /* 0x000000050405723e */ /* 0x008fe400000000ff */
[----:B------:R-:W3:Y:S02]  /*15ee0*/  LDL.LU R4, [R1+0xc2c] ;  /* 0x000c2c0001047983 */ /* 0x000ee40000300800 */
[----:B---3--:R-:W-:-:S02]  /*15ef0*/  F2FP.PACK_AB R4, R12, R4 ;  /* 0x000000040c04723e */ /* 0x008fc400000000ff */
[----:B------:R-:W2:Y:S02]  /*15f00*/  LDL.LU R12, [R1+0xc28] ;  /* 0x000c2800010c7983 */ /* 0x000ea40000300800 */
[----:B--2---:R-:W-:Y:S02]  /*15f10*/  F2FP.PACK_AB R12, R13, R12 ;  /* 0x0000000c0d0c723e */ /* 0x004fe400000000ff */
        /* <DEDUP_REMOVED lines=13> */
[----:B------:R0:W-:Y:S04]  /*15ff0*/  STL [R1], R12 ;  /* 0x0000000c01007387 */ /* 0x0001e80000100800 */
        /* <DEDUP_REMOVED lines=39> */
[----:B------:R-:W-:-:S03]  /*16270*/  F2FP.PACK_AB R16, R15, R16 ;  /* 0x000000100f10723e */ /* 0x000fc600000000ff */
[----:B------:R0:W-:Y:S01]  /*16280*/  STL [R1+0x38], R12 ;  /* 0x0000380c01007387 */ /* 0x0001e20000100800 */
[----:B------:R-:W-:Y:S02]  /*16290*/  F2FP.PACK_AB R18, R17, R18 ;  /* 0x000000121112723e */ /* 0x000fe400000000ff */
[----:B------:R-:W-:Y:S01]  /*162a0*/  F2FP.PACK_AB R20, R19, R20 ;  /* 0x000000141314723e */ /* 0x000fe200000000ff */
[----:B0-----:R0:W5:Y:S01]  /*162b0*/  LDL.LU R12, [R1+0xbb8] ;  /* 0x000bb800010c7983 */ /* 0x0011620000300800 */
[----:B------:R-:W-:Y:S02]  /*162c0*/  F2FP.PACK_AB R22, R21, R22 ;  /* 0x000000161516723e */ /* 0x000fe400000000ff */
[----:B------:R-:W-:Y:S02]  /*162d0*/  F2FP.PACK_AB R24, R23, R24 ;  /* 0x000000181718723e */ /* 0x000fe400000000ff */
[----:B------:R-:W-:Y:S02]  /*162e0*/  F2FP.PACK_AB R26, R25, R26 ;  /* 0x0000001a191a723e */ /* 0x000fe400000000ff */
[----:B------:R-:W-:-:S02]  /*162f0*/  F2FP.PACK_AB R29, R27, R29 ;  /* 0x0000001d1b1d723e */ /* 0x000fc400000000ff */
[----:B------:R-:W-:Y:S02]  /*16300*/  F2FP.PACK_AB R28, R0, R28 ;  /* 0x0000001c001c723e */ /* 0x000fe400000000ff */
[----:B------:R-:W-:Y:S02]  /*16310*/  F2FP.PACK_AB R0, R2, R3 ;  /* 0x000000030200723e */ /* 0x000fe400000000ff */
[----:B--2---:R-:W-:Y:S02]  /*16320*/  F2FP.PACK_AB R14, R13, R14 ;  /* 0x0000000e0d0e723e */ /* 0x004fe400000000ff */
[----:B------:R0:W5:Y:S04]  /*16330*/  LDL.LU R13, [R1+0xbb4] ;  /* 0x000bb400010d7983 */ /* 0x0001680000300800 */
[----:B------:R1:W-:Y:S04]  /*16340*/  STL [R1+0x34], R14 ;  /* 0x0000340e01007387 */ /* 0x0003e80000100800 */
[----:B-1----:R0:W5:Y:S04]  /*16350*/  LDL.LU R14, [R1+0xbb0] ;  /* 0x000bb000010e7983 */ /* 0x0021680000300800 */
        /* <DEDUP_REMOVED lines=20> */
[----:B------:R0:W-:Y:S04]  /*164a0*/  STL [R1+0x50], R0 ;  /* 0x0000500001007387 */ /* 0x0001e80000100800 */
[----:B------:R0:W-:Y:S02]  /*164b0*/  STL [R1+0x54], R28 ;  /* 0x0000541c01007387 */ /* 0x0001e40000100800 */
.L_x_0:
[----:B------:R-:W-:Y:S04]  /*164c0*/  STL.64 [R1+0xd48], R6 ;  /* 0x000d480601007387 */ /* 0x000fe80000100a00 */
[----:B------:R-:W-:Y:S04]  /*164d0*/  STL.64 [R1+0xd40], R4 ;  /* 0x000d400401007387 */ /* 0x000fe80000100a00 */
[----:B------:R-:W-:Y:S04]  /*164e0*/  STL.64 [R1+0xd38], R10 ;  /* 0x000d380a01007387 */ /* 0x000fe80000100a00 */
[----:B------:R2:W-:Y:S04]  /*164f0*/  STL.64 [R1+0xd30], R8 ;  /* 0x000d300801007387 */ /* 0x0005e80000100a00 */
[----:B--2---:R-:W2:Y:S04]  /*16500*/  LDL.LU R8, [R1+0x20] ;  /* 0x0000200001087983 */ /* 0x004ea80000300800 */
[----:B------:R-:W2:Y:S04]  /*16510*/  LDL.LU R9, [R1+0x24] ;  /* 0x0000240001097983 */ /* 0x000ea80000300800 */
[----:B------:R-:W3:Y:S04]  /*16520*/  LDL.LU R10, [R1+0x28] ;  /* 0x00002800010a7983 */ /* 0x000ee80000300800 */
[----:B------:R-:W3:Y:S04]  /*16530*/  LDL.LU R11, [R1+0x2c] ;  /* 0x00002c00010b7983 */ /* 0x000ee80000300800 */
[----:B01----:R-:W0:Y:S04]  /*16540*/  S2R R29, SR_TID.X ;  /* 0x00000000001d7919 */ /* 0x003e280000002100 */
[----:B------:R-:W-:Y:S06]  /*16550*/  BAR.SYNC.DEFER_BLOCKING 0x0 ;  /* 0x0000000000007b1d */ /* 0x000fec0000010000 */
[----:B---3--:R-:W-:Y:S04]  /*16560*/  STL.64 [R1+0xd58], R10 ;  /* 0x000d580a01007387 */ /* 0x008fe80000100a00 */
[----:B--2---:R-:W-:Y:S04]  /*16570*/  STL.64 [R1+0xd50], R8 ;  /* 0x000d500801007387 */ /* 0x004fe80000100a00 */
[----:B-----5:R-:W-:Y:S04]  /*16580*/  STL.64 [R1+0xd28], R14 ;  /* 0x000d280e01007387 */ /* 0x020fe80000100a00 */
[----:B------:R1:W-:Y:S04]  /*16590*/  STL.64 [R1+0xd20], R12 ;  /* 0x000d200c01007387 */ /* 0x0003e80000100a00 */
        /* <DEDUP_REMOVED lines=8> */
[----:B------:R-:W4:Y:S04]  /*16620*/  LDL.LU R8, [R1+0x50] ;  /* 0x0000500001087983 */ /* 0x000f280000300800 */
[----:B------:R-:W4:Y:S04]  /*16630*/  LDL.LU R9, [R1+0x54] ;  /* 0x0000540001097983 */ /* 0x000f280000300800 */
[----:B------:R-:W4:Y:S04]  /*16640*/  LDL.LU R10, [R1+0x58] ;  /* 0x00005800010a7983 */ /* 0x000f280000300800 */
[----:B------:R-:W4:Y:S04]  /*16650*/  LDL.LU R11, [R1+0x5c] ;  /* 0x00005c00010b7983 */ /* 0x000f280000300800 */
[----:B------:R-:W-:Y:S04]  /*16660*/  STL.64 [R1+0xd18], R18 ;  /* 0x000d181201007387 */ /* 0x000fe80000100a00 */
[----:B------:R-:W-:Y:S04]  /*16670*/  STL.64 [R1+0xd10], R16 ;  /* 0x000d101001007387 */ /* 0x000fe80000100a00 */
[----:B------:R-:W-:Y:S04]  /*16680*/  STL.64 [R1+0xd08], R22 ;  /* 0x000d081601007387 */ /* 0x000fe80000100a00 */
[----:B------:R1:W-:Y:S04]  /*16690*/  STL.64 [R1+0xd00], R20 ;  /* 0x000d001401007387 */ /* 0x0003e80000100a00 */
[----:B-1----:R-:W2:Y:S04]  /*166a0*/  LDL.LU R20, [R1] ;  /* 0x0000000001147983 */ /* 0x002ea80000300800 */
[----:B------:R-:W2:Y:S04]  /*166b0*/  LDL.LU R21, [R1+0x4] ;  /* 0x0000040001157983 */ /* 0x000ea80000300800 */
[----:B------:R-:W2:Y:S04]  /*166c0*/  LDL.LU R22, [R1+0x8] ;  /* 0x0000080001167983 */ /* 0x000ea80000300800 */
[----:B------:R-:W2:Y:S04]  /*166d0*/  LDL.LU R23, [R1+0xc] ;  /* 0x00000c0001177983 */ /* 0x000ea80000300800 */
[----:B------:R-:W2:Y:S04]  /*166e0*/  LDL.LU R16, [R1+0x10] ;  /* 0x0000100001107983 */ /* 0x000ea80000300800 */
[----:B------:R-:W2:Y:S04]  /*166f0*/  LDL.LU R17, [R1+0x14] ;  /* 0x0000140001117983 */ /* 0x000ea80000300800 */
[----:B------:R-:W2:Y:S04]  /*16700*/  LDL.LU R18, [R1+0x18] ;  /* 0x0000180001127983 */ /* 0x000ea80000300800 */
[----:B------:R-:W2:Y:S04]  /*16710*/  LDL.LU R19, [R1+0x1c] ;  /* 0x00001c0001137983 */ /* 0x000ea80000300800 */
[----:B------:R1:W-:Y:S04]  /*16720*/  STL.64 [R1+0xcf8], R26 ;  /* 0x000cf81a01007387 */ /* 0x0003e80000100a00 */
[----:B------:R0:W-:Y:S04]  /*16730*/  STL.64 [R1+0xcf0], R24 ;  /* 0x000cf01801007387 */ /* 0x0001e80000100a00 */
[----:B-1----:R-:W1:Y:S01]  /*16740*/  S2R R27, SR_TID.X ;  /* 0x00000000001b7919 */ /* 0x002e620000002100 */
[----:B0-----:R-:W-:-:S03]  /*16750*/  LOP3.LUT R26, R29, 0x20, RZ, 0xc0, !PT ;  /* 0x000000201d1a7812 */ /* 0x001fc600078ec0ff */
[----:B------:R-:W2:Y:S01]  /*16760*/  LDL R25, [R1+0xac8] ;  /* 0x000ac80001197983 */ /* 0x000ea20000100800 */
[----:B------:R-:W-:Y:S01]  /*16770*/  LOP3.LUT R29, R29, 0x3f, RZ, 0xc0, !PT ;  /* 0x0000003f1d1d7812 */ /* 0x000fe200078ec0ff */
[C---:B-1----:R-:W-:Y:S02]  /*16780*/  IMAD.SHL.U32 R0, R27.reuse, 0x80, RZ ;  /* 0x000000801b007824 */ /* 0x042fe400078e00ff */
[C---:B------:R-:W-:Y:S02]  /*16790*/  IMAD.SHL.U32 R3, R27.reuse, 0x20, RZ ;  /* 0x000000201b037824 */ /* 0x040fe400078e00ff */
[C---:B------:R-:W-:Y:S01]  /*167a0*/  IMAD.SHL.U32 R2, R27.reuse, 0x4, RZ ;  /* 0x000000041b027824 */ /* 0x040fe200078e00ff */
[----:B------:R-:W-:Y:S01]  /*167b0*/  LOP3.LUT R0, R0, 0xc00, RZ, 0xc0, !PT ;  /* 0x00000c0000007812 */ /* 0x000fe200078ec0ff */
[----:B------:R-:W-:-:S03]  /*167c0*/  IMAD.SHL.U32 R28, R27, 0x200, RZ ;  /* 0x000002001b1c7824 */ /* 0x000fc600078e00ff */
[----:B------:R-:W-:Y:S02]  /*167d0*/  LOP3.LUT R0, R0, 0x60, R3, 0xf8, !PT ;  /* 0x0000006000007812 */ /* 0x000fe400078ef803 */
[----:B------:R-:W-:Y:S02]  /*167e0*/  LOP3.LUT R28, R28, 0xc00, RZ, 0xc0, !PT ;  /* 0x00000c001c1c7812 */ /* 0x000fe400078ec0ff */
[----:B------:R-:W-:-:S05]  /*167f0*/  LOP3.LUT R0, R0, 0x70, R2, 0x78, !PT ;  /* 0x0000007000007812 */ /* 0x000fca00078e7802 */
[----:B------:R-:W-:-:S05]  /*16800*/  IMAD R0, R26, 0x8, R0 ;  /* 0x000000081a007824 */ /* 0x000fca00078e0200 */
[----:B----4-:R0:W-:Y:S04]  /*16810*/  STS.128 [R0], R8 ;  /* 0x0000000800007388 */ /* 0x0101e80000000c00 */
[----:B0-----:R-:W4:Y:S04]  /*16820*/  LDL.LU.64 R10, [R1+0xd58] ;  /* 0x000d5800010a7983 */ /* 0x001f280000300a00 */
[----:B------:R-:W4:Y:S04]  /*16830*/  LDL.LU.64 R8, [R1+0xd50] ;  /* 0x000d500001087983 */ /* 0x000f280000300a00 */
[----:B---3--:R0:W-:Y:S04]  /*16840*/  STS.128 [R0+0x80], R4 ;  /* 0x0000800400007388 */ /* 0x0081e80000000c00 */
[----:B--2---:R-:W-:Y:S04]  /*16850*/  STS.128 [R0+0x200], R12 ;  /* 0x0002000c00007388 */ /* 0x004fe80000000c00 */
[----:B0-----:R-:W2:Y:S04]  /*16860*/  LDL.LU.64 R6, [R1+0xd48] ;  /* 0x000d480001067983 */ /* 0x001ea80000300a00 */
[----:B------:R-:W2:Y:S01]  /*16870*/  LDL.LU.64 R4, [R1+0xd40] ;  /* 0x000d400001047983 */ /* 0x000ea20000300a00 */
[----:B------:R-:W-:-:S02]  /*16880*/  IADD3 R2, R25, 0x1, RZ ;  /* 0x0000000119027810 */ /* 0x000fc40007ffe0ff */
[----:B------:R-:W-:Y:S02]  /*16890*/  IADD3 R3, R25, 0x2, RZ ;  /* 0x0000000219037810 */ /* 0x000fe40007ffe0ff */
[----:B------:R-:W-:Y:S01]  /*168a0*/  ISETP.GE.AND P0, PT, R2, c[0x0][0x17c], PT ;  /* 0x00005f0002007a0c */ /* 0x000fe20003f06270 */
[----:B------:R-:W-:Y:S01]  /*168b0*/  IMAD R2, R29, 0x10, R28 ;  /* 0x000000101d027824 */ /* 0x000fe200078e021c */
[----:B------:R-:W-:Y:S01]  /*168c0*/  ISETP.GE.AND P3, PT, R3, c[0x0][0x17c], PT ;  /* 0x00005f0003007a0c */ /* 0x000fe20003f66270 */
[----:B----4-:R-:W-:Y:S04]  /*168d0*/  STS.128 [R0+0x280], R8 ;  /* 0x0002800800007388 */ /* 0x010fe80000000c00 */
[----:B------:R-:W-:Y:S06]  /*168e0*/  BAR.SYNC.DEFER_BLOCKING 0x0 ;  /* 0x0000000000007b1d */ /* 0x000fec0000010000 */
[----:B------:R-:W0:Y:S04]  /*168f0*/  LDS.128 R8, [R2] ;  /* 0x0000000002087984 */ /* 0x000e280000000c00 */
[----:B0-----:R-:W-:Y:S01]  /*16900*/  STL [R1+0x34], R9 ;  /* 0x0000340901007387 */ /* 0x001fe20000100800 */
[----:B------:R-:W-:-:S03]  /*16910*/  IMAD.MOV.U32 R28, RZ, RZ, R8 ;  /* 0x000000ffff1c7224 */ /* 0x000fc600078e0008 */
[----:B------:R0:W-:Y:S04]  /*16920*/  STL.64 [R1+0x38], R10 ;  /* 0x0000380a01007387 */ /* 0x0001e80000100a00 */
[----:B0-----:R-:W3:Y:S04]  /*16930*/  LDL.LU.64 R10, [R1+0xd38] ;  /* 0x000d3800010a7983 */ /* 0x001ee80000300a00 */
[----:B------:R-:W3:Y:S01]  /*16940*/  LDL.LU.64 R8, [R1+0xd30] ;  /* 0x000d300001087983 */ /* 0x000ee20000300a00 */
[----:B------:R-:W-:-:S06]  /*16950*/  LOP3.LUT R12, R2, 0x20, RZ, 0x3c, !PT ;  /* 0x00000020020c7812 */ /* 0x000fcc00078e3cff */
[----:B------:R-:W0:Y:S01]  /*16960*/  LDS.128 R12, [R12] ;  /* 0x000000000c0c7984 */ /* 0x000e220000000c00 */
[----:B------:R-:W-:-:S03]  /*16970*/  LOP3.LUT R3, R2, 0x40, RZ, 0x3c, !PT ;  /* 0x0000004002037812 */ /* 0x000fc600078e3cff */
[----:B0-----:R-:W-:Y:S04]  /*16980*/  STL.64 [R1+0xe0], R12 ;  /* 0x0000e00c01007387 */ /* 0x001fe80000100a00 */
[----:B------:R-:W-:Y:S04]  /*16990*/  STL.64 [R1+0xe8], R14 ;  /* 0x0000e80e01007387 */ /* 0x000fe80000100a00 */
[----:B------:R0:W1:Y:S01]  /*169a0*/  LDS.128 R12, [R3] ;  /* 0x00000000030c7984 */ /* 0x0000620000000c00 */
[----:B------:R-:W-:-:S03]  /*169b0*/  LOP3.LUT R29, R2, 0x60, RZ, 0x3c, !PT ;  /* 0x00000060021d7812 */ /* 0x000fc600078e3cff */
[----:B0-----:R-:W0:Y:S04]  /*169c0*/  S2R R3, SR_TID.X ;  /* 0x0000000000037919 */ /* 0x001e280000002100 */
[----:B-1----:R-:W-:Y:S04]  /*169d0*/  STL.64 [R1+0x120], R12 ;  /* 0x0001200c01007387 */ /* 0x002fe80000100a00 */
[----:B------:R-:W-:Y:S04]  /*169e0*/  STL.64 [R1+0x128], R14 ;  /* 0x0001280e01007387 */ /* 0x000fe80000100a00 */
[----:B------:R-:W1:Y:S04]  /*169f0*/  LDS.128 R12, [R29] ;  /* 0x000000001d0c7984 */ /* 0x000e680000000c00 */
[----:B------:R-:W-:Y:S01]  /*16a00*/  BAR.SYNC.DEFER_BLOCKING 0x0 ;  /* 0x0000000000007b1d */ /* 0x000fe20000010000 */
[----:B------:R-:W-:-:S05]  /*16a10*/  LOP3.LUT R24, R27, 0x3f, RZ, 0xc0, !PT ;  /* 0x0000003f1b187812 */ /* 0x000fca00078ec0ff */
[----:B------:R-:W-:Y:S04]  /*16a20*/  STS.128 [R0], R16 ;  /* 0x0000001000007388 */ /* 0x000fe80000000c00 */
[----:B------:R-:W-:Y:S04]  /*16a30*/  STS.128 [R0+0x80], R20 ;  /* 0x0000801400007388 */ /* 0x000fe80000000c00 */
[----:B--2---:R0:W-:Y:S02]  /*16a40*/  STS.128 [R0+0x200], R4 ;  /* 0x0002000400007388 */ /* 0x0041e40000000c00 */
[----:B0-----:R-:W-:-:S02]  /*16a50*/  IMAD.SHL.U32 R5, R3, 0x200, RZ ;  /* 0x0000020003057824 */ /* 0x001fc400078e00ff */
[----:B------:R-:W-:-:S03]  /*16a60*/  IMAD.SHL.U32 R4, R3, 0x200, RZ ;  /* 0x0000020003047824 */ /* 0x000fc600078e00ff */
[----:B------:R-:W-:Y:S02]  /*16a70*/  LOP3.LUT R5, R5, 0xc00, RZ, 0xc0, !PT ;  /* 0x00000c0005057812 */ /* 0x000fe400078ec0ff */
[----:B------:R-:W-:-:S03]  /*16a80*/  LOP3.LUT R4, R4, 0xc00, RZ, 0xc0, !PT ;  /* 0x00000c0004047812 */ /* 0x000fc600078ec0ff */
[C---:B------:R-:W-:Y:S02]  /*16a90*/  IMAD R5, R24.reuse, 0x10, R5 ;  /* 0x0000001018057824 */ /* 0x040fe400078e0205 */
[----:B------:R-:W-:Y:S01]  /*16aa0*/  IMAD R4, R24, 0x10, R4 ;  /* 0x0000001018047824 */ /* 0x000fe200078e0204 */
[----:B-1----:R-:W-:Y:S04]  /*16ab0*/  STL.64 [R1+0x140], R12 ;  /* 0x0001400c01007387 */ /* 0x002fe80000100a00 */
[----:B------:R0:W-:Y:S01]  /*16ac0*/  STL.64 [R1+0x148], R14 ;  /* 0x0001480e01007387 */ /* 0x0001e20000100a00 */
[----:B------:R-:W-:-:S03]  /*16ad0*/  LOP3.LUT R4, R4, 0x20, RZ, 0x3c, !PT ;  /* 0x0000002004047812 */ /* 0x000fc600078e3cff */
[----:B0-----:R-:W2:Y:S04]  /*16ae0*/  LDL.LU.64 R14, [R1+0xd28] ;  /* 0x000d2800010e7983 */ /* 0x001ea80000300a00 */
[----:B------:R-:W2:Y:S04]  /*16af0*/  LDL.LU.64 R12, [R1+0xd20] ;  /* 0x000d2000010c7983 */ /* 0x000ea80000300a00 */
[----:B------:R-:W4:Y:S04]  /*16b00*/  LDL.LU.64 R18, [R1+0xd18] ;  /* 0x000d180001127983 */ /* 0x000f280000300a00 */
[----:B------:R-:W4:Y:S04]  /*16b10*/  LDL.LU.64 R16, [R1+0xd10] ;  /* 0x000d100001107983 */ /* 0x000f280000300a00 */
[----:B------:R-:W2:Y:S04]  /*16b20*/  LDL.LU.64 R22, [R1+0xd08] ;  /* 0x000d080001167983 */ /* 0x000ea80000300a00 */
[----:B------:R-:W2:Y:S04]  /*16b30*/  LDL.LU.64 R20, [R1+0xd00] ;  /* 0x000d000001147983 */ /* 0x000ea80000300a00 */
[----:B---3--:R0:W-:Y:S04]  /*16b40*/  STS.128 [R0+0x280], R8 ;  /* 0x0002800800007388 */ /* 0x0081e80000000c00 */
[----:B------:R-:W-:Y:S06]  /*16b50*/  BAR.SYNC.DEFER_BLOCKING 0x0 ;  /* 0x0000000000007b1d */ /* 0x000fec0000010000 */
[----:B0-----:R-:W3:Y:S04]  /*16b60*/  LDL.LU R8, [R1+0x90] ;  /* 0x0000900001087983 */ /* 0x001ee80000300800 */
[----:B------:R-:W3:Y:S04]  /*16b70*/  LDL.LU R9, [R1+0x94] ;  /* 0x0000940001097983 */ /* 0x000ee80000300800 */
[----:B------:R-:W3:Y:S04]  /*16b80*/  LDL.LU R10, [R1+0x98] ;  /* 0x00009800010a7983 */ /* 0x000ee80000300800 */
[----:B------:R-:W0:Y:S04]  /*16b90*/  LDS.128 R24, [R2] ;  /* 0x0000000002187984 */ /* 0x000e280000000c00 */
[----:B------:R-:W3:Y:S04]  /*16ba0*/  LDL.LU R11, [R1+0x9c] ;  /* 0x00009c00010b7983 */ /* 0x000ee80000300800 */
[----:B0-----:R-:W-:Y:S04]  /*16bb0*/  STL.64 [R1+0x20], R24 ;  /* 0x0000201801007387 */ /* 0x001fe80000100a00 */
[----:B------:R-:W-:Y:S04]  /*16bc0*/  STL.64 [R1+0x28], R26 ;  /* 0x0000281a01007387 */ /* 0x000fe80000100a00 */
[----:B------:R-:W0:Y:S01]  /*16bd0*/  LDS.128 R24, [R4] ;  /* 0x0000000004187984 */ /* 0x000e220000000c00 */
[----:B------:R-:W-:-:S03]  /*16be0*/  LOP3.LUT R5, R5, 0x40, RZ, 0x3c, !PT ;  /* 0x0000004005057812 */ /* 0x000fc600078e3cff */
[----:B0-----:R-:W-:Y:S04]  /*16bf0*/  STL.64 [R1+0xc0], R24 ;  /* 0x0000c01801007387 */ /* 0x001fe80000100a00 */
[----:B------:R-:W-:Y:S04]  /*16c00*/  STL.64 [R1+0xc8], R26 ;  /* 0x0000c81a01007387 */ /* 0x000fe80000100a00 */
[----:B------:R-:W0:Y:S04]  /*16c10*/  LDS.128 R24, [R5] ;  /* 0x0000000005187984 */ /* 0x000e280000000c00 */
[----:B0-----:R-:W-:Y:S04]  /*16c20*/  STL.64 [R1+0xf0], R24 ;  /* 0x0000f01801007387 */ /* 0x001fe80000100a00 */
[----:B------:R-:W-:Y:S04]  /*16c30*/  STL.64 [R1+0xf8], R26 ;  /* 0x0000f81a01007387 */ /* 0x000fe80000100a00 */
[----:B------:R-:W0:Y:S04]  /*16c40*/  LDS.128 R24, [R29] ;  /* 0x000000001d187984 */ /* 0x000e280000000c00 */
[----:B------:R-:W-:Y:S06]  /*16c50*/  BAR.SYNC.DEFER_BLOCKING 0x0 ;  /* 0x0000000000007b1d */ /* 0x000fec0000010000 */
[----:B0-----:R-:W-:Y:S01]  /*16c60*/  STL.64 [R1+0x150], R24 ;  /* 0x0001501801007387 */ /* 0x001fe20000100a00 */
[----:B------:R-:W-:-:S03]  /*16c70*/  IMAD.MOV.U32 R7, RZ, RZ, R27 ;  /* 0x000000ffff077224 */ /* 0x000fc600078e001b */
[----:B------:R0:W-:Y:S04]  /*16c80*/  STL [R1+0x158], R26 ;  /* 0x0001581a01007387 */ /* 0x0001e80000100800 */
[----:B0-----:R-:W3:Y:S04]  /*16c90*/  LDL.LU.64 R26, [R1+0xcf8] ;  /* 0x000cf800011a7983 */ /* 0x001ee80000300a00 */
[----:B------:R-:W3:Y:S04]  /*16ca0*/  LDL.LU.64 R24, [R1+0xcf0] ;  /* 0x000cf00001187983 */ /* 0x000ee80000300a00 */
[----:B--2---:R0:W-:Y:S04]  /*16cb0*/  STS.128 [R0], R12 ;  /* 0x0000000c00007388 */ /* 0x0041e80000000c00 */
[----:B----4-:R1:W-:Y:S04]  /*16cc0*/  STS.128 [R0+0x80], R16 ;  /* 0x0000801000007388 */ /* 0x0103e80000000c00 */
[----:B------:R2:W-:Y:S04]  /*16cd0*/  STS.128 [R0+0x200], R20 ;  /* 0x0002001400007388 */ /* 0x0005e80000000c00 */
[----:B0-----:R-:W4:Y:S04]  /*16ce0*/  LDL.LU R12, [R1+0x80] ;  /* 0x00008000010c7983 */ /* 0x001f280000300800 */
[----:B------:R-:W4:Y:S04]  /*16cf0*/  LDL.LU R13, [R1+0x84] ;  /* 0x00008400010d7983 */ /* 0x000f280000300800 */
[----:B------:R-:W4:Y:S04]  /*16d00*/  LDL.LU R14, [R1+0x88] ;  /* 0x00008800010e7983 */ /* 0x000f280000300800 */
[----:B------:R-:W4:Y:S04]  /*16d10*/  LDL.LU R15, [R1+0x8c] ;  /* 0x00008c00010f7983 */ /* 0x000f280000300800 */
[----:B-1----:R-:W4:Y:S04]  /*16d20*/  LDL.LU R16, [R1+0x70] ;  /* 0x0000700001107983 */ /* 0x002f280000300800 */
[----:B------:R-:W4:Y:S04]  /*16d30*/  LDL.LU R17, [R1+0x74] ;  /* 0x0000740001117983 */ /* 0x000f280000300800 */
[----:B------:R-:W4:Y:S04]  /*16d40*/  LDL.LU R18, [R1+0x78] ;  /* 0x0000780001127983 */ /* 0x000f280000300800 */
[----:B------:R-:W4:Y:S04]  /*16d50*/  LDL.LU R19, [R1+0x7c] ;  /* 0x00007c0001137983 */ /* 0x000f280000300800 */
[----:B--2---:R-:W2:Y:S04]  /*16d60*/  LDL.LU R20, [R1+0x60] ;  /* 0x0000600001147983 */ /* 0x004ea80000300800 */
[----:B------:R-:W2:Y:S04]  /*16d70*/  LDL.LU R21, [R1+0x64] ;  /* 0x0000640001157983 */ /* 0x000ea80000300800 */
[----:B------:R-:W2:Y:S04]  /*16d80*/  LDL.LU R22, [R1+0x68] ;  /* 0x0000680001167983 */ /* 0x000ea80000300800 */
[----:B------:R-:W2:Y:S04]  /*16d90*/  LDL.LU R23, [R1+0x6c] ;  /* 0x00006c0001177983 */ /* 0x000ea80000300800 */
[----:B---3--:R-:W-:Y:S04]  /*16da0*/  STS.128 [R0+0x280], R24 ;  /* 0x0002801800007388 */ /* 0x008fe80000000c00 */
[----:B------:R-:W-:Y:S06]  /*16db0*/  BAR.SYNC.DEFER_BLOCKING 0x0 ;  /* 0x0000000000007b1d */ /* 0x000fec0000010000 */
[----:B------:R-:W0:Y:S04]  /*16dc0*/  LDS.128 R24, [R2] ;  /* 0x0000000002187984 */ /* 0x000e280000000c00 */
[----:B0-----:R-:W-:Y:S04]  /*16dd0*/  STL.64 [R1+0x10], R24 ;  /* 0x0000101801007387 */ /* 0x001fe80000100a00 */
[----:B------:R-:W-:Y:S04]  /*16de0*/  STL.64 [R1+0x18], R26 ;  /* 0x0000181a01007387 */ /* 0x000fe80000100a00 */
[----:B------:R-:W0:Y:S04]  /*16df0*/  LDS.128 R24, [R4] ;  /* 0x0000000004187984 */ /* 0x000e280000000c00 */
[----:B0-----:R-:W-:Y:S04]  /*16e00*/  STL.64 [R1+0x40], R24 ;  /* 0x0000401801007387 */ /* 0x001fe80000100a00 */
[----:B------:R-:W-:Y:S04]  /*16e10*/  STL.64 [R1+0x48], R26 ;  /* 0x0000481a01007387 */ /* 0x000fe80000100a00 */
[----:B------:R-:W0:Y:S04]  /*16e20*/  LDS.128 R24, [R5] ;  /* 0x0000000005187984 */ /* 0x000e280000000c00 */
[----:B0-----:R-:W-:Y:S04]  /*16e30*/  STL.64 [R1+0x50], R24 ;  /* 0x0000501801007387 */ /* 0x001fe80000100a00 */
[----:B------:R-:W-:Y:S04]  /*16e40*/  STL.64 [R1+0x58], R26 ;  /* 0x0000581a01007387 */ /* 0x000fe80000100a00 */
[----:B------:R-:W0:Y:S04]  /*16e50*/  LDS.128 R24, [R29] ;  /* 0x000000001d187984 */ /* 0x000e280000000c00 */
[----:B------:R-:W-:Y:S06]  /*16e60*/  BAR.SYNC.DEFER_BLOCKING 0x0 ;  /* 0x0000000000007b1d */ /* 0x000fec0000010000 */
[----:B--2---:R1:W-:Y:S04]  /*16e70*/  STS.128 [R0], R20 ;  /* 0x0000001400007388 */ /* 0x0043e80000000c00 */
[----:B0-----:R0:W-:Y:S04]  /*16e80*/  STL.64 [R1+0x130], R24 ;  /* 0x0001301801007387 */ /* 0x0011e80000100a00 */
[----:B------:R2:W-:Y:S04]  /*16e90*/  STL.64 [R1+0x138], R26 ;  /* 0x0001381a01007387 */ /* 0x0005e80000100a00 */
[----:B-1----:R-:W3:Y:S04]  /*16ea0*/  LDL.LU R20, [R1+0x2e0] ;  /* 0x0002e00001147983 */ /* 0x002ee80000300800 */
[----:B------:R-:W3:Y:S04]  /*16eb0*/  LDL.LU R21, [R1+0x2e4] ;  /* 0x0002e40001157983 */ /* 0x000ee80000300800 */
[----:B------:R-:W2:Y:S04]  /*16ec0*/  LDL.LU R22, [R1+0x2e8] ;  /* 0x0002e80001167983 */ /* 0x000ea80000300800 */
[----:B------:R-:W2:Y:S04]  /*16ed0*/  LDL.LU R23, [R1+0x2ec] ;  /* 0x0002ec0001177983 */ /* 0x000ea80000300800 */
[----:B--2---:R-:W-:Y:S04]  /*16ee0*/  STL.64 [R1+0xc98], R22 ;  /* 0x000c981601007387 */ /* 0x004fe80000100a00 */
[----:B---3--:R-:W-:Y:S04]  /*16ef0*/  STL.64 [R1+0xc90], R20 ;  /* 0x000c901401007387 */ /* 0x008fe80000100a00 */
        /* <DEDUP_REMOVED lines=22> */
[----:B----4-:R-:W-:Y:S04]  /*17060*/  STS.128 [R0+0x80], R16 ;  /* 0x0000801000007388 */ /* 0x010fe80000000c00 */
[----:B------:R-:W-:Y:S04]  /*17070*/  STS.128 [R0+0x200], R12 ;  /* 0x0002000c00007388 */ /* 0x000fe80000000c00 */
[----:B------:R-:W-:Y:S04]  /*17080*/  STS.128 [R0+0x280], R8 ;  /* 0x0002800800007388 */ /* 0x000fe80000000c00 */
[----:B------:R-:W-:Y:S06]  /*17090*/  BAR.SYNC.DEFER_BLOCKING 0x0 ;  /* 0x0000000000007b1d */ /* 0x000fec0000010000 */
[----:B------:R-:W0:Y:S04]  /*170a0*/  LDS.128 R16, [R2] ;  /* 0x0000000002107984 */ /* 0x000e280000000c00 */
[----:B------:R-:W1:Y:S04]  /*170b0*/  LDS.128 R8, [R4] ;  /* 0x0000000004087984 */ /* 0x000e680000000c00 */
[----:B------:R-:W4:Y:S04]  /*170c0*/  LDS.128 R12, [R5] ;  /* 0x00000000050c7984 */ /* 0x000f280000000c00 */
[----:B---3--:R-:W-:Y:S04]  /*170d0*/  STL.64 [R1+0xcd8], R26 ;  /* 0x000cd81a01007387 */ /* 0x008fe80000100a00 */
[----:B--2---:R2:W-:Y:S04]  /*170e0*/  STL.64 [R1+0xcd0], R24 ;  /* 0x000cd01801007387 */ /* 0x0045e80000100a00 */
[----:B--2---:R-:W2:Y:S04]  /*170f0*/  LDL.LU R24, [R1+0xb0] ;  /* 0x0000b00001187983 */ /* 0x004ea80000300800 */
[----:B------:R-:W2:Y:S04]  /*17100*/  LDL.LU R25, [R1+0xb4] ;  /* 0x0000b40001197983 */ /* 0x000ea80000300800 */
[----:B------:R-:W3:Y:S04]  /*17110*/  LDL.LU R26, [R1+0xb8] ;  /* 0x0000b800011a7983 */ /* 0x000ee80000300800 */
[----:B------:R-:W3:Y:S04]  /*17120*/  LDL.LU R27, [R1+0xbc] ;  /* 0x0000bc00011b7983 */ /* 0x000ee80000300800 */
[----:B---3--:R-:W-:Y:S04]  /*17130*/  STL.64 [R1+0xce8], R26 ;  /* 0x000ce81a01007387 */ /* 0x008fe80000100a00 */
[----:B--2---:R-:W-:Y:S04]  /*17140*/  STL.64 [R1+0xce0], R24 ;  /* 0x000ce01801007387 */ /* 0x004fe80000100a00 */
[----:B------:R-:W2:Y:S04]  /*17150*/  LDS.128 R24, [R29] ;  /* 0x000000001d187984 */ /* 0x000ea80000000c00 */
[----:B------:R-:W3:Y:S04]  /*17160*/  LDL.LU R20, [R1+0x200] ;  /* 0x0002000001147983 */ /* 0x000ee80000300800 */
[----:B------:R-:W3:Y:S04]  /*17170*/  LDL.LU R21, [R1+0x204] ;  /* 0x0002040001157983 */ /* 0x000ee80000300800 */
[----:B------:R-:W3:Y:S04]  /*17180*/  LDL.LU R22, [R1+0x208] ;  /* 0x0002080001167983 */ /* 0x000ee80000300800 */
[----:B------:R-:W3:Y:S04]  /*17190*/  LDL.LU R23, [R1+0x20c] ;  /* 0x00020c0001177983 */ /* 0x000ee80000300800 */
[----:B0-----:R0:W-:Y:S04]  /*171a0*/  STL [R1+0xc2c], R16 ;  /* 0x000c2c1001007387 */ /* 0x0011e80000100800 */
[----:B------:R0:W-:Y:S04]  /*171b0*/  STL [R1+0xc18], R17 ;  /* 0x000c181101007387 */ /* 0x0001e80000100800 */
[----:B------:R1:W-:Y:S04]  /*171c0*/  STL [R1+0xc10], R18 ;  /* 0x000c101201007387 */ /* 0x0003e80000100800 */
[----:B------:R1:W-:Y:S04]  /*171d0*/  STL [R1+0xc00], R19 ;  /* 0x000c001301007387 */ /* 0x0003e80000100800 */
[----:B0-----:R-:W3:Y:S04]  /*171e0*/  LDL.LU R16, [R1+0x210] ;  /* 0x0002100001107983 */ /* 0x001ee80000300800 */
[----:B------:R-:W3:Y:S04]  /*171f0*/  LDL.LU R17, [R1+0x214] ;  /* 0x0002140001117983 */ /* 0x000ee80000300800 */
[----:B-1----:R-:W3:Y:S04]  /*17200*/  LDL.LU R18, [R1+0x218] ;  /* 0x0002180001127983 */ /* 0x002ee80000300800 */
[----:B------:R-:W3:Y:S04]  /*17210*/  LDL.LU R19, [R1+0x21c] ;  /* 0x00021c0001137983 */ /* 0x000ee80000300800 */
[----:B------:R-:W-:Y:S04]  /*17220*/  STL [R1+0xc24], R8 ;  /* 0x000c240801007387 */ /* 0x000fe80000100800 */
[----:B------:R-:W-:Y:S04]  /*17230*/  STL [R1+0xc1c], R9 ;  /* 0x000c1c0901007387 */ /* 0x000fe80000100800 */
[----:B------:R-:W-:Y:S04]  /*17240*/  STL [R1+0xc28], R9 ;  /* 0x000c280901007387 */ /* 0x000fe80000100800 */
[----:B------:R0:W-:Y:S04]  /*17250*/  STL [R1+0xc0c], R10 ;  /* 0x000c0c0a01007387 */ /* 0x0001e80000100800 */
[----:B------:R-:W-:Y:S06]  /*17260*/  BAR.SYNC.DEFER_BLOCKING 0x0 ;  /* 0x0000000000007b1d */ /* 0x000fec0000010000 */
[----:B0-----:R-:W3:Y:S04]  /*17270*/  LDL R10, [R1+0xac8] ;  /* 0x000ac800010a7983 */ /* 0x001ee80000100800 */
[----:B------:R-:W-:Y:S04]  /*17280*/  STL [R1+0xc04], R11 ;  /* 0x000c040b01007387 */ /* 0x000fe80000100800 */
[----:B----4-:R-:W-:Y:S04]  /*17290*/  STL [R1+0xc20], R12 ;  /* 0x000c200c01007387 */ /* 0x010fe80000100800 */
[----:B------:R-:W-:Y:S04]  /*172a0*/  STL [R1+0xc14], R13 ;  /* 0x000c140d01007387 */ /* 0x000fe80000100800 */
[----:B------:R-:W-:Y:S04]  /*172b0*/  STL [R1+0xc08], R14 ;  /* 0x000c080e01007387 */ /* 0x000fe80000100800 */
[----:B------:R0:W-:Y:S04]  /*172c0*/  STL [R1+0xbfc], R15 ;  /* 0x000bfc0f01007387 */ /* 0x0001e80000100800 */
[----:B0-----:R-:W4:Y:S04]  /*172d0*/  LDL R15, [R1+0xacc] ;  /* 0x000acc00010f7983 */ /* 0x001f280000100800 */
[----:B--2---:R-:W-:Y:S04]  /*172e0*/  STL.64 [R1+0x60], R24 ;  /* 0x0000601801007387 */ /* 0x004fe80000100a00 */
[----:B------:R0:W-:Y:S04]  /*172f0*/  STL.64 [R1+0x68], R26 ;  /* 0x0000681a01007387 */ /* 0x0001e80000100a00 */
[----:B0-----:R-:W2:Y:S04]  /*17300*/  LDL.LU.64 R26, [R1+0xce8] ;  /* 0x000ce800011a7983 */ /* 0x001ea80000300a00 */
[----:B------:R-:W2:Y:S04]  /*17310*/  LDL.LU.64 R24, [R1+0xce0] ;  /* 0x000ce00001187983 */ /* 0x000ea80000300a00 */
[----:B--2---:R0:W-:Y:S04]  /*17320*/  STS.128 [R0], R24 ;  /* 0x0000001800007388 */ /* 0x0041e80000000c00 */
[----:B0-----:R-:W2:Y:S04]  /*17330*/  LDL.LU.64 R26, [R1+0xcd8] ;  /* 0x000cd800011a7983 */ /* 0x001ea80000300a00 */
[----:B------:R-:W2:Y:S04]  /*17340*/  LDL.LU.64 R24, [R1+0xcd0] ;  /* 0x000cd00001187983 */ /* 0x000ea80000300a00 */
[----:B--2---:R0:W-:Y:S04]  /*17350*/  STS.128 [R0+0x80], R24 ;  /* 0x0000801800007388 */ /* 0x0041e80000000c00 */
[----:B0-----:R-:W2:Y:S04]  /*17360*/  LDL.LU.64 R26, [R1+0xcc8] ;  /* 0x000cc800011a7983 */ /* 0x001ea80000300a00 */
[----:B------:R-:W2:Y:S04]  /*17370*/  LDL.LU.64 R24, [R1+0xcc0] ;  /* 0x000cc00001187983 */ /* 0x000ea80000300a00 */
[----:B--2---:R0:W-:Y:S04]  /*17380*/  STS.128 [R0+0x200], R24 ;  /* 0x0002001800007388 */ /* 0x0041e80000000c00 */
[----:B0-----:R-:W2:Y:S04]  /*17390*/  LDL.LU.64 R26, [R1+0xcb8] ;  /* 0x000cb800011a7983 */ /* 0x001ea80000300a00 */
[----:B------:R-:W2:Y:S01]  /*173a0*/  LDL.LU.64 R24, [R1+0xcb0] ;  /* 0x000cb00001187983 */ /* 0x000ea20000300a00 */
[C---:B------:R-:W-:Y:S01]  /*173b0*/  IMAD.SHL.U32 R9, R3.reuse, 0x200, RZ ;  /* 0x0000020003097824 */ /* 0x040fe200078e00ff */
[----:B------:R-:W-:-:S04]  /*173c0*/  LOP3.LUT R2, R3, 0x3f, RZ, 0xc0, !PT ;  /* 0x0000003f03027812 */ /* 0x000fc800078ec0ff */
[----:B------:R-:W-:-:S05]  /*173d0*/  LOP3.LUT R9, R9, 0xc00, RZ, 0xc0, !PT ;  /* 0x00000c0009097812 */ /* 0x000fca00078ec0ff */
[----:B------:R-:W-:Y:S01]  /*173e0*/  IMAD R9, R2, 0x10, R9 ;  /* 0x0000001002097824 */ /* 0x000fe200078e0209 */
[----:B--2---:R-:W-:Y:S04]  /*173f0*/  STS.128 [R0+0x280], R24 ;  /* 0x0002801800007388 */ /* 0x004fe80000000c00 */
        /* <DEDUP_REMOVED lines=12> */
[----:B0-----:R-:W-:Y:S04]  /*174c0*/  STL.64 [R1+0x1a0], R24 ;  /* 0x0001a01801007387 */ /* 0x001fe80000100a00 */
[----:B------:R0:W-:Y:S04]  /*174d0*/  STL.64 [R1+0x1a8], R26 ;  /* 0x0001a81a01007387 */ /* 0x0001e80000100a00 */
[----:B0-----:R-:W2:Y:S04]  /*174e0*/  LDL.LU.64 R26, [R1+0xca8] ;  /* 0x000ca800011a7983 */ /* 0x001ea80000300a00 */
[----:B------:R-:W2:Y:S04]  /*174f0*/  LDL.LU.64 R24, [R1+0xca0] ;  /* 0x000ca00001187983 */ /* 0x000ea80000300a00 */
[----:B---3--:R0:W-:Y:S04]  /*17500*/  STS.128 [R0], R20 ;  /* 0x0000001400007388 */ /* 0x0081e80000000c00 */
[----:B0-----:R-:W3:Y:S04]  /*17510*/  LDL.LU.64 R22, [R1+0xc98] ;  /* 0x000c980001167983 */ /* 0x001ee80000300a00 */
[----:B------:R-:W3:Y:S04]  /*17520*/  LDL.LU.64 R20, [R1+0xc90] ;  /* 0x000c900001147983 */ /* 0x000ee80000300a00 */
[----:B--2---:R0:W-:Y:S04]  /*17530*/  STS.128 [R0+0x200], R24 ;  /* 0x0002001800007388 */ /* 0x0041e80000000c00 */
[----:B0-----:R-:W2:Y:S04]  /*17540*/  LDL.LU R24, [R1+0x470] ;  /* 0x0004700001187983 */ /* 0x001ea80000300800 */
[----:B------:R-:W2:Y:S04]  /*17550*/  LDL.LU R25, [R1+0x474] ;  /* 0x0004740001197983 */ /* 0x000ea80000300800 */
[----:B------:R-:W2:Y:S04]  /*17560*/  LDL.LU R26, [R1+0x478] ;  /* 0x00047800011a7983 */ /* 0x000ea80000300800 */
[----:B------:R-:W2:Y:S04]  /*17570*/  LDL.LU R27, [R1+0x47c] ;  /* 0x00047c00011b7983 */ /* 0x000ea80000300800 */
[----:B--2---:R-:W-:Y:S04]  /*17580*/  STL.64 [R1+0xc48], R26 ;  /* 0x000c481a01007387 */ /* 0x004fe80000100a00 */
[----:B------:R0:W-:Y:S04]  /*17590*/  STL.64 [R1+0xc40], R24 ;  /* 0x000c401801007387 */ /* 0x0001e80000100a00 */
        /* <DEDUP_REMOVED lines=16> */
[----:B------:R-:W-:Y:S04]  /*176a0*/  STS.128 [R0+0x80], R16 ;  /* 0x0000801000007388 */ /* 0x000fe80000000c00 */
[----:B---3--:R-:W-:Y:S04]  /*176b0*/  STS.128 [R0+0x280], R20 ;  /* 0x0002801400007388 */ /* 0x008fe80000000c00 */
[----:B------:R-:W-:Y:S06]  /*176c0*/  BAR.SYNC.DEFER_BLOCKING 0x0 ;  /* 0x0000000000007b1d */ /* 0x000fec0000010000 */
[----:B------:R-:W0:Y:S04]  /*176d0*/  LDS.128 R20, [R9] ;  /* 0x0000000009147984 */ /* 0x000e280000000c00 */
[----:B------:R-:W-:Y:S04]  /*176e0*/  LDS.128 R16, [R5] ;  /* 0x0000000005107984 */ /* 0x000fe80000000c00 */
[----:B--2---:R-:W-:Y:S04]  /*176f0*/  STL.64 [R1+0xc78], R26 ;  /* 0x000c781a01007387 */ /* 0x004fe80000100a00 */
[----:B------:R1:W-:Y:S04]  /*17700*/  STL.64 [R1+0xc70], R24 ;  /* 0x000c701801007387 */ /* 0x0003e80000100a00 */
[----:B-1----:R-:W2:Y:S04]  /*17710*/  LDL.LU R24, [R1+0x2f0] ;  /* 0x0002f00001187983 */ /* 0x002ea80000300800 */
[----:B------:R-:W2:Y:S04]  /*17720*/  LDL.LU R25, [R1+0x2f4] ;  /* 0x0002f40001197983 */ /* 0x000ea80000300800 */
[----:B------:R-:W3:Y:S04]  /*17730*/  LDL.LU R26, [R1+0x2f8] ;  /* 0x0002f800011a7983 */ /* 0x000ee80000300800 */
[----:B------:R-:W3:Y:S04]  /*17740*/  LDL.LU R27, [R1+0x2fc] ;  /* 0x0002fc00011b7983 */ /* 0x000ee80000300800 */
[----:B---3--:R-:W-:Y:S04]  /*17750*/  STL.64 [R1+0xc88], R26 ;  /* 0x000c881a01007387 */ /* 0x008fe80000100a00 */
[----:B--2---:R-:W-:Y:S04]  /*17760*/  STL.64 [R1+0xc80], R24 ;  /* 0x000c801801007387 */ /* 0x004fe80000100a00 */
[----:B------:R-:W1:Y:S04]  /*17770*/  LDS.128 R24, [R4] ;  /* 0x0000000004187984 */ /* 0x000e680000000c00 */
[----:B0-----:R0:W-:Y:S04]  /*17780*/  STL.64 [R1+0x80], R20 ;  /* 0x0000801401007387 */ /* 0x0011e80000100a00 */
[----:B------:R2:W-:Y:S04]  /*17790*/  STL.64 [R1+0x88], R22 ;  /* 0x0000881601007387 */ /* 0x0005e80000100a00 */
[----:B0-----:R-:W3:Y:S04]  /*177a0*/  LDL.LU R20, [R1+0x480] ;  /* 0x0004800001147983 */ /* 0x001ee80000300800 */
[----:B-1----:R-:W-:Y:S04]  /*177b0*/  STL.64 [R1+0xd0], R24 ;  /* 0x0000d01801007387 */ /* 0x002fe80000100a00 */
[----:B------:R-:W-:Y:S04]  /*177c0*/  STL.64 [R1+0xd8], R26 ;  /* 0x0000d81a01007387 */ /* 0x000fe80000100a00 */
[----:B------:R-:W0:Y:S04]  /*177d0*/  LDS.128 R24, [R29] ;  /* 0x000000001d187984 */ /* 0x000e280000000c00 */
[----:B------:R1:W-:Y:S04]  /*177e0*/  STL.64 [R1+0x180], R16 ;  /* 0x0001801001007387 */ /* 0x0003e80000100a00 */
[----:B------:R1:W-:Y:S04]  /*177f0*/  STL.64 [R1+0x188], R18 ;  /* 0x0001881201007387 */ /* 0x0003e80000100a00 */
[----:B------:R-:W3:Y:S04]  /*17800*/  LDL.LU R21, [R1+0x484] ;  /* 0x0004840001157983 */ /* 0x000ee80000300800 */
[----:B--2---:R-:W3:Y:S04]  /*17810*/  LDL.LU R22, [R1+0x488] ;  /* 0x0004880001167983 */ /* 0x004ee80000300800 */
[----:B------:R-:W3:Y:S04]  /*17820*/  LDL.LU R23, [R1+0x48c] ;  /* 0x00048c0001177983 */ /* 0x000ee80000300800 */
[----:B-1----:R-:W2:Y:S04]  /*17830*/  LDL.LU R16, [R1+0x490] ;  /* 0x0004900001107983 */ /* 0x002ea80000300800 */
[----:B------:R-:W2:Y:S04]  /*17840*/  LDL.LU R17, [R1+0x494] ;  /* 0x0004940001117983 */ /* 0x000ea80000300800 */
[----:B------:R-:W2:Y:S04]  /*17850*/  LDL.LU R18, [R1+0x498] ;  /* 0x0004980001127983 */ /* 0x000ea80000300800 */
[----:B------:R-:W2:Y:S04]  /*17860*/  LDL.LU R19, [R1+0x49c] ;  /* 0x00049c0001137983 */ /* 0x000ea80000300800 */
[----:B0-----:R-:W-:Y:S04]  /*17870*/  STL.64 [R1+0x170], R24 ;  /* 0x0001701801007387 */ /* 0x001fe80000100a00 */
[----:B------:R0:W-:Y:S04]  /*17880*/  STL.64 [R1+0x178], R26 ;  /* 0x0001781a01007387 */ /* 0x0001e80000100a00 */
[----:B------:R-:W-:Y:S06]  /*17890*/  BAR.SYNC.DEFER_BLOCKING 0x0 ;  /* 0x0000000000007b1d */ /* 0x000fec0000010000 */
        /* <DEDUP_REMOVED lines=10> */
[----:B------:R-:W2:Y:S04]  /*17940*/  LDL.LU.64 R24, [R1+0xc50] ;  /* 0x000c500001187983 */ /* 0x000ea80000300a00 */
        /* <DEDUP_REMOVED lines=11> */
[----:B------:R-:W0:Y:S01]  /*17a00*/  LDS.128 R24, [R29] ;  /* 0x000000001d187984 */ /* 0x000e220000000c00 */
[----:B----4-:R-:W-:-:S03]  /*17a10*/  IMAD R6, R15, c[0x0][0x194], RZ ;  /* 0x000065000f067a24 */ /* 0x010fc600078e02ff */
[----:B------:R-:W-:Y:S06]  /*17a20*/  BAR.SYNC.DEFER_BLOCKING 0x0 ;  /* 0x0000000000007b1d */ /* 0x000fec0000010000 */
[----:B0-----:R-:W-:Y:S04]  /*17a30*/  STL.64 [R1+0x110], R24 ;  /* 0x0001101801007387 */ /* 0x001fe80000100a00 */
[----:B------:R0:W-:Y:S04]  /*17a40*/  STL.64 [R1+0x118], R26 ;  /* 0x0001181a01007387 */ /* 0x0001e80000100a00 */
[----:B0-----:R-:W2:Y:S04]  /*17a50*/  LDL.LU.64 R26, [R1+0xc48] ;  /* 0x000c4800011a7983 */ /* 0x001ea80000300a00 */
[----:B------:R-:W2:Y:S04]  /*17a60*/  LDL.LU.64 R24, [R1+0xc40] ;  /* 0x000c400001187983 */ /* 0x000ea80000300a00 */
[----:B------:R-:W4:Y:S04]  /*17a70*/  LDL R13, [R1+0xb38] ;  /* 0x000b3800010d7983 */ /* 0x000f280000100800 */
[----:B------:R-:W2:Y:S04]  /*17a80*/  LDL R11, [R1+0xadc] ;  /* 0x000adc00010b7983 */ /* 0x000ea80000100800 */
[----:B------:R-:W-:Y:S01]  /*17a90*/  STL.64 [R1+0xc38], R14 ;  /* 0x000c380e01007387 */ /* 0x000fe20000100a00 */
[----:B------:R-:W-:-:S03]  /*17aa0*/  ISETP.GE.AND P1, PT, R15, c[0x0][0x178], PT ;  /* 0x00005e000f007a0c */ /* 0x000fc60003f26270 */
[----:B----4-:R0:W-:Y:S04]  /*17ab0*/  STL.64 [R1+0xc30], R12 ;  /* 0x000c300c01007387 */ /* 0x0101e80000100a00 */
[----:B0-----:R-:W4:Y:S04]  /*17ac0*/  LDL.LU R12, [R1+0x4a0] ;  /* 0x0004a000010c7983 */ /* 0x001f280000300800 */
[----:B------:R-:W4:Y:S04]  /*17ad0*/  LDL.LU R13, [R1+0x4a4] ;  /* 0x0004a400010d7983 */ /* 0x000f280000300800 */
[----:B------:R-:W4:Y:S04]  /*17ae0*/  LDL.LU R14, [R1+0x4a8] ;  /* 0x0004a800010e7983 */ /* 0x000f280000300800 */
[----:B------:R-:W4:Y:S04]  /*17af0*/  LDL.LU R15, [R1+0x4ac] ;  /* 0x0004ac00010f7983 */ /* 0x000f280000300800 */
[----:B------:R-:W4:Y:S04]  /*17b00*/  LDL.LU R9, [R1+0x20] ;  /* 0x0000200001097983 */ /* 0x000f280000300800 */
[----:B--2---:R0:W-:Y:S04]  /*17b10*/  STS.128 [R0], R24 ;  /* 0x0000001800007388 */ /* 0x0041e80000000c00 */
[----:B---3--:R1:W-:Y:S04]  /*17b20*/  STS.128 [R0+0x80], R20 ;  /* 0x0000801400007388 */ /* 0x0083e80000000c00 */
[----:B------:R2:W-:Y:S01]  /*17b30*/  STS.128 [R0+0x200], R16 ;  /* 0x0002001000007388 */ /* 0x0005e20000000c00 */
[----:B------:R-:W-:-:S02]  /*17b40*/  LEA R2, P2, R6, c[0x0][0x170], 0x1 ;  /* 0x00005c0006027a11 */ /* 0x000fc400078408ff */
[----:B------:R-:W-:Y:S02]  /*17b50*/  ISETP.LT.AND P1, PT, R10, c[0x0][0x17c], !P1 ;  /* 0x00005f000a007a0c */ /* 0x000fe40004f21270 */
[----:B------:R-:W-:Y:S01]  /*17b60*/  LEA.HI.X.SX32 R3, R6, c[0x0][0x174], 0x1, P2 ;  /* 0x00005d0006037a11 */ /* 0x000fe200010f0eff */
[----:B0-----:R-:W-:Y:S02]  /*17b70*/  IMAD R26, R10, c[0x0][0x198], RZ ;  /* 0x000066000a1a7a24 */ /* 0x001fe400078e02ff */
[----:B-1----:R-:W-:Y:S02]  /*17b80*/  IMAD.MOV.U32 R21, RZ, RZ, c[0x0][0x194] ;  /* 0x00006500ff157624 */ /* 0x002fe400078e00ff */
[----:B------:R-:W-:Y:S01]  /*17b90*/  IMAD.WIDE R4, R26, 0x2, R2 ;  /* 0x000000021a047825 */ /* 0x000fe200078e0202 */
[----:B--2---:R-:W2:Y:S03]  /*17ba0*/  LDL R17, [R1+0xb0c] ;  /* 0x000b0c0001117983 */ /* 0x004ea60000100800 */
[----:B------:R-:W-:Y:S01]  /*17bb0*/  IMAD.MOV.U32 R19, RZ, RZ, R7 ;  /* 0x000000ffff137224 */ /* 0x000fe200078e0007 */
[----:B------:R-:W-:Y:S01]  /*17bc0*/  IADD3 R16, R10, 0x3, RZ ;  /* 0x000000030a107810 */ /* 0x000fe20007ffe0ff */
[----:B----4-:R0:W-:Y:S04]  /*17bd0*/  STS.128 [R0+0x280], R12 ;  /* 0x0002800c00007388 */ /* 0x0101e80000000c00 */
[----:B------:R-:W-:Y:S01]  /*17be0*/  BAR.SYNC.DEFER_BLOCKING 0x0 ;  /* 0x0000000000007b1d */ /* 0x000fe20000010000 */
[----:B0-----:R-:W-:-:S05]  /*17bf0*/  IMAD R0, R21, 0x40, R6 ;  /* 0x0000004015007824 */ /* 0x001fca00078e0206 */
[----:B------:R-:W3:Y:S01]  /*17c00*/  LDL.LU.64 R14, [R1+0xc38] ;  /* 0x000c3800010e7983 */ /* 0x000ee20000300a00 */
[----:B------:R-:W-:-:S03]  /*17c10*/  IMAD R7, R21, 0x40, R0 ;  /* 0x0000004015077824 */ /* 0x000fc600078e0200 */
[----:B------:R-:W4:Y:S04]  /*17c20*/  LDL.LU.64 R12, [R1+0xc30] ;  /* 0x000c3000010c7983 */ /* 0x000f280000300a00 */
[----:B------:R0:W-:Y:S01]  /*17c30*/  @P1 STG.E.U16 [R4.64], R28 ;  /* 0x0000001c04001986 */ /* 0x0001e2000c101504 */
[----:B------:R-:W-:Y:S01]  /*17c40*/  ISETP.GE.AND P1, PT, R10, c[0x0][0x17c], PT ;  /* 0x00005f000a007a0c */ /* 0x000fe20003f26270 */
[----:B------:R-:W-:Y:S02]  /*17c50*/  IMAD R21, R21, 0x40, R7 ;  /* 0x0000004015157824 */ /* 0x000fe400078e0207 */
[----:B------:R-:W2:Y:S01]  /*17c60*/  LDL.LU R18, [R1+0xe0] ;  /* 0x0000e00001127983 */ /* 0x000ea20000300800 */
[----:B------:R-:W-:Y:S02]  /*17c70*/  ISETP.LT.AND P4, PT, R11, c[0x0][0x178], !P1 ;  /* 0x00005e000b007a0c */ /* 0x000fe40004f81270 */
[----:B0-----:R-:W-:-:S04]  /*17c80*/  LEA R4, P2, R0, c[0x0][0x170], 0x1 ;  /* 0x00005c0000047a11 */ /* 0x001fc800078408ff */
[----:B------:R-:W-:Y:S02]  /*17c90*/  LEA.HI.X.SX32 R5, R0, c[0x0][0x174], 0x1, P2 ;  /* 0x00005d0000057a11 */ /* 0x000fe400010f0eff */
[----:B------:R-:W-:-:S03]  /*17ca0*/  LEA R20, P2, R21, c[0x0][0x170], 0x1 ;  /* 0x00005c0015147a11 */ /* 0x000fc600078408ff */
[----:B------:R-:W-:Y:S01]  /*17cb0*/  IMAD.WIDE R22, R26, 0x2, R4 ;  /* 0x000000021a167825 */ /* 0x000fe200078e0204 */
[----:B------:R-:W-:Y:S02]  /*17cc0*/  LEA.HI.X.SX32 R21, R21, c[0x0][0x174], 0x1, P2 ;  /* 0x00005d0015157a11 */ /* 0x000fe400010f0eff */
[----:B------:R-:W-:Y:S02]  /*17cd0*/  ISETP.GE.AND P2, PT, R16, c[0x0][0x17c], PT ;  /* 0x00005f0010007a0c */ /* 0x000fe40003f46270 */
[----:B------:R-:W2:Y:S04]  /*17ce0*/  LDL.LU R16, [R1+0xc2c] ;  /* 0x000c2c0001107983 */ /* 0x000ea80000300800 */
[----:B------:R0:W-:Y:S04]  /*17cf0*/  @P4 STG.E.U16 [R22.64], R9 ;  /* 0x0000000916004986 */ /* 0x0001e8000c101504 */
[----:B0-----:R-:W2:Y:S01]  /*17d00*/  LDL.LU R23, [R1+0x10] ;  /* 0x0000100001177983 */ /* 0x001ea20000300800 */
[----:B------:R-:W-:-:S04]  /*17d10*/  LEA R6, P6, R7, c[0x0][0x170], 0x1 ;  /* 0x00005c0007067a11 */ /* 0x000fc800078c08ff */
[----:B------:R-:W-:Y:S02]  /*17d20*/  LEA.HI.X.SX32 R7, R7, c[0x0][0x174], 0x1, P6 ;  /* 0x00005d0007077a11 */ /* 0x000fe400030f0eff */
[----:B------:R-:W-:-:S03]  /*17d30*/  IADD3 R0, R26, c[0x0][0x198], RZ ;  /* 0x000066001a007a10 */ /* 0x000fc60007ffe0ff */
[----:B------:R-:W-:-:S04]  /*17d40*/  IMAD.WIDE R24, R26, 0x2, R6 ;  /* 0x000000021a187825 */ /* 0x000fc800078e0206 */
[----:B------:R-:W-:Y:S01]  /*17d50*/  IMAD.WIDE R26, R26, 0x2, R20 ;  /* 0x000000021a1a7825 */ /* 0x000fe200078e0214 */
[----:B------:R-:W-:Y:S02]  /*17d60*/  PRMT R8, R9, 0x7632, R8 ;  /* 0x0000763209087816 */ /* 0x000fe40000000008 */
[----:B---3--:R-:W-:Y:S02]  /*17d70*/  ISETP.LT.AND P6, PT, R15, c[0x0][0x178], !P0 ;  /* 0x00005e000f007a0c */ /* 0x008fe400047c1270 */
[----:B----4-:R-:W-:Y:S02]  /*17d80*/  ISETP.LT.AND P5, PT, R13, c[0x0][0x178], !P1 ;  /* 0x00005e000d007a0c */ /* 0x010fe40004fa1270 */
[----:B--2---:R-:W-:Y:S02]  /*17d90*/  ISETP.LT.AND P1, PT, R17, c[0x0][0x178], !P1 ;  /* 0x00005e0011007a0c */ /* 0x004fe40004f21270 */
[----:B------:R-:W-:Y:S01]  /*17da0*/  PRMT R12, R28, 0x7632, R12 ;  /* 0x000076321c0c7816 */ /* 0x000fe2000000000c */
[----:B------:R-:W-:-:S08]  /*17db0*/  IMAD.WIDE R28, R0, 0x2, R2 ;  /* 0x00000002001c7825 */ /* 0x000fd000078e0202 */
[----:B------:R-:W-:Y:S04]  /*17dc0*/  @P5 STG.E.U16 [R24.64], R23 ;  /* 0x0000001718005986 */ /* 0x000fe8000c101504 */
[----:B------:R-:W-:Y:S04]  /*17dd0*/  @P1 STG.E.U16 [R26.64], R16 ;  /* 0x000000101a001986 */ /* 0x000fe8000c101504 */
[----:B------:R0:W-:Y:S04]  /*17de0*/  @P6 STG.E.U16 [R28.64], R12 ;  /* 0x0000000c1c006986 */ /* 0x0001e8000c101504 */
[----:B0-----:R-:W2:Y:S04]  /*17df0*/  LDL.LU R12, [R1+0xc0] ;  /* 0x0000c000010c7983 */ /* 0x001ea80000300800 */
[----:B------:R-:W3:Y:S01]  /*17e00*/  LDL.LU R9, [R1+0xc28] ;  /* 0x000c280001097983 */ /* 0x000ee20000300800 */
[----:B------:R-:W-:Y:S01]  /*17e10*/  ISETP.LT.AND P4, PT, R11, c[0x0][0x178], !P0 ;  /* 0x00005e000b007a0c */ /* 0x000fe20004781270 */
[----:B------:R-:W-:Y:S01]  /*17e20*/  IMAD.WIDE R24, R0, 0x2, R6 ;  /* 0x0000000200187825 */ /* 0x000fe200078e0206 */
[----:B------:R-:W-:-:S02]  /*17e30*/  ISETP.LT.AND P5, PT, R13, c[0x0][0x178], !P0 ;  /* 0x00005e000d007a0c */ /* 0x000fc400047a1270 */
[----:B------:R-:W-:Y:S01]  /*17e40*/  PRMT R14, R23, 0x7632, R14 ;  /* 0x00007632170e7816 */ /* 0x000fe2000000000e */
[----:B------:R-:W-:Y:S01]  /*17e50*/  IMAD.WIDE R22, R0, 0x2, R4 ;  /* 0x0000000200167825 */ /* 0x000fe200078e0204 */
[----:B------:R-:W-:Y:S02]  /*17e60*/  PRMT R29, R16, 0x7632, R29 ;  /* 0x00007632101d7816 */ /* 0x000fe4000000001d */
[----:B------:R-:W-:Y:S01]  /*17e70*/  ISETP.LT.AND P6, PT, R17, c[0x0][0x178], !P0 ;  /* 0x00005e0011007a0c */ /* 0x000fe200047c1270 */
[C---:B------:R-:W-:Y:S01]  /*17e80*/  IMAD.WIDE R26, R0.reuse, 0x2, R20 ;  /* 0x00000002001a7825 */ /* 0x040fe200078e0214 */
[----:B------:R-:W-:Y:S02]  /*17e90*/  IADD3 R16, R0, c[0x0][0x198], RZ ;  /* 0x0000660000107a10 */ /* 0x000fe40007ffe0ff */
[----:B------:R-:W-:Y:S02]  /*17ea0*/  ISETP.LT.AND P0, PT, R15, c[0x0][0x178], !P3 ;  /* 0x00005e000f007a0c */ /* 0x000fe40005f01270 */
[----:B------:R-:W-:-:S02]  /*17eb0*/  PRMT R0, R8, 0x7610, R0 ;  /* 0x0000761008007816 */ /* 0x000fc40000000000 */
[----:B------:R-:W4:Y:S04]  /*17ec0*/  LDL.LU R8, [R1+0xc24] ;  /* 0x000c240001087983 */ /* 0x000f280000300800 */
[----:B------:R0:W-:Y:S01]  /*17ed0*/  @P4 STG.E.U16 [R22.64], R0 ;  /* 0x0000000016004986 */ /* 0x0001e2000c101504 */
[----:B------:R-:W-:-:S03]  /*17ee0*/  ISETP.LT.AND P4, PT, R11, c[0x0][0x178], !P3 ;  /* 0x00005e000b007a0c */ /* 0x000fc60005f81270 */
[----:B------:R-:W-:Y:S04]  /*17ef0*/  @P5 STG.E.U16 [R24.64], R14 ;  /* 0x0000000e18005986 */ /* 0x000fe8000c101504 */
[----:B------:R-:W-:Y:S01]  /*17f00*/  @P6 STG.E.U16 [R26.64], R29 ;  /* 0x0000001d1a006986 */ /* 0x000fe2000c101504 */
[----:B0-----:R-:W-:-:S05]  /*17f10*/  IMAD.WIDE R22, R16, 0x2, R2 ;  /* 0x0000000210167825 */ /* 0x001fca00078e0202 */
[----:B------:R0:W-:Y:S02]  /*17f20*/  @P0 STG.E.U16 [R22.64], R18 ;  /* 0x0000001216000986 */ /* 0x0001e4000c101504 */
[----:B0-----:R-:W-:-:S05]  /*17f30*/  IMAD.WIDE R22, R16, 0x2, R4 ;  /* 0x0000000210167825 */ /* 0x001fca00078e0204 */
[----:B--2---:R0:W-:Y:S01]  /*17f40*/  @P4 STG.E.U16 [R22.64], R12 ;  /* 0x0000000c16004986 */ /* 0x0041e2000c101504 */
[----:B---3--:R-:W-:-:S03]  /*17f50*/  PRMT R9, R18, 0x7632, R9 ;  /* 0x0000763212097816 */ /* 0x008fc60000000009 */
[----:B------:R-:W2:Y:S04]  /*17f60*/  LDL.LU R18, [R1+0x120] ;  /* 0x0001200001127983 */ /* 0x000ea80000300800 */
[----:B0-----:R-:W3:Y:S01]  /*17f70*/  LDL.LU R23, [R1+0x40] ;  /* 0x0000400001177983 */ /* 0x001ee20000300800 */
[----:B------:R-:W-:Y:S02]  /*17f80*/  ISETP.LT.AND P5, PT, R13, c[0x0][0x178], !P3 ;  /* 0x00005e000d007a0c */ /* 0x000fe40005fa1270 */
[----:B------:R-:W-:Y:S02]  /*17f90*/  ISETP.LT.AND P3, PT, R17, c[0x0][0x178], !P3 ;  /* 0x00005e0011007a0c */ /* 0x000fe40005f61270 */
[----:B------:R-:W-:Y:S02]  /*17fa0*/  ISETP.LT.AND P6, PT, R15, c[0x0][0x178], !P2 ;  /* 0x00005e000f007a0c */ /* 0x000fe400057c1270 */
[----:B------:R-:W-:-:S02]  /*17fb0*/  IADD3 R28, R10, 0x4, RZ ;  /* 0x000000040a1c7810 */ /* 0x000fc40007ffe0ff */
[C---:B------:R-:W-:Y:S01]  /*17fc0*/  IADD3 R0, R16.reuse, c[0x0][0x198], RZ ;  /* 0x0000660010007a10 */ /* 0x040fe20007ffe0ff */
[----:B------:R-:W-:Y:S01]  /*17fd0*/  IMAD.WIDE R24, R16, 0x2, R6 ;  /* 0x0000000210187825 */ /* 0x000fe200078e0206 */
[----:B------:R-:W-:-:S03]  /*17fe0*/  ISETP.GE.AND P1, PT, R28, c[0x0][0x17c], PT ;  /* 0x00005f001c007a0c */ /* 0x000fc60003f26270 */
[----:B------:R-:W-:-:S04]  /*17ff0*/  IMAD.WIDE R26, R16, 0x2, R20 ;  /* 0x00000002101a7825 */ /* 0x000fc800078e0214 */
[----:B------:R-:W-:Y:S01]  /*18000*/  IMAD.WIDE R28, R0, 0x2, R2 ;  /* 0x00000002001c7825 */ /* 0x000fe200078e0202 */
[----:B------:R-:W-:Y:S02]  /*18010*/  ISETP.LT.AND P4, PT, R11, c[0x0][0x178], !P2 ;  /* 0x00005e000b007a0c */ /* 0x000fe40005781270 */
[----:B----4-:R-:W-:Y:S02]  /*18020*/  PRMT R16, R8, 0x7632, R16 ;  /* 0x0000763208107816 */ /* 0x010fe40000000010 */
[----:B------:R-:W-:-:S04]  /*18030*/  IADD3 R14, R10, 0x5, RZ ;  /* 0x000000050a0e7810 */ /* 0x000fc80007ffe0ff */
[----:B------:R-:W-:Y:S02]  /*18040*/  ISETP.GE.AND P0, PT, R14, c[0x0][0x17c], PT ;  /* 0x00005f000e007a0c */ /* 0x000fe40003f06270 */
[----:B------:R-:W4:Y:S04]  /*18050*/  LDL.LU R14, [R1+0xf0] ;  /* 0x0000f000010e7983 */ /* 0x000f280000300800 */
[----:B---3--:R0:W-:Y:S01]  /*18060*/  @P5 STG.E.U16 [R24.64], R23 ;  /* 0x0000001718005986 */ /* 0x0081e2000c101504 */
[----:B------:R-:W-:-:S03]  /*18070*/  ISETP.LT.AND P5, PT, R13, c[0x0][0x178], !P2 ;  /* 0x00005e000d007a0c */ /* 0x000fc600057a1270 */
[----:B------:R1:W-:Y:S04]  /*18080*/  @P3 STG.E.U16 [R26.64], R8 ;  /* 0x000000081a003986 */ /* 0x0003e8000c101504 */
[----:B------:R3:W-:Y:S01]  /*18090*/  @P6 STG.E.U16 [R28.64], R9 ;  /* 0x000000091c006986 */ /* 0x0007e2000c101504 */
[----:B------:R-:W-:Y:S02]  /*180a0*/  ISETP.LT.AND P6, PT, R17, c[0x0][0x178], !P2 ;  /* 0x00005e0011007a0c */ /* 0x000fe400057c1270 */
[----:B------:R-:W-:Y:S01]  /*180b0*/  ISETP.LT.AND P2, PT, R15, c[0x0][0x178], !P1 ;  /* 0x00005e000f007a0c */ /* 0x000fe20004f41270 */
[----:B0-----:R-:W-:-:S04]  /*180c0*/  IMAD.WIDE R24, R0, 0x2, R6 ;  /* 0x0000000200187825 */ /* 0x001fc800078e0206 */
[----:B-1----:R-:W-:Y:S01]  /*180d0*/  IMAD.WIDE R26, R0, 0x2, R4 ;  /* 0x00000002001a7825 */ /* 0x002fe200078e0204 */
[----:B---3--:R-:W-:Y:S01]  /*180e0*/  PRMT R29, R12, 0x7632, R29 ;  /* 0x000076320c1d7816 */ /* 0x008fe2000000001d */
[----:B------:R-:W3:Y:S01]  /*180f0*/  LDL.LU R9, [R1+0x50] ;  /* 0x0000500001097983 */ /* 0x000ee20000300800 */
[----:B------:R-:W-:Y:S01]  /*18100*/  PRMT R28, R23, 0x7632, R28 ;  /* 0x00007632171c7816 */ /* 0x000fe2000000001c */
[C---:B------:R-:W-:Y:S01]  /*18110*/  IMAD.WIDE R22, R0.reuse, 0x2, R20 ;  /* 0x0000000200167825 */ /* 0x040fe200078e0214 */
[----:B------:R-:W-:Y:S01]  /*18120*/  IADD3 R0, R0, c[0x0][0x198], RZ ;  /* 0x0000660000007a10 */ /* 0x000fe20007ffe0ff */
[----:B------:R-:W-:Y:S04]  /*18130*/  @P4 STG.E.U16 [R26.64], R29 ;  /* 0x0000001d1a004986 */ /* 0x000fe8000c101504 */
[----:B------:R-:W-:Y:S01]  /*18140*/  @P5 STG.E.U16 [R24.64], R28 ;  /* 0x0000001c18005986 */ /* 0x000fe2000c101504 */
[----:B------:R-:W-:-:S03]  /*18150*/  IADD3 R8, R10, 0x6, RZ ;  /* 0x000000060a087810 */ /* 0x000fc60007ffe0ff */
[----:B------:R0:W-:Y:S01]  /*18160*/  @P6 STG.E.U16 [R22.64], R16 ;  /* 0x0000001016006986 */ /* 0x0001e2000c101504 */
[----:B------:R-:W-:-:S03]  /*18170*/  ISETP.GE.AND P3, PT, R8, c[0x0][0x17c], PT ;  /* 0x00005f0008007a0c */ /* 0x000fc60003f66270 */
[----:B------:R-:W3:Y:S01]  /*18180*/  LDL.LU R12, [R1+0xc20] ;  /* 0x000c2000010c7983 */ /* 0x000ee20000300800 */
[C---:B------:R-:W-:Y:S01]  /*18190*/  IADD3 R8, R0.reuse, c[0x0][0x198], RZ ;  /* 0x0000660000087a10 */ /* 0x040fe20007ffe0ff */
[----:B0-----:R-:W-:Y:S01]  /*181a0*/  IMAD.WIDE R22, R0, 0x2, R2 ;  /* 0x0000000200167825 */ /* 0x001fe200078e0202 */
[----:B--2---:R-:W-:-:S04]  /*181b0*/  PRMT R16, R18, 0x7632, R16 ;  /* 0x0000763212107816 */ /* 0x004fc80000000010 */
[----:B------:R0:W-:Y:S01]  /*181c0*/  @P2 STG.E.U16 [R22.64], R18 ;  /* 0x0000001216002986 */ /* 0x0001e2000c101504 */
[----:B------:R-:W-:-:S04]  /*181d0*/  IMAD.WIDE R24, R0, 0x2, R4 ;  /* 0x0000000200187825 */ /* 0x000fc800078e0204 */
[C---:B------:R-:W-:Y:S01]  /*181e0*/  IMAD.WIDE R26, R0.reuse, 0x2, R20 ;  /* 0x00000002001a7825 */ /* 0x040fe200078e0214 */
[----:B0-----:R-:W2:Y:S03]  /*181f0*/  LDL.LU R18, [R1+0x140] ;  /* 0x0001400001127983 */ /* 0x001ea60000300800 */
[----:B------:R-:W-:Y:S01]  /*18200*/  IMAD.WIDE R22, R0, 0x2, R6 ;  /* 0x0000000200167825 */ /* 0x000fe200078e0206 */
[----:B------:R0:W-:Y:S04]  /*18210*/  STL.S16 [R1], R16 ;  /* 0x0000001001007387 */ /* 0x0001e80000100600 */
[----:B------:R-:W2:Y:S01]  /*18220*/  LDL.LU.S16 R0, [R1] ;  /* 0x0000000001007983 */ /* 0x000ea20000300600 */
[----:B------:R-:W-:-:S02]  /*18230*/  ISETP.LT.AND P4, PT, R11, c[0x0][0x178], !P1 ;  /* 0x00005e000b007a0c */ /* 0x000fc40004f81270 */
[----:B------:R-:W-:Y:S02]  /*18240*/  ISETP.LT.AND P5, PT, R13, c[0x0][0x178], !P1 ;  /* 0x00005e000d007a0c */ /* 0x000fe40004fa1270 */
[----:B------:R-:W-:Y:S02]  /*18250*/  ISETP.LT.AND P1, PT, R17, c[0x0][0x178], !P1 ;  /* 0x00005e0011007a0c */ /* 0x000fe40004f21270 */
[----:B------:R-:W-:Y:S01]  /*18260*/  ISETP.LT.AND P6, PT, R15, c[0x0][0x178], !P0 ;  /* 0x00005e000f007a0c */ /* 0x000fe200047c1270 */
[----:B------:R-:W-:-:S06]  /*18270*/  IMAD.WIDE R28, R8, 0x2, R2 ;  /* 0x00000002081c7825 */ /* 0x000fcc00078e0202 */
[----:B----4-:R1:W-:Y:S01]  /*18280*/  @P4 STG.E.U16 [R24.64], R14 ;  /* 0x0000000e18004986 */ /* 0x0103e2000c101504 */
[----:B------:R-:W-:Y:S02]  /*18290*/  ISETP.LT.AND P4, PT, R11, c[0x0][0x178], !P0 ;  /* 0x00005e000b007a0c */ /* 0x000fe40004781270 */
[----:B0-----:R-:W-:-:S04]  /*182a0*/  IADD3 R16, R10, 0x7, RZ ;  /* 0x000000070a107810 */ /* 0x001fc80007ffe0ff */
[----:B------:R-:W-:Y:S01]  /*182b0*/  ISETP.GE.AND P2, PT, R16, c[0x0][0x17c], PT ;  /* 0x00005f0010007a0c */ /* 0x000fe20003f46270 */
[----:B-1----:R-:W-:Y:S01]  /*182c0*/  IMAD.WIDE R24, R8, 0x2, R6 ;  /* 0x0000000208187825 */ /* 0x002fe200078e0206 */
[----:B---3--:R0:W-:Y:S01]  /*182d0*/  @P5 STG.E.U16 [R22.64], R9 ;  /* 0x0000000916005986 */ /* 0x0081e2000c101504 */
[----:B------:R-:W-:-:S03]  /*182e0*/  ISETP.LT.AND P5, PT, R13, c[0x0][0x178], !P0 ;  /* 0x00005e000d007a0c */ /* 0x000fc600047a1270 */
[----:B------:R1:W-:Y:S01]  /*182f0*/  @P1 STG.E.U16 [R26.64], R12 ;  /* 0x0000000c1a001986 */ /* 0x0003e2000c101504 */
[----:B------:R-:W-:Y:S01]  /*18300*/  PRMT R16, R12, 0x7632, R16 ;  /* 0x000076320c107816 */ /* 0x000fe20000000010 */
[----:B0-----:R-:W-:-:S04]  /*18310*/  IMAD.WIDE R22, R8, 0x2, R20 ;  /* 0x0000000208167825 */ /* 0x001fc800078e0214 */
[----:B-1----:R-:W-:Y:S01]  /*18320*/  IMAD.WIDE R26, R8, 0x2, R4 ;  /* 0x00000002081a7825 */ /* 0x002fe200078e0204 */
[----:B------:R-:W-:-:S04]  /*18330*/  IADD3 R12, R10, 0x8, RZ ;  /* 0x000000080a0c7810 */ /* 0x000fc80007ffe0ff */
[----:B------:R-:W-:Y:S01]  /*18340*/  ISETP.GE.AND P1, PT, R12, c[0x0][0x17c], PT ;  /* 0x00005f000c007a0c */ /* 0x000fe20003f26270 */
[----:B--2---:R0:W-:Y:S01]  /*18350*/  @P6 STG.E.U16 [R28.64], R0 ;  /* 0x000000001c006986 */ /* 0x0041e2000c101504 */
[----:B------:R-:W-:Y:S02]  /*18360*/  ISETP.LT.AND P6, PT, R17, c[0x0][0x178], !P0 ;  /* 0x00005e0011007a0c */ /* 0x000fe400047c1270 */
[----:B------:R-:W-:Y:S02]  /*18370*/  ISETP.LT.AND P0, PT, R15, c[0x0][0x178], !P3 ;  /* 0x00005e000f007a0c */ /* 0x000fe40005f01270 */
[----:B0-----:R-:W-:Y:S02]  /*18380*/  PRMT R29, R14, 0x7632, R29 ;  /* 0x000076320e1d7816 */ /* 0x001fe4000000001d */
[----:B------:R-:W-:Y:S02]  /*18390*/  PRMT R28, R9, 0x7632, R28 ;  /* 0x00007632091c7816 */ /* 0x000fe4000000001c */
[----:B------:R-:W-:Y:S01]  /*183a0*/  IADD3 R0, R8, c[0x0][0x198], RZ ;  /* 0x0000660008007a10 */ /* 0x000fe20007ffe0ff */
[----:B------:R0:W-:Y:S04]  /*183b0*/  @P4 STG.E.U16 [R26.64], R29 ;  /* 0x0000001d1a004986 */ /* 0x0001e8000c101504 */
[----:B------:R-:W-:Y:S01]  /*183c0*/  @P5 STG.E.U16 [R24.64], R28 ;  /* 0x0000001c18005986 */ /* 0x000fe2000c101504 */
[----:B------:R-:W-:-:S03]  /*183d0*/  IADD3 R12, R10, 0x9, RZ ;  /* 0x000000090a0c7810 */ /* 0x000fc60007ffe0ff */
[----:B------:R1:W-:Y:S01]  /*183e0*/  @P6 STG.E.U16 [R22.64], R16 ;  /* 0x0000001016006986 */ /* 0x0003e2000c101504 */
[----:B------:R-:W-:-:S03]  /*183f0*/  IADD3 R8, R0, c[0x0][0x198], RZ ;  /* 0x0000660000087a10 */ /* 0x000fc60007ffe0ff */
[----:B------:R-:W2:Y:S01]  /*18400*/  LDL.LU R9, [R1+0x150] ;  /* 0x0001500001097983 */ /* 0x000ea20000300800 */
[----:B0-----:R-:W-:-:S03]  /*18410*/  IMAD.WIDE R26, R0, 0x2, R20 ;  /* 0x00000002001a7825 */ /* 0x001fc600078e0214 */
[----:B------:R-:W3:Y:S01]  /*18420*/  LDL.LU R14, [R1+0x34] ;  /* 0x00003400010e7983 */ /* 0x000ee20000300800 */
[----:B-1----:R-:W-:Y:S01]  /*18430*/  IMAD.WIDE R22, R0, 0x2, R2 ;  /* 0x0000000200167825 */ /* 0x002fe200078e0202 */
[----:B------:R-:W-:-:S03]  /*18440*/  PRMT R16, R18, 0x7632, R16 ;  /* 0x0000763212107816 */ /* 0x000fc60000000010 */
[----:B------:R-:W-:Y:S01]  /*18450*/  IMAD.WIDE R24, R0, 0x2, R4 ;  /* 0x0000000200187825 */ /* 0x000fe200078e0204 */
[----:B------:R0:W-:Y:S01]  /*18460*/  @P0 STG.E.U16 [R22.64], R18 ;  /* 0x0000001216000986 */ /* 0x0001e2000c101504 */
[----:B------:R-:W-:-:S03]  /*18470*/  ISETP.GE.AND P0, PT, R12, c[0x0][0x17c], PT ;  /* 0x00005f000c007a0c */ /* 0x000fc60003f06270 */
[----:B0-----:R-:W4:Y:S01]  /*18480*/  LDL.LU R18, [R1+0x24] ;  /* 0x0000240001127983 */ /* 0x001f220000300800 */
[----:B------:R-:W-:-:S03]  /*18490*/  IMAD.WIDE R22, R0, 0x2, R6 ;  /* 0x0000000200167825 */ /* 0x000fc600078e0206 */
[----:B------:R-:W3:Y:S04]  /*184a0*/  LDL.LU R0, [R1+0x60] ;  /* 0x0000600001007983 */ /* 0x000ee80000300800 */
[----:B------:R-:W3:Y:S01]  /*184b0*/  LDL.LU R12, [R1+0x130] ;  /* 0x00013000010c7983 */ /* 0x000ee20000300800 */
[----:B------:R-:W-:Y:S02]  /*184c0*/  ISETP.LT.AND P4, PT, R11, c[0x0][0x178], !P3 ;  /* 0x00005e000b007a0c */ /* 0x000fe40005f81270 */
[----:B------:R-:W-:Y:S02]  /*184d0*/  ISETP.LT.AND P5, PT, R13, c[0x0][0x178], !P3 ;  /* 0x00005e000d007a0c */ /* 0x000fe40005fa1270 */
[----:B------:R-:W-:Y:S02]  /*184e0*/  ISETP.LT.AND P3, PT, R17, c[0x0][0x178], !P3 ;  /* 0x00005e0011007a0c */ /* 0x000fe40005f61270 */
[----:B------:R-:W-:Y:S01]  /*184f0*/  ISETP.LT.AND P6, PT, R15, c[0x0][0x178], !P2 ;  /* 0x00005e000f007a0c */ /* 0x000fe200057c1270 */
[----:B------:R-:W-:-:S06]  /*18500*/  IMAD.WIDE R28, R8, 0x2, R2 ;  /* 0x00000002081c7825 */ /* 0x000fcc00078e0202 */
[----:B--2---:R0:W-:Y:S01]  /*18510*/  @P4 STG.E.U16 [R24.64], R9 ;  /* 0x0000000918004986 */ /* 0x0041e2000c101504 */
[----:B------:R-:W-:Y:S01]  /*18520*/  ISETP.LT.AND P4, PT, R11, c[0x0][0x178], !P2 ;  /* 0x00005e000b007a0c */ /* 0x000fe20005781270 */
[----:B0-----:R-:W-:Y:S02]  /*18530*/  IMAD.WIDE R24, R8, 0x2, R6 ;  /* 0x0000000208187825 */ /* 0x001fe400078e0206 */
[----:B---3--:R0:W-:Y:S01]  /*18540*/  @P5 STG.E.U16 [R22.64], R12 ;  /* 0x0000000c16005986 */ /* 0x0081e2000c101504 */
[----:B------:R-:W-:-:S03]  /*18550*/  ISETP.LT.AND P5, PT, R13, c[0x0][0x178], !P2 ;  /* 0x00005e000d007a0c */ /* 0x000fc600057a1270 */
[----:B------:R-:W-:Y:S04]  /*18560*/  @P3 STG.E.U16 [R26.64], R0 ;  /* 0x000000001a003986 */ /* 0x000fe8000c101504 */
[----:B------:R1:W-:Y:S01]  /*18570*/  @P6 STG.E.U16 [R28.64], R16 ;  /* 0x000000101c006986 */ /* 0x0003e2000c101504 */
[----:B------:R-:W-:Y:S02]  /*18580*/  ISETP.LT.AND P6, PT, R17, c[0x0][0x178], !P2 ;  /* 0x00005e0011007a0c */ /* 0x000fe400057c1270 */
[----:B------:R-:W-:Y:S01]  /*18590*/  ISETP.LT.AND P2, PT, R15, c[0x0][0x178], !P1 ;  /* 0x00005e000f007a0c */ /* 0x000fe20004f41270 */
[----:B0-----:R-:W-:Y:S01]  /*185a0*/  IMAD.WIDE R22, R8, 0x2, R4 ;  /* 0x0000000208167825 */ /* 0x001fe200078e0204 */
[----:B-1----:R-:W-:Y:S02]  /*185b0*/  PRMT R29, R9, 0x7632, R29 ;  /* 0x00007632091d7816 */ /* 0x002fe4000000001d */
[----:B------:R-:W-:Y:S01]  /*185c0*/  PRMT R16, R0, 0x7632, R16 ;  /* 0x0000763200107816 */ /* 0x000fe20000000010 */
[C---:B------:R-:W-:Y:S01]  /*185d0*/  IMAD.WIDE R26, R8.reuse, 0x2, R20 ;  /* 0x00000002081a7825 */ /* 0x040fe200078e0214 */
[----:B------:R-:W-:Y:S01]  /*185e0*/  IADD3 R0, R8, c[0x0][0x198], RZ ;  /* 0x0000660008007a10 */ /* 0x000fe20007ffe0ff */
[----:B------:R0:W-:Y:S01]  /*185f0*/  @P4 STG.E.U16 [R22.64], R29 ;  /* 0x0000001d16004986 */ /* 0x0001e2000c101504 */
[----:B------:R-:W-:-:S02]  /*18600*/  PRMT R28, R12, 0x7632, R28 ;  /* 0x000076320c1c7816 */ /* 0x000fc4000000001c */
[----:B------:R-:W-:Y:S01]  /*18610*/  ISETP.LT.AND P4, PT, R11, c[0x0][0x178], !P1 ;  /* 0x00005e000b007a0c */ /* 0x000fe20004f81270 */
[----:B------:R-:W2:Y:S04]  /*18620*/  LDL.LU R9, [R1+0xc1c] ;  /* 0x000c1c0001097983 */ /* 0x000ea80000300800 */
[----:B------:R-:W-:Y:S01]  /*18630*/  @P5 STG.E.U16 [R24.64], R28 ;  /* 0x0000001c18005986 */ /* 0x000fe2000c101504 */
[----:B0-----:R-:W-:-:S03]  /*18640*/  IMAD.WIDE R22, R0, 0x2, R2 ;  /* 0x0000000200167825 */ /* 0x001fc600078e0202 */
[----:B------:R0:W-:Y:S01]  /*18650*/  @P6 STG.E.U16 [R26.64], R16 ;  /* 0x000000101a006986 */ /* 0x0001e2000c101504 */
[----:B------:R-:W-:-:S03]  /*18660*/  ISETP.LT.AND P5, PT, R13, c[0x0][0x178], !P1 ;  /* 0x00005e000d007a0c */ /* 0x000fc60004fa1270 */
[----:B------:R1:W-:Y:S01]  /*18670*/  @P2 STG.E.U16 [R22.64], R14 ;  /* 0x0000000e16002986 */ /* 0x0003e2000c101504 */
[----:B------:R-:W-:-:S03]  /*18680*/  ISETP.LT.AND P1, PT, R17, c[0x0][0x178], !P1 ;  /* 0x00005e0011007a0c */ /* 0x000fc60004f21270 */
[----:B------:R-:W3:Y:S01]  /*18690*/  LDL.LU R17, [R1+0xc18] ;  /* 0x000c180001117983 */ /* 0x000ee20000300800 */
[----:B0-----:R-:W-:Y:S01]  /*186a0*/  PRMT R16, R14, 0x7632, R16 ;  /* 0x000076320e107816 */ /* 0x001fe20000000010 */
[----:B-1----:R-:W-:Y:S02]  /*186b0*/  IMAD.WIDE R22, R0, 0x2, R4 ;  /* 0x0000000200167825 */ /* 0x002fe400078e0204 */
[----:B------:R-:W2:Y:S04]  /*186c0*/  LDL.LU R14, [R1+0xe4] ;  /* 0x0000e400010e7983 */ /* 0x000ea80000300800 */
[----:B----4-:R0:W-:Y:S04]  /*186d0*/  @P4 STG.E.U16 [R22.64], R18 ;  /* 0x0000001216004986 */ /* 0x0101e8000c101504 */
[----:B0-----:R-:W4:Y:S01]  /*186e0*/  LDL.LU R23, [R1+0x14] ;  /* 0x0000140001177983 */ /* 0x001f220000300800 */
[----:B------:R-:W-:-:S02]  /*186f0*/  ISETP.LT.AND P6, PT, R15, c[0x0][0x178], !P0 ;  /* 0x00005e000f007a0c */ /* 0x000fc400047c1270 */
[C---:B------:R-:W-:Y:S01]  /*18700*/  IADD3 R8, R0.reuse, c[0x0][0x198], RZ ;  /* 0x0000660000087a10 */ /* 0x040fe20007ffe0ff */
[----:B------:R-:W-:-:S04]  /*18710*/  IMAD.WIDE R24, R0, 0x2, R6 ;  /* 0x0000000200187825 */ /* 0x000fc800078e0206 */
[----:B------:R-:W-:-:S04]  /*18720*/  IMAD.WIDE R26, R0, 0x2, R20 ;  /* 0x00000002001a7825 */ /* 0x000fc800078e0214 */
[----:B------:R-:W-:Y:S01]  /*18730*/  IMAD.WIDE R28, R8, 0x2, R2 ;  /* 0x00000002081c7825 */ /* 0x000fe200078e0202 */
[----:B----4-:R-:W-:Y:S04]  /*18740*/  @P5 STG.E.U16 [R24.64], R23 ;  /* 0x0000001718005986 */ /* 0x010fe8000c101504 */
[----:B---3--:R-:W-:Y:S04]  /*18750*/  @P1 STG.E.U16 [R26.64], R17 ;  /* 0x000000111a001986 */ /* 0x008fe8000c101504 */
[----:B------:R0:W-:Y:S04]  /*18760*/  @P6 STG.E.U16 [R28.64], R16 ;  /* 0x000000101c006986 */ /* 0x0001e8000c101504 */
[----:B0-----:R-:W3:Y:S01]  /*18770*/  LDL R29, [R1+0xb0c] ;  /* 0x000b0c00011d7983 */ /* 0x001ee20000100800 */
[----:B------:R-:W-:-:S02]  /*18780*/  IADD3 R12, R10, 0xa, RZ ;  /* 0x0000000a0a0c7810 */ /* 0x000fc40007ffe0ff */
[----:B------:R-:W-:Y:S02]  /*18790*/  ISETP.LT.AND P4, PT, R11, c[0x0][0x178], !P0 ;  /* 0x00005e000b007a0c */ /* 0x000fe40004781270 */
[----:B------:R-:W-:Y:S02]  /*187a0*/  ISETP.GE.AND P3, PT, R12, c[0x0][0x17c], PT ;  /* 0x00005f000c007a0c */ /* 0x000fe40003f66270 */
[----:B------:R-:W-:Y:S02]  /*187b0*/  IADD3 R12, R10, 0xb, RZ ;  /* 0x0000000b0a0c7810 */ /* 0x000fe40007ffe0ff */
[----:B------:R-:W-:Y:S02]  /*187c0*/  ISETP.LT.AND P5, PT, R13, c[0x0][0x178], !P0 ;  /* 0x00005e000d007a0c */ /* 0x000fe400047a1270 */
[----:B------:R-:W-:Y:S01]  /*187d0*/  ISETP.GE.AND P2, PT, R12, c[0x0][0x17c], PT ;  /* 0x00005f000c007a0c */ /* 0x000fe20003f46270 */
[----:B------:R-:W-:Y:S01]  /*187e0*/  IMAD.WIDE R24, R8, 0x2, R20 ;  /* 0x0000000208187825 */ /* 0x000fe200078e0214 */
[----:B------:R-:W-:-:S02]  /*187f0*/  PRMT R12, R23, 0x7632, R12 ;  /* 0x00007632170c7816 */ /* 0x000fc4000000000c */
[----:B------:R-:W-:Y:S01]  /*18800*/  PRMT R26, R17, 0x7632, R26 ;  /* 0x00007632111a7816 */ /* 0x000fe2000000001a */
[----:B------:R-:W-:Y:S01]  /*18810*/  IMAD.WIDE R16, R8, 0x2, R4 ;  /* 0x0000000208107825 */ /* 0x000fe200078e0204 */
[----:B------:R-:W-:Y:S02]  /*18820*/  PRMT R0, R18, 0x7632, R0 ;  /* 0x0000763212007816 */ /* 0x000fe40000000000 */
[----:B------:R-:W4:Y:S01]  /*18830*/  LDL.LU R18, [R1+0xc4] ;  /* 0x0000c40001127983 */ /* 0x000f220000300800 */
[C---:B------:R-:W-:Y:S01]  /*18840*/  IMAD.WIDE R22, R8.reuse, 0x2, R6 ;  /* 0x0000000208167825 */ /* 0x040fe200078e0206 */
[----:B------:R-:W-:Y:S02]  /*18850*/  IADD3 R8, R8, c[0x0][0x198], RZ ;  /* 0x0000660008087a10 */ /* 0x000fe40007ffe0ff */
[----:B------:R0:W-:Y:S01]  /*18860*/  @P4 STG.E.U16 [R16.64], R0 ;  /* 0x0000000010004986 */ /* 0x0001e2000c101504 */
[----:B------:R-:W-:-:S03]  /*18870*/  IADD3 R27, R10, 0xc, RZ ;  /* 0x0000000c0a1b7810 */ /* 0x000fc60007ffe0ff */
[----:B------:R1:W-:Y:S01]  /*18880*/  @P5 STG.E.U16 [R22.64], R12 ;  /* 0x0000000c16005986 */ /* 0x0003e2000c101504 */
[----:B------:R-:W-:-:S03]  /*18890*/  IADD3 R28, R10, 0xd, RZ ;  /* 0x0000000d0a1c7810 */ /* 0x000fc60007ffe0ff */
[----:B------:R-:W4:Y:S01]  /*188a0*/  LDL.LU R10, [R1+0x124] ;  /* 0x00012400010a7983 */ /* 0x000f220000300800 */
[C---:B0-----:R-:W-:Y:S01]  /*188b0*/  IMAD.WIDE R16, R8.reuse, 0x2, R2 ;  /* 0x0000000208107825 */ /* 0x041fe200078e0202 */
[----:B-1----:R-:W-:-:S03]  /*188c0*/  IADD3 R12, R8, c[0x0][0x198], RZ ;  /* 0x00006600080c7a10 */ /* 0x002fc60007ffe0ff */
[----:B------:R-:W-:Y:S01]  /*188d0*/  IMAD.WIDE R22, R8, 0x2, R4 ;  /* 0x0000000208167825 */ /* 0x000fe200078e0204 */
[----:B---3--:R-:W-:Y:S02]  /*188e0*/  ISETP.LT.AND P6, PT, R29, c[0x0][0x178], !P0 ;  /* 0x00005e001d007a0c */ /* 0x008fe400047c1270 */
[----:B------:R-:W-:-:S11]  /*188f0*/  ISETP.LT.AND P0, PT, R15, c[0x0][0x178], !P3 ;  /* 0x00005e000f007a0c */ /* 0x000fd60005f01270 */
[----:B------:R0:W-:Y:S04]  /*18900*/  @P6 STG.E.U16 [R24.64], R26 ;  /* 0x0000001a18006986 */ /* 0x0001e8000c101504 */
[----:B--2---:R1:W-:Y:S01]  /*18910*/  @P0 STG.E.U16 [R16.64], R14 ;  /* 0x0000000e10000986 */ /* 0x0043e2000c101504 */
[----:B0-----:R-:W-:-:S04]  /*18920*/  IMAD.WIDE R24, R8, 0x2, R20 ;  /* 0x0000000208187825 */ /* 0x001fc800078e0214 */
[----:B-1----:R-:W-:Y:S02]  /*18930*/  IMAD.WIDE R16, R8, 0x2, R6 ;  /* 0x0000000208107825 */ /* 0x002fe400078e0206 */
[----:B------:R-:W2:Y:S01]  /*18940*/  LDL.LU R8, [R1+0x44] ;  /* 0x0000440001087983 */ /* 0x000ea20000300800 */
[----:B------:R-:W-:-:S03]  /*18950*/  ISETP.GE.AND P0, PT, R28, c[0x0][0x17c], PT ;  /* 0x00005f001c007a0c */ /* 0x000fc60003f06270 */
[----:B------:R-:W3:Y:S01]  /*18960*/  LDL R28, [R1+0xac8] ;  /* 0x000ac800011c7983 */ /* 0x000ee20000100800 */
[----:B------:R-:W-:Y:S02]  /*18970*/  ISETP.LT.AND P4, PT, R11, c[0x0][0x178], !P3 ;  /* 0x00005e000b007a0c */ /* 0x000fe40005f81270 */
[----:B------:R-:W-:Y:S02]  /*18980*/  ISETP.LT.AND P5, PT, R13, c[0x0][0x178], !P3 ;  /* 0x00005e000d007a0c */ /* 0x000fe40005fa1270 */
[----:B------:R-:W-:Y:S02]  /*18990*/  ISETP.LT.AND P3, PT, R29, c[0x0][0x178], !P3 ;  /* 0x00005e001d007a0c */ /* 0x000fe40005f61270 */
[----:B------:R-:W-:Y:S02]  /*189a0*/  ISETP.LT.AND P6, PT, R15, c[0x0][0x178], !P2 ;  /* 0x00005e000f007a0c */ /* 0x000fe400057c1270 */
[----:B------:R-:W-:Y:S01]  /*189b0*/  ISETP.GE.AND P1, PT, R27, c[0x0][0x17c], PT ;  /* 0x00005f001b007a0c */ /* 0x000fe20003f26270 */
[----:B------:R-:W-:Y:S01]  /*189c0*/  IMAD.WIDE R26, R12, 0x2, R2 ;  /* 0x000000020c1a7825 */ /* 0x000fe200078e0202 */
[----:B------:R-:W-:-:S02]  /*189d0*/  PRMT R0, R14, 0x7632, R0 ;  /* 0x000076320e007816 */ /* 0x000fc40000000000 */
[----:B------:R-:W3:Y:S04]  /*189e0*/  LDL.LU R14, [R1+0xf4] ;  /* 0x0000f400010e7983 */ /* 0x000ee80000300800 */
[----:B----4-:R0:W-:Y:S01]  /*189f0*/  @P4 STG.E.U16 [R22.64], R18 ;  /* 0x0000001216004986 */ /* 0x0101e2000c101504 */
[----:B------:R-:W-:Y:S01]  /*18a00*/  ISETP.LT.AND P4, PT, R11, c[0x0][0x178], !P2 ;  /* 0x00005e000b007a0c */ /* 0x000fe20005781270 */
[----:B0-----:R-:W-:Y:S02]  /*18a10*/  IMAD.WIDE R22, R12, 0x2, R20 ;  /* 0x000000020c167825 */ /* 0x001fe400078e0214 */
[----:B--2---:R0:W-:Y:S01]  /*18a20*/  @P5 STG.E.U16 [R16.64], R8 ;  /* 0x0000000810005986 */ /* 0x0041e2000c101504 */
[----:B------:R-:W-:-:S03]  /*18a30*/  ISETP.LT.AND P5, PT, R13, c[0x0][0x178], !P2 ;  /* 0x00005e000d007a0c */ /* 0x000fc600057a1270 */
[----:B------:R1:W-:Y:S04]  /*18a40*/  @P3 STG.E.U16 [R24.64], R9 ;  /* 0x0000000918003986 */ /* 0x0003e8000c101504 */
[----:B------:R2:W-:Y:S01]  /*18a50*/  @P6 STG.E.U16 [R26.64], R0 ;  /* 0x000000001a006986 */ /* 0x0005e2000c101504 */
[----:B------:R-:W-:Y:S02]  /*18a60*/  ISETP.LT.AND P6, PT, R29, c[0x0][0x178], !P2 ;  /* 0x00005e001d007a0c */ /* 0x000fe400057c1270 */
[----:B------:R-:W-:Y:S01]  /*18a70*/  ISETP.LT.AND P2, PT, R15, c[0x0][0x178], !P1 ;  /* 0x00005e000f007a0c */ /* 0x000fe20004f41270 */
[----:B0-----:R-:W-:Y:S01]  /*18a80*/  IMAD.WIDE R16, R12, 0x2, R6 ;  /* 0x000000020c107825 */ /* 0x001fe200078e0206 */
[----:B-1----:R-:W-:Y:S02]  /*18a90*/  PRMT R24, R8, 0x7632, R24 ;  /* 0x0000763208187816 */ /* 0x002fe40000000018 */
[----:B------:R-:W-:Y:S01]  /*18aa0*/  PRMT R25, R9, 0x7632, R25 ;  /* 0x0000763209197816 */ /* 0x000fe20000000019 */
[----:B------:R-:W-:Y:S01]  /*18ab0*/  IMAD.WIDE R8, R12, 0x2, R4 ;  /* 0x000000020c087825 */ /* 0x000fe200078e0204 */
[----:B--2---:R-:W-:-:S02]  /*18ac0*/  PRMT R0, R18, 0x7632, R0 ;  /* 0x0000763212007816 */ /* 0x004fc40000000000 */
[----:B------:R-:W-:Y:S01]  /*18ad0*/  IADD3 R12, R12, c[0x0][0x198], RZ ;  /* 0x000066000c0c7a10 */ /* 0x000fe20007ffe0ff */
[----:B------:R-:W2:Y:S01]  /*18ae0*/  LDL.LU R18, [R1+0x54] ;  /* 0x0000540001127983 */ /* 0x000ea20000300800 */
[----:B---3--:R-:W-:-:S03]  /*18af0*/  IADD3 R27, R28, 0xf, RZ ;  /* 0x0000000f1c1b7810 */ /* 0x008fc60007ffe0ff */
[----:B------:R0:W-:Y:S04]  /*18b00*/  @P4 STG.E.U16 [R8.64], R0 ;  /* 0x0000000008004986 */ /* 0x0001e8000c101504 */
[----:B------:R-:W-:Y:S01]  /*18b10*/  @P5 STG.E.U16 [R16.64], R24 ;  /* 0x0000001810005986 */ /* 0x000fe2000c101504 */
[----:B------:R-:W-:-:S03]  /*18b20*/  ISETP.LT.AND P5, PT, R13, c[0x0][0x178], !P1 ;  /* 0x00005e000d007a0c */ /* 0x000fc60004fa1270 */
[----:B------:R-:W-:Y:S01]  /*18b30*/  @P6 STG.E.U16 [R22.64], R25 ;  /* 0x0000001916006986 */ /* 0x000fe2000c101504 */
[----:B0-----:R-:W-:-:S03]  /*18b40*/  IMAD.WIDE R8, R12, 0x2, R2 ;  /* 0x000000020c087825 */ /* 0x001fc600078e0202 */
[----:B------:R-:W3:Y:S01]  /*18b50*/  LDL.LU R13, [R1+0xc14] ;  /* 0x000c1400010d7983 */ /* 0x000ee20000300800 */
[----:B------:R-:W-:-:S03]  /*18b60*/  PRMT R0, R10, 0x7632, R0 ;  /* 0x000076320a007816 */ /* 0x000fc60000000000 */
[----:B------:R0:W-:Y:S01]  /*18b70*/  @P2 STG.E.U16 [R8.64], R10 ;  /* 0x0000000a08002986 */ /* 0x0001e2000c101504 */
[----:B------:R-:W-:-:S03]  /*18b80*/  ISETP.GE.AND P2, PT, R27, c[0x0][0x17c], PT ;  /* 0x00005f001b007a0c */ /* 0x000fc60003f46270 */
[----:B0-----:R-:W4:Y:S04]  /*18b90*/  LDL.LU R10, [R1+0x144] ;  /* 0x00014400010a7983 */ /* 0x001f280000300800 */
[----:B------:R-:W4:Y:S01]  /*18ba0*/  LDL R27, [R1+0xb38] ;  /* 0x000b3800011b7983 */ /* 0x000f220000100800 */
[----:B------:R-:W-:Y:S02]  /*18bb0*/  ISETP.LT.AND P4, PT, R11, c[0x0][0x178], !P1 ;  /* 0x00005e000b007a0c */ /* 0x000fe40004f81270 */
[----:B------:R-:W-:Y:S02]  /*18bc0*/  IADD3 R26, R28, 0xe, RZ ;  /* 0x0000000e1c1a7810 */ /* 0x000fe40007ffe0ff */
[----:B------:R-:W-:Y:S02]  /*18bd0*/  ISETP.LT.AND P1, PT, R29, c[0x0][0x178], !P1 ;  /* 0x00005e001d007a0c */ /* 0x000fe40004f21270 */
[----:B------:R-:W-:Y:S01]  /*18be0*/  ISETP.LT.AND P6, PT, R15, c[0x0][0x178], !P0 ;  /* 0x00005e000f007a0c */ /* 0x000fe200047c1270 */
[----:B------:R-:W-:Y:S01]  /*18bf0*/  IMAD.WIDE R16, R12, 0x2, R4 ;  /* 0x000000020c107825 */ /* 0x000fe200078e0204 */
[----:B------:R-:W-:-:S02]  /*18c00*/  ISETP.GE.AND P3, PT, R26, c[0x0][0x17c], PT ;  /* 0x00005f001a007a0c */ /* 0x000fc40003f66270 */
[C---:B------:R-:W-:Y:S01]  /*18c10*/  IADD3 R26, R12.reuse, c[0x0][0x198], RZ ;  /* 0x000066000c1a7a10 */ /* 0x040fe20007ffe0ff */
[C---:B------:R-:W-:Y:S02]  /*18c20*/  IMAD.WIDE R8, R12.reuse, 0x2, R6 ;  /* 0x000000020c087825 */ /* 0x040fe400078e0206 */
[----:B------:R0:W-:Y:S02]  /*18c30*/  @P4 STG.E.U16 [R16.64], R14 ;  /* 0x0000000e10004986 */ /* 0x0001e4000c101504 */
[----:B------:R-:W-:Y:S01]  /*18c40*/  IMAD.WIDE R22, R12, 0x2, R20 ;  /* 0x000000020c167825 */ /* 0x000fe200078e0214 */
[----:B------:R-:W-:-:S03]  /*18c50*/  ISETP.LT.AND P4, PT, R11, c[0x0][0x178], !P0 ;  /* 0x00005e000b007a0c */ /* 0x000fc60004781270 */
[----:B------:R-:W-:-:S04]  /*18c60*/  IMAD.WIDE R24, R26, 0x2, R2 ;  /* 0x000000021a187825 */ /* 0x000fc800078e0202 */
[C---:B0-----:R-:W-:Y:S01]  /*18c70*/  IMAD.WIDE R16, R26.reuse, 0x2, R20 ;  /* 0x000000021a107825 */ /* 0x041fe200078e0214 */
[----:B--2---:R0:W-:Y:S03]  /*18c80*/  @P5 STG.E.U16 [R8.64], R18 ;  /* 0x0000001208005986 */ /* 0x0041e6000c101504 */
[----:B0-----:R-:W-:Y:S01]  /*18c90*/  IMAD.WIDE R8, R26, 0x2, R4 ;  /* 0x000000021a087825 */ /* 0x001fe200078e0204 */
[----:B---3--:R0:W-:Y:S04]  /*18ca0*/  @P1 STG.E.U16 [R22.64], R13 ;  /* 0x0000000d16001986 */ /* 0x0081e8000c101504 */
[----:B------:R1:W-:Y:S01]  /*18cb0*/  @P6 STG.E.U16 [R24.64], R0 ;  /* 0x0000000018006986 */ /* 0x0003e2000c101504 */
[----:B------:R-:W-:-:S02]  /*18cc0*/  ISETP.LT.AND P6, PT, R29, c[0x0][0x178], !P0 ;  /* 0x00005e001d007a0c */ /* 0x000fc400047c1270 */
[----:B0-----:R-:W-:Y:S01]  /*18cd0*/  PRMT R23, R13, 0x7632, R23 ;  /* 0x000076320d177816 */ /* 0x001fe20000000017 */
[C---:B------:R-:W-:Y:S01]  /*18ce0*/  IMAD.WIDE R12, R26.reuse, 0x2, R6 ;  /* 0x000000021a0c7825 */ /* 0x040fe200078e0206 */
[----:B------:R-:W-:Y:S02]  /*18cf0*/  IADD3 R26, R26, c[0x0][0x198], RZ ;  /* 0x000066001a1a7a10 */ /* 0x000fe40007ffe0ff */
[----:B-1----:R-:W-:Y:S02]  /*18d00*/  PRMT R0, R14, 0x7632, R0 ;  /* 0x000076320e007816 */ /* 0x002fe40000000000 */
[----:B----4-:R-:W-:Y:S02]  /*18d10*/  ISETP.LT.AND P5, PT, R27, c[0x0][0x178], !P0 ;  /* 0x00005e001b007a0c */ /* 0x010fe400047a1270 */
[----:B------:R-:W-:Y:S01]  /*18d20*/  ISETP.LT.AND P0, PT, R15, c[0x0][0x178], !P3 ;  /* 0x00005e000f007a0c */ /* 0x000fe20005f01270 */
[----:B------:R0:W-:Y:S01]  /*18d30*/  @P4 STG.E.U16 [R8.64], R0 ;  /* 0x0000000008004986 */ /* 0x0001e2000c101504 */
[----:B------:R-:W-:-:S02]  /*18d40*/  PRMT R22, R18, 0x7632, R22 ;  /* 0x0000763212167816 */ /* 0x000fc40000000016 */
[C---:B------:R-:W-:Y:S01]  /*18d50*/  IADD3 R24, R28.reuse, 0x10, RZ ;  /* 0x000000101c187810 */ /* 0x040fe20007ffe0ff */
[----:B------:R-:W2:Y:S01]  /*18d60*/  LDL.LU R18, [R1+0x154] ;  /* 0x0001540001127983 */ /* 0x000ea20000300800 */
[----:B------:R-:W-:Y:S02]  /*18d70*/  IADD3 R25, R28, 0x11, RZ ;  /* 0x000000111c197810 */ /* 0x000fe40007ffe0ff */
[----:B------:R-:W-:Y:S01]  /*18d80*/  ISETP.GE.AND P1, PT, R24, c[0x0][0x17c], PT ;  /* 0x00005f0018007a0c */ /* 0x000fe20003f26270 */
[----:B------:R-:W3:Y:S01]  /*18d90*/  LDL.LU R14, [R1+0x38] ;  /* 0x00003800010e7983 */ /* 0x000ee20000300800 */
[----:B0-----:R-:W-:-:S03]  /*18da0*/  IMAD.WIDE R8, R26, 0x2, R2 ;  /* 0x000000021a087825 */ /* 0x001fc600078e0202 */
[----:B------:R0:W-:Y:S01]  /*18db0*/  @P5 STG.E.U16 [R12.64], R22 ;  /* 0x000000160c005986 */ /* 0x0001e2000c101504 */
[----:B------:R-:W-:-:S03]  /*18dc0*/  PRMT R24, R10, 0x7632, R24 ;  /* 0x000076320a187816 */ /* 0x000fc60000000018 */
[----:B------:R1:W-:Y:S01]  /*18dd0*/  @P6 STG.E.U16 [R16.64], R23 ;  /* 0x0000001710006986 */ /* 0x0003e2000c101504 */
[----:B------:R-:W-:-:S03]  /*18de0*/  IADD3 R0, R26, c[0x0][0x198], RZ ;  /* 0x000066001a007a10 */ /* 0x000fc60007ffe0ff */
[----:B------:R4:W-:Y:S01]  /*18df0*/  @P0 STG.E.U16 [R8.64], R10 ;  /* 0x0000000a08000986 */ /* 0x0009e2000c101504 */
[----:B------:R-:W-:Y:S01]  /*18e00*/  ISETP.GE.AND P0, PT, R25, c[0x0][0x17c], PT ;  /* 0x00005f0019007a0c */ /* 0x000fe20003f06270 */
[----:B0-----:R-:W-:-:S04]  /*18e10*/  IMAD.WIDE R12, R26, 0x2, R4 ;  /* 0x000000021a0c7825 */ /* 0x001fc800078e0204 */
[C---:B-1----:R-:W-:Y:S01]  /*18e20*/  IMAD.WIDE R16, R26.reuse, 0x2, R20 ;  /* 0x000000021a107825 */ /* 0x042fe200078e0214 */
[----:B----4-:R-:W4:Y:S03]  /*18e30*/  LDL.LU R10, [R1+0x28] ;  /* 0x00002800010a7983 */ /* 0x010f260000300800 */
[----:B------:R-:W-:Y:S02]  /*18e40*/  IMAD.WIDE R8, R26, 0x2, R6 ;  /* 0x000000021a087825 */ /* 0x000fe400078e0206 */
[----:B------:R-:W3:Y:S04]  /*18e50*/  LDL.LU R26, [R1+0x64] ;  /* 0x00006400011a7983 */ /* 0x000ee80000300800 */
[----:B------:R-:W3:Y:S01]  /*18e60*/  LDL.LU R25, [R1+0x134] ;  /* 0x0001340001197983 */ /* 0x000ee20000300800 */
[----:B------:R-:W-:-:S02]  /*18e70*/  ISETP.LT.AND P4, PT, R11, c[0x0][0x178], !P3 ;  /* 0x00005e000b007a0c */ /* 0x000fc40005f81270 */
        /* <DEDUP_REMOVED lines=11> */
[----:B------:R-:W-:Y:S01]  /*18f30*/  ISETP.LT.AND P6, PT, R29, c[0x0][0x178], !P2 ;  /* 0x00005e001d007a0c */ /* 0x000fe200057c1270 */
[----:B0-----:R-:W-:Y:S01]  /*18f40*/  IMAD.WIDE R8, R0, 0x2, R4 ;  /* 0x0000000200087825 */ /* 0x001fe200078e0204 */
[----:B------:R-:W-:Y:S02]  /*18f50*/  ISETP.LT.AND P2, PT, R15, c[0x0][0x178], !P1 ;  /* 0x00005e000f007a0c */ /* 0x000fe40004f41270 */
[----:B-1----:R-:W-:Y:S01]  /*18f60*/  PRMT R22, R18, 0x7632, R22 ;  /* 0x0000763212167816 */ /* 0x002fe20000000016 */
[C---:B------:R-:W-:Y:S01]  /*18f70*/  IMAD.WIDE R16, R0.reuse, 0x2, R20 ;  /* 0x0000000200107825 */ /* 0x040fe200078e0214 */
[----:B------:R-:W-:Y:S01]  /*18f80*/  IADD3 R0, R0, c[0x0][0x198], RZ ;  /* 0x0000660000007a10 */ /* 0x000fe20007ffe0ff */
[----:B------:R-:W2:Y:S01]  /*18f90*/  LDL.LU R18, [R1+0xc10] ;  /* 0x000c100001127983 */ /* 0x000ea20000300800 */
[----:B------:R-:W-:-:S03]  /*18fa0*/  PRMT R23, R25, 0x7632, R23 ;  /* 0x0000763219177816 */ /* 0x000fc60000000017 */
[----:B------:R0:W-:Y:S01]  /*18fb0*/  @P4 STG.E.U16 [R8.64], R22 ;  /* 0x0000001608004986 */ /* 0x0001e2000c101504 */
[----:B------:R-:W-:Y:S02]  /*18fc0*/  ISETP.LT.AND P4, PT, R11, c[0x0][0x178], !P1 ;  /* 0x00005e000b007a0c */ /* 0x000fe40004f81270 */
[----:B------:R-:W-:Y:S01]  /*18fd0*/  PRMT R24, R26, 0x7632, R24 ;  /* 0x000076321a187816 */ /* 0x000fe20000000018 */
[----:B------:R1:W-:Y:S01]  /*18fe0*/  @P5 STG.E.U16 [R12.64], R23 ;  /* 0x000000170c005986 */ /* 0x0003e2000c101504 */
[C---:B------:R-:W-:Y:S02]  /*18ff0*/  IADD3 R25, R28.reuse, 0x12, RZ ;  /* 0x000000121c197810 */ /* 0x040fe40007ffe0ff */
[----:B------:R-:W-:Y:S01]  /*19000*/  IADD3 R26, R28, 0x13, RZ ;  /* 0x000000131c1a7810 */ /* 0x000fe20007ffe0ff */
[----:B------:R-:W-:Y:S01]  /*19010*/  @P6 STG.E.U16 [R16.64], R24 ;  /* 0x0000001810006986 */ /* 0x000fe2000c101504 */
[----:B0-----:R-:W-:Y:S01]  /*19020*/  IMAD.WIDE R8, R0, 0x2, R2 ;  /* 0x0000000200087825 */ /* 0x001fe200078e0202 */
[----:B------:R-:W-:-:S03]  /*19030*/  ISETP.GE.AND P3, PT, R25, c[0x0][0x17c], PT ;  /* 0x00005f0019007a0c */ /* 0x000fc60003f66270 */
[----:B-1----:R-:W-:Y:S01]  /*19040*/  IMAD.WIDE R12, R0, 0x2, R4 ;  /* 0x00000002000c7825 */ /* 0x002fe200078e0204 */
[----:B------:R0:W-:Y:S01]  /*19050*/  @P2 STG.E.U16 [R8.64], R14 ;  /* 0x0000000e08002986 */ /* 0x0001e2000c101504 */
[----:B------:R-:W-:Y:S02]  /*19060*/  PRMT R25, R14, 0x7632, R25 ;  /* 0x000076320e197816 */ /* 0x000fe40000000019 */
[----:B------:R-:W-:Y:S01]  /*19070*/  ISETP.GE.AND P2, PT, R26, c[0x0][0x17c], PT ;  /* 0x00005f001a007a0c */ /* 0x000fe20003f46270 */
[----:B----4-:R1:W-:Y:S04]  /*19080*/  @P4 STG.E.U16 [R12.64], R10 ;  /* 0x0000000a0c004986 */ /* 0x0103e8000c101504 */
[----:B0-----:R-:W3:Y:S04]  /*19090*/  LDL.LU R14, [R1+0xc8] ;  /* 0x0000c800010e7983 */ /* 0x001ee80000300800 */
[----:B------:R-:W4:Y:S04]  /*190a0*/  LDL.LU R26, [R1+0xe8] ;  /* 0x0000e800011a7983 */ /* 0x000f280000300800 */
[----:B-1----:R-:W2:Y:S01]  /*190b0*/  LDL.LU R13, [R1+0x18] ;  /* 0x00001800010d7983 */ /* 0x002ea20000300800 */
[----:B------:R-:W-:-:S02]  /*190c0*/  ISETP.LT.AND P5, PT, R27, c[0x0][0x178], !P1 ;  /* 0x00005e001b007a0c */ /* 0x000fc40004fa1270 */
[----:B------:R-:W-:Y:S02]  /*190d0*/  ISETP.LT.AND P1, PT, R29, c[0x0][0x178], !P1 ;  /* 0x00005e001d007a0c */ /* 0x000fe40004f21270 */
[----:B------:R-:W-:Y:S02]  /*190e0*/  ISETP.LT.AND P6, PT, R15, c[0x0][0x178], !P0 ;  /* 0x00005e000f007a0c */ /* 0x000fe400047c1270 */
[C---:B------:R-:W-:Y:S01]  /*190f0*/  IADD3 R24, R0.reuse, c[0x0][0x198], RZ ;  /* 0x0000660000187a10 */ /* 0x040fe20007ffe0ff */
[----:B------:R-:W-:Y:S01]  /*19100*/  IMAD.WIDE R8, R0, 0x2, R6 ;  /* 0x0000000200087825 */ /* 0x000fe200078e0206 */
[----:B------:R-:W-:-:S03]  /*19110*/  ISETP.LT.AND P4, PT, R11, c[0x0][0x178], !P0 ;  /* 0x00005e000b007a0c */ /* 0x000fc60004781270 */
[----:B------:R-:W-:-:S04]  /*19120*/  IMAD.WIDE R16, R0, 0x2, R20 ;  /* 0x0000000200107825 */ /* 0x000fc800078e0214 */
[----:B------:R-:W-:Y:S01]  /*19130*/  IMAD.WIDE R22, R24, 0x2, R2 ;  /* 0x0000000218167825 */ /* 0x000fe200078e0202 */
[----:B------:R-:W-:Y:S02]  /*19140*/  PRMT R0, R10, 0x7632, R0 ;  /* 0x000076320a007816 */ /* 0x000fe40000000000 */
[----:B------:R-:W3:Y:S04]  /*19150*/  LDL.LU R10, [R1+0xc0c] ;  /* 0x000c0c00010a7983 */ /* 0x000ee80000300800 */
[----:B--2---:R0:W-:Y:S01]  /*19160*/  @P5 STG.E.U16 [R8.64], R13 ;  /* 0x0000000d08005986 */ /* 0x0041e2000c101504 */
[----:B------:R-:W-:-:S03]  /*19170*/  ISETP.LT.AND P5, PT, R27, c[0x0][0x178], !P0 ;  /* 0x00005e001b007a0c */ /* 0x000fc600047a1270 */
[----:B------:R-:W-:Y:S04]  /*19180*/  @P1 STG.E.U16 [R16.64], R18 ;  /* 0x0000001210001986 */ /* 0x000fe8000c101504 */
[----:B------:R1:W-:Y:S01]  /*19190*/  @P6 STG.E.U16 [R22.64], R25 ;  /* 0x0000001916006986 */ /* 0x0003e2000c101504 */
[----:B------:R-:W-:Y:S02]  /*191a0*/  ISETP.LT.AND P6, PT, R29, c[0x0][0x178], !P0 ;  /* 0x00005e001d007a0c */ /* 0x000fe400047c1270 */
[----:B------:R-:W-:Y:S01]  /*191b0*/  ISETP.LT.AND P0, PT, R15, c[0x0][0x178], !P3 ;  /* 0x00005e000f007a0c */ /* 0x000fe20005f01270 */
[----:B0-----:R-:W-:-:S05]  /*191c0*/  IMAD.WIDE R8, R24, 0x2, R4 ;  /* 0x0000000218087825 */ /* 0x001fca00078e0204 */
[----:B------:R0:W-:Y:S01]  /*191d0*/  @P4 STG.E.U16 [R8.64], R0 ;  /* 0x0000000008004986 */ /* 0x0001e2000c101504 */
[----:B-1----:R-:W-:Y:S02]  /*191e0*/  PRMT R23, R18, 0x7632, R23 ;  /* 0x0000763212177816 */ /* 0x002fe40000000017 */
[C---:B------:R-:W-:Y:S02]  /*191f0*/  IADD3 R18, R24.reuse, c[0x0][0x198], RZ ;  /* 0x0000660018127a10 */ /* 0x040fe40007ffe0ff */
[----:B------:R-:W-:Y:S01]  /*19200*/  PRMT R22, R13, 0x7632, R22 ;  /* 0x000076320d167816 */ /* 0x000fe20000000016 */
[----:B------:R-:W-:Y:S01]  /*19210*/  IMAD.WIDE R12, R24, 0x2, R6 ;  /* 0x00000002180c7825 */ /* 0x000fe200078e0206 */
[----:B------:R-:W-:Y:S02]  /*19220*/  ISETP.LT.AND P4, PT, R11, c[0x0][0x178], !P3 ;  /* 0x00005e000b007a0c */ /* 0x000fe40005f81270 */
[----:B------:R-:W-:Y:S01]  /*19230*/  IADD3 R25, R28, 0x14, RZ ;  /* 0x000000141c197810 */ /* 0x000fe20007ffe0ff */
[----:B------:R-:W-:Y:S01]  /*19240*/  IMAD.WIDE R16, R24, 0x2, R20 ;  /* 0x0000000218107825 */ /* 0x000fe200078e0214 */
[----:B------:R-:W-:Y:S03]  /*19250*/  @P5 STG.E.U16 [R12.64], R22 ;  /* 0x000000160c005986 */ /* 0x000fe6000c101504 */
[----:B0-----:R-:W-:Y:S01]  /*19260*/  IMAD.WIDE R8, R18, 0x2, R2 ;  /* 0x0000000212087825 */ /* 0x001fe200078e0202 */
[----:B------:R-:W-:Y:S01]  /*19270*/  ISETP.GE.AND P1, PT, R25, c[0x0][0x17c], PT ;  /* 0x00005f0019007a0c */ /* 0x000fe20003f26270 */
[----:B------:R-:W-:Y:S01]  /*19280*/  @P6 STG.E.U16 [R16.64], R23 ;  /* 0x0000001710006986 */ /* 0x000fe2000c101504 */
[----:B------:R-:W-:-:S03]  /*19290*/  IADD3 R25, R28, 0x15, RZ ;  /* 0x000000151c197810 */ /* 0x000fc60007ffe0ff */
[----:B----4-:R0:W-:Y:S01]  /*192a0*/  @P0 STG.E.U16 [R8.64], R26 ;  /* 0x0000001a08000986 */ /* 0x0101e2000c101504 */
[----:B------:R-:W-:Y:S02]  /*192b0*/  PRMT R24, R26, 0x7632, R24 ;  /* 0x000076321a187816 */ /* 0x000fe40000000018 */
[----:B------:R-:W-:Y:S01]  /*192c0*/  ISETP.GE.AND P0, PT, R25, c[0x0][0x17c], PT ;  /* 0x00005f0019007a0c */ /* 0x000fe20003f06270 */
[----:B0-----:R-:W-:Y:S01]  /*192d0*/  IMAD.WIDE R8, R18, 0x2, R4 ;  /* 0x0000000212087825 */ /* 0x001fe200078e0204 */
[----:B------:R-:W2:Y:S04]  /*192e0*/  LDL.LU R26, [R1+0x58] ;  /* 0x00005800011a7983 */ /* 0x000ea80000300800 */
[----:B------:R-:W4:Y:S04]  /*192f0*/  LDL.LU R25, [R1+0xf8] ;  /* 0x0000f80001197983 */ /* 0x000f280000300800 */
[----:B---3--:R0:W-:Y:S04]  /*19300*/  @P4 STG.E.U16 [R8.64], R14 ;  /* 0x0000000e08004986 */ /* 0x0081e8000c101504 */
[----:B0-----:R-:W3:Y:S01]  /*19310*/  LDL.LU R9, [R1+0x48] ;  /* 0x0000480001097983 */ /* 0x001ee20000300800 */
[----:B------:R-:W-:-:S02]  /*19320*/  ISETP.LT.AND P5, PT, R27, c[0x0][0x178], !P3 ;  /* 0x00005e001b007a0c */ /* 0x000fc40005fa1270 */
[----:B------:R-:W-:Y:S02]  /*19330*/  ISETP.LT.AND P3, PT, R29, c[0x0][0x178], !P3 ;  /* 0x00005e001d007a0c */ /* 0x000fe40005f61270 */
[----:B------:R-:W-:Y:S02]  /*19340*/  ISETP.LT.AND P6, PT, R15, c[0x0][0x178], !P2 ;  /* 0x00005e000f007a0c */ /* 0x000fe400057c1270 */
[C---:B------:R-:W-:Y:S01]  /*19350*/  IADD3 R0, R18.reuse, c[0x0][0x198], RZ ;  /* 0x0000660012007a10 */ /* 0x040fe20007ffe0ff */
[----:B------:R-:W-:-:S04]  /*19360*/  IMAD.WIDE R12, R18, 0x2, R6 ;  /* 0x00000002120c7825 */ /* 0x000fc800078e0206 */
[----:B------:R-:W-:-:S04]  /*19370*/  IMAD.WIDE R16, R18, 0x2, R20 ;  /* 0x0000000212107825 */ /* 0x000fc800078e0214 */
[----:B------:R-:W-:Y:S01]  /*19380*/  IMAD.WIDE R22, R0, 0x2, R2 ;  /* 0x0000000200167825 */ /* 0x000fe200078e0202 */
[----:B------:R-:W-:Y:S02]  /*19390*/  PRMT R18, R14, 0x7632, R18 ;  /* 0x000076320e127816 */ /* 0x000fe40000000012 */
[----:B------:R-:W2:Y:S04]  /*193a0*/  LDL.LU R14, [R1+0xc08] ;  /* 0x000c0800010e7983 */ /* 0x000ea80000300800 */
[----:B---3--:R0:W-:Y:S04]  /*193b0*/  @P5 STG.E.U16 [R12.64], R9 ;  /* 0x000000090c005986 */ /* 0x0081e8000c101504 */
[----:B------:R1:W-:Y:S04]  /*193c0*/  @P3 STG.E.U16 [R16.64], R10 ;  /* 0x0000000a10003986 */ /* 0x0003e8000c101504 */
[----:B------:R3:W-:Y:S01]  /*193d0*/  @P6 STG.E.U16 [R22.64], R24 ;  /* 0x0000001816006986 */ /* 0x0007e2000c101504 */
[----:B0-----:R-:W-:-:S04]  /*193e0*/  IMAD.WIDE R12, R0, 0x2, R6 ;  /* 0x00000002000c7825 */ /* 0x001fc800078e0206 */
[----:B-1----:R-:W-:Y:S01]  /*193f0*/  IMAD.WIDE R16, R0, 0x2, R20 ;  /* 0x0000000200107825 */ /* 0x002fe200078e0214 */
[----:B---3--:R-:W-:-:S03]  /*19400*/  PRMT R22, R9, 0x7632, R22 ;  /* 0x0000763209167816 */ /* 0x008fc60000000016 */
[----:B------:R-:W-:Y:S01]  /*19410*/  IMAD.WIDE R8, R0, 0x2, R4 ;  /* 0x0000000200087825 */ /* 0x000fe200078e0204 */
[----:B------:R-:W-:Y:S02]  /*19420*/  PRMT R23, R10, 0x7632, R23 ;  /* 0x000076320a177816 */ /* 0x000fe40000000017 */
[----:B------:R-:W-:Y:S02]  /*19430*/  IADD3 R10, R0, c[0x0][0x198], RZ ;  /* 0x00006600000a7a10 */ /* 0x000fe40007ffe0ff */
[----:B------:R-:W3:Y:S01]  /*19440*/  LDL.LU R0, [R1+0x128] ;  /* 0x0001280001007983 */ /* 0x000ee20000300800 */
[----:B------:R-:W-:Y:S02]  /*19450*/  ISETP.LT.AND P3, PT, R11, c[0x0][0x178], !P2 ;  /* 0x00005e000b007a0c */ /* 0x000fe40005761270 */
[----:B------:R-:W-:Y:S02]  /*19460*/  ISETP.LT.AND P4, PT, R27, c[0x0][0x178], !P2 ;  /* 0x00005e001b007a0c */ /* 0x000fe40005781270 */
[----:B------:R-:W-:-:S02]  /*19470*/  ISETP.LT.AND P6, PT, R29, c[0x0][0x178], !P2 ;  /* 0x00005e001d007a0c */ /* 0x000fc400057c1270 */
[----:B------:R-:W-:-:S07]  /*19480*/  ISETP.LT.AND P5, PT, R15, c[0x0][0x178], !P1 ;  /* 0x00005e000f007a0c */ /* 0x000fce0004fa1270 */
[----:B------:R0:W-:Y:S01]  /*19490*/  @P3 STG.E.U16 [R8.64], R18 ;  /* 0x0000001208003986 */ /* 0x0001e2000c101504 */
[----:B------:R-:W-:-:S03]  /*194a0*/  ISETP.LT.AND P3, PT, R11, c[0x0][0x178], !P1 ;  /* 0x00005e000b007a0c */ /* 0x000fc60004f61270 */
[----:B------:R1:W-:Y:S01]  /*194b0*/  @P4 STG.E.U16 [R12.64], R22 ;  /* 0x000000160c004986 */ /* 0x0003e2000c101504 */
[----:B------:R-:W-:Y:S02]  /*194c0*/  ISETP.LT.AND P4, PT, R27, c[0x0][0x178], !P1 ;  /* 0x00005e001b007a0c */ /* 0x000fe40004f81270 */
[----:B------:R-:W-:Y:S01]  /*194d0*/  ISETP.LT.AND P1, PT, R29, c[0x0][0x178], !P1 ;  /* 0x00005e001d007a0c */ /* 0x000fe20004f21270 */
[----:B------:R2:W-:Y:S01]  /*194e0*/  @P6 STG.E.U16 [R16.64], R23 ;  /* 0x0000001710006986 */ /* 0x0005e2000c101504 */
[----:B0-----:R-:W-:Y:S01]  /*194f0*/  IMAD.WIDE R8, R10, 0x2, R2 ;  /* 0x000000020a087825 */ /* 0x001fe200078e0202 */
[----:B------:R-:W-:-:S03]  /*19500*/  ISETP.LT.AND P6, PT, R15, c[0x0][0x178], !P0 ;  /* 0x00005e000f007a0c */ /* 0x000fc600047c1270 */
[----:B-1----:R-:W-:-:S04]  /*19510*/  IMAD.WIDE R12, R10, 0x2, R6 ;  /* 0x000000020a0c7825 */ /* 0x002fc800078e0206 */
[----:B--2---:R-:W-:Y:S01]  /*19520*/  IMAD.WIDE R16, R10, 0x2, R20 ;  /* 0x000000020a107825 */ /* 0x004fe200078e0214 */
[----:B---3--:R0:W-:Y:S01]  /*19530*/  @P5 STG.E.U16 [R8.64], R0 ;  /* 0x0000000008005986 */ /* 0x0081e2000c101504 */
[----:B------:R-:W-:Y:S02]  /*19540*/  PRMT R18, R0, 0x7632, R18 ;  /* 0x0000763200127816 */ /* 0x000fe40000000012 */
[C---:B0-----:R-:W-:Y:S01]  /*19550*/  IMAD.WIDE R8, R10.reuse, 0x2, R4 ;  /* 0x000000020a087825 */ /* 0x041fe200078e0204 */
[----:B------:R-:W-:-:S04]  /*19560*/  IADD3 R0, R10, c[0x0][0x198], RZ ;  /* 0x000066000a007a10 */ /* 0x000fc80007ffe0ff */
[----:B----4-:R0:W-:Y:S01]  /*19570*/  @P3 STG.E.U16 [R8.64], R25 ;  /* 0x0000001908003986 */ /* 0x0101e2000c101504 */
[----:B------:R-:W-:-:S03]  /*19580*/  ISETP.LT.AND P3, PT, R11, c[0x0][0x178], !P0 ;  /* 0x00005e000b007a0c */ /* 0x000fc60004761270 */
[----:B------:R1:W-:Y:S01]  /*19590*/  @P4 STG.E.U16 [R12.64], R26 ;  /* 0x0000001a0c004986 */ /* 0x0003e2000c101504 */
[----:B------:R-:W-:-:S03]  /*195a0*/  IMAD.WIDE R22, R0, 0x2, R2 ;  /* 0x0000000200167825 */ /* 0x000fc600078e0202 */
[----:B------:R2:W-:Y:S01]  /*195b0*/  @P1 STG.E.U16 [R16.64], R14 ;  /* 0x0000000e10001986 */ /* 0x0005e2000c101504 */
[----:B------:R-:W-:Y:S01]  /*195c0*/  ISETP.LT.AND P1, PT, R27, c[0x0][0x178], !P0 ;  /* 0x00005e001b007a0c */ /* 0x000fe20004721270 */
[C---:B0-----:R-:W-:Y:S02]  /*195d0*/  IMAD.WIDE R8, R0.reuse, 0x2, R4 ;  /* 0x0000000200087825 */ /* 0x041fe400078e0204 */
[----:B------:R0:W-:Y:S02]  /*195e0*/  @P6 STG.E.U16 [R22.64], R18 ;  /* 0x0000001216006986 */ /* 0x0001e4000c101504 */
[----:B-1----:R-:W-:Y:S01]  /*195f0*/  IMAD.WIDE R12, R0, 0x2, R6 ;  /* 0x00000002000c7825 */ /* 0x002fe200078e0206 */
[----:B--2---:R-:W-:Y:S02]  /*19600*/  PRMT R14, R25, 0x7632, R14 ;  /* 0x00007632190e7816 */ /* 0x004fe4000000000e */
[----:B------:R-:W-:Y:S02]  /*19610*/  IADD3 R25, R28, 0x18, RZ ;  /* 0x000000181c197810 */ /* 0x000fe40007ffe0ff */
[----:B0-----:R-:W-:Y:S01]  /*19620*/  PRMT R18, R26, 0x7632, R18 ;  /* 0x000076321a127816 */ /* 0x001fe20000000012 */
[----:B------:R-:W-:Y:S01]  /*19630*/  IMAD.MOV.U32 R26, RZ, RZ, R19 ;  /* 0x000000ffff1a7224 */ /* 0x000fe200078e0013 */
[----:B------:R-:W-:Y:S01]  /*19640*/  @P3 STG.E.U16 [R8.64], R14 ;  /* 0x0000000e08003986 */ /* 0x000fe2000c101504 */
[----:B------:R-:W-:-:S03]  /*19650*/  ISETP.GE.AND P3, PT, R25, c[0x0][0x17c], PT ;  /* 0x00005f0019007a0c */ /* 0x000fc60003f66270 */
[----:B------:R-:W2:Y:S04]  /*19660*/  LDL.LU R19, [R1+0x138] ;  /* 0x0001380001137983 */ /* 0x000ea80000300800 */
[----:B------:R-:W3:Y:S04]  /*19670*/  LDL.LU R25, [R1+0x158] ;  /* 0x0001580001197983 */ /* 0x000ee80000300800 */
[----:B------:R0:W-:Y:S04]  /*19680*/  @P1 STG.E.U16 [R12.64], R18 ;  /* 0x000000120c001986 */ /* 0x0001e8000c101504 */
[----:B0-----:R-:W4:Y:S04]  /*19690*/  LDL.LU R13, [R1+0x148] ;  /* 0x00014800010d7983 */ /* 0x001f280000300800 */
[----:B------:R-:W2:Y:S01]  /*196a0*/  LDL.LU R18, [R1+0x68] ;  /* 0x0000680001127983 */ /* 0x000ea20000300800 */
[----:B------:R-:W-:-:S04]  /*196b0*/  IADD3 R24, R28, 0x16, RZ ;  /* 0x000000161c187810 */ /* 0x000fc80007ffe0ff */
[----:B------:R-:W-:Y:S02]  /*196c0*/  ISETP.GE.AND P2, PT, R24, c[0x0][0x17c], PT ;  /* 0x00005f0018007a0c */ /* 0x000fe40003f46270 */
[----:B------:R-:W-:Y:S02]  /*196d0*/  ISETP.LT.AND P0, PT, R29, c[0x0][0x178], !P0 ;  /* 0x00005e001d007a0c */ /* 0x000fe40004701270 */
[----:B------:R-:W-:Y:S02]  /*196e0*/  ISETP.LT.AND P6, PT, R15, c[0x0][0x178], !P2 ;  /* 0x00005e000f007a0c */ /* 0x000fe400057c1270 */
[----:B------:R-:W-:Y:S02]  /*196f0*/  ISETP.LT.AND P4, PT, R11, c[0x0][0x178], !P2 ;  /* 0x00005e000b007a0c */ /* 0x000fe40005781270 */
[----:B------:R-:W-:Y:S02]  /*19700*/  IADD3 R24, R28, 0x17, RZ ;  /* 0x000000171c187810 */ /* 0x000fe40007ffe0ff */
[C---:B------:R-:W-:Y:S01]  /*19710*/  IADD3 R10, R0.reuse, c[0x0][0x198], RZ ;  /* 0x00006600000a7a10 */ /* 0x040fe20007ffe0ff */
[----:B------:R-:W-:Y:S01]  /*19720*/  IMAD.WIDE R16, R0, 0x2, R20 ;  /* 0x0000000200107825 */ /* 0x000fe200078e0214 */
[----:B------:R-:W-:-:S02]  /*19730*/  ISETP.GE.AND P5, PT, R24, c[0x0][0x17c], PT ;  /* 0x00005f0018007a0c */ /* 0x000fc40003fa6270 */
[----:B------:R-:W-:Y:S01]  /*19740*/  PRMT R24, R14, 0x7632, R24 ;  /* 0x000076320e187816 */ /* 0x000fe20000000018 */
[----:B------:R-:W-:Y:S01]  /*19750*/  IMAD.WIDE R22, R10, 0x2, R2 ;  /* 0x000000020a167825 */ /* 0x000fe200078e0202 */
[----:B------:R-:W-:-:S03]  /*19760*/  ISETP.LT.AND P1, PT, R27, c[0x0][0x178], !P2 ;  /* 0x00005e001b007a0c */ /* 0x000fc60005721270 */
[----:B------:R-:W-:Y:S01]  /*19770*/  IMAD.WIDE R8, R10, 0x2, R4 ;  /* 0x000000020a087825 */ /* 0x000fe200078e0204 */
[----:B------:R0:W-:Y:S01]  /*19780*/  @P0 STG.E.U16 [R16.64], R24 ;  /* 0x0000001810000986 */ /* 0x0001e2000c101504 */
[----:B------:R-:W-:Y:S02]  /*19790*/  ISETP.LT.AND P2, PT, R29, c[0x0][0x178], !P2 ;  /* 0x00005e001d007a0c */ /* 0x000fe40005741270 */
[----:B------:R-:W-:Y:S02]  /*197a0*/  IADD3 R12, R28, 0x19, RZ ;  /* 0x000000191c0c7810 */ /* 0x000fe40007ffe0ff */
[----:B------:R-:W-:Y:S02]  /*197b0*/  IADD3 R0, R10, c[0x0][0x198], RZ ;  /* 0x000066000a007a10 */ /* 0x000fe40007ffe0ff */
[----:B------:R-:W-:-:S03]  /*197c0*/  ISETP.GE.AND P0, PT, R12, c[0x0][0x17c], PT ;  /* 0x00005f000c007a0c */ /* 0x000fc60003f06270 */
[----:B0-----:R-:W-:Y:S01]  /*197d0*/  IMAD.WIDE R16, R0, 0x2, R2 ;  /* 0x0000000200107825 */ /* 0x001fe200078e0202 */
[----:B----4-:R0:W-:Y:S01]  /*197e0*/  @P6 STG.E.U16 [R22.64], R13 ;  /* 0x0000000d16006986 */ /* 0x0101e2000c101504 */
[----:B------:R-:W-:-:S03]  /*197f0*/  ISETP.LT.AND P6, PT, R15, c[0x0][0x178], !P5 ;  /* 0x00005e000f007a0c */ /* 0x000fc60006fc1270 */
[----:B---3--:R1:W-:Y:S01]  /*19800*/  @P4 STG.E.U16 [R8.64], R25 ;  /* 0x0000001908004986 */ /* 0x0083e2000c101504 */
[----:B------:R-:W-:Y:S02]  /*19810*/  ISETP.LT.AND P4, PT, R11, c[0x0][0x178], !P5 ;  /* 0x00005e000b007a0c */ /* 0x000fe40006f81270 */
[----:B------:R-:W-:Y:S01]  /*19820*/  PRMT R14, R13, 0x7632, R14 ;  /* 0x000076320d0e7816 */ /* 0x000fe2000000000e */
[----:B------:R-:W3:Y:S01]  /*19830*/  LDL.LU R11, [R1+0xc04] ;  /* 0x000c0400010b7983 */ /* 0x000ee20000300800 */
[----:B0-----:R-:W-:-:S03]  /*19840*/  IMAD.WIDE R12, R10, 0x2, R20 ;  /* 0x000000020a0c7825 */ /* 0x001fc600078e0214 */
[----:B------:R-:W4:Y:S01]  /*19850*/  LDL.LU R24, [R1+0x2c] ;  /* 0x00002c0001187983 */ /* 0x000f220000300800 */
[----:B-1----:R-:W-:Y:S01]  /*19860*/  IMAD.WIDE R8, R10, 0x2, R6 ;  /* 0x000000020a087825 */ /* 0x002fe200078e0206 */
[----:B------:R-:W-:Y:S02]  /*19870*/  PRMT R10, R25, 0x7632, R10 ;  /* 0x00007632190a7816 */ /* 0x000fe4000000000a */
[----:B------:R-:W3:Y:S01]  /*19880*/  LDL.LU R25, [R1+0x1c] ;  /* 0x00001c0001197983 */ /* 0x000ee20000300800 */
[----:B------:R-:W-:-:S03]  /*19890*/  IMAD.WIDE R22, R0, 0x2, R4 ;  /* 0x0000000200167825 */ /* 0x000fc600078e0204 */
[----:B--2---:R-:W-:Y:S04]  /*198a0*/  @P1 STG.E.U16 [R8.64], R19 ;  /* 0x0000001308001986 */ /* 0x004fe8000c101504 */
[----:B------:R-:W-:Y:S04]  /*198b0*/  @P2 STG.E.U16 [R12.64], R18 ;  /* 0x000000120c002986 */ /* 0x000fe8000c101504 */
[----:B------:R-:W-:Y:S04]  /*198c0*/  @P6 STG.E.U16 [R16.64], R14 ;  /* 0x0000000e10006986 */ /* 0x000fe8000c101504 */
[----:B------:R0:W-:Y:S04]  /*198d0*/  @P4 STG.E.U16 [R22.64], R10 ;  /* 0x0000000a16004986 */ /* 0x0001e8000c101504 */
[----:B0-----:R-:W2:Y:S04]  /*198e0*/  LDL.LU R22, [R1+0x3c] ;  /* 0x00003c0001167983 */ /* 0x001ea80000300800 */
[----:B------:R-:W2:Y:S01]  /*198f0*/  LDL R23, [R1+0xadc] ;  /* 0x000adc0001177983 */ /* 0x000ea20000100800 */
[----:B------:R-:W-:-:S03]  /*19900*/  PRMT R10, R19, 0x7632, R10 ;  /* 0x00007632130a7816 */ /* 0x000fc6000000000a */
[----:B------:R-:W2:Y:S01]  /*19910*/  LDL.LU R19, [R1+0xc00] ;  /* 0x000c000001137983 */ /* 0x000ea20000300800 */
[----:B------:R-:W-:Y:S02]  /*19920*/  ISETP.LT.AND P1, PT, R27, c[0x0][0x178], !P5 ;  /* 0x00005e001b007a0c */ /* 0x000fe40006f21270 */
[----:B------:R-:W-:Y:S01]  /*19930*/  ISETP.LT.AND P5, PT, R29, c[0x0][0x178], !P5 ;  /* 0x00005e001d007a0c */ /* 0x000fe20006fa1270 */
[----:B------:R-:W-:Y:S01]  /*19940*/  IMAD.WIDE R8, R0, 0x2, R6 ;  /* 0x0000000200087825 */ /* 0x000fe200078e0206 */
[----:B------:R-:W-:Y:S02]  /*19950*/  ISETP.LT.AND P2, PT, R15, c[0x0][0x178], !P3 ;  /* 0x00005e000f007a0c */ /* 0x000fe40005f41270 */
[----:B------:R-:W-:Y:S01]  /*19960*/  PRMT R16, R18, 0x7632, R16 ;  /* 0x0000763212107816 */ /* 0x000fe20000000010 */
[----:B------:R-:W-:Y:S01]  /*19970*/  IMAD.WIDE R12, R0, 0x2, R20 ;  /* 0x00000002000c7825 */ /* 0x000fe200078e0214 */
[----:B------:R-:W-:Y:S02]  /*19980*/  IADD3 R17, R28, 0x1a, RZ ;  /* 0x0000001a1c117810 */ /* 0x000fe40007ffe0ff */
[----:B------:R-:W-:-:S02]  /*19990*/  IADD3 R14, R0, c[0x0][0x198], RZ ;  /* 0x00006600000e7a10 */ /* 0x000fc40007ffe0ff */
[----:B------:R-:W-:Y:S01]  /*199a0*/  ISETP.LT.AND P4, PT, R27, c[0x0][0x178], !P3 ;  /* 0x00005e001b007a0c */ /* 0x000fe20005f81270 */
[----:B------:R0:W-:Y:S01]  /*199b0*/  @P1 STG.E.U16 [R8.64], R10 ;  /* 0x0000000a08001986 */ /* 0x0001e2000c101504 */
[----:B------:R-:W-:-:S03]  /*199c0*/  ISETP.GE.AND P1, PT, R17, c[0x0][0x17c], PT ;  /* 0x00005f0011007a0c */ /* 0x000fc60003f26270 */
[----:B------:R1:W-:Y:S01]  /*199d0*/  @P5 STG.E.U16 [R12.64], R16 ;  /* 0x000000100c005986 */ /* 0x0003e2000c101504 */
[----:B0-----:R-:W-:-:S04]  /*199e0*/  IMAD.WIDE R8, R14, 0x2, R4 ;  /* 0x000000020e087825 */ /* 0x001fc800078e0204 */
[----:B-1----:R-:W-:-:S04]  /*199f0*/  IMAD.WIDE R16, R14, 0x2, R2 ;  /* 0x000000020e107825 */ /* 0x002fc800078e0202 */
[----:B------:R-:W-:Y:S01]  /*19a00*/  IMAD.WIDE R12, R14, 0x2, R6 ;  /* 0x000000020e0c7825 */ /* 0x000fe200078e0206 */
[----:B------:R-:W-:-:S04]  /*19a10*/  IADD3 R18, R28, 0x1b, RZ ;  /* 0x0000001b1c127810 */ /* 0x000fc80007ffe0ff */
[----:B------:R-:W-:Y:S02]  /*19a20*/  ISETP.GE.AND P5, PT, R18, c[0x0][0x17c], PT ;  /* 0x00005f0012007a0c */ /* 0x000fe40003fa6270 */
[----:B----4-:R-:W-:Y:S02]  /*19a30*/  PRMT R10, R24, 0x7632, R10 ;  /* 0x00007632180a7816 */ /* 0x010fe4000000000a */
[----:B---3--:R-:W-:Y:S02]  /*19a40*/  PRMT R18, R25, 0x7632, R18 ;  /* 0x0000763219127816 */ /* 0x008fe40000000012 */
[----:B--2---:R-:W-:Y:S02]  /*19a50*/  ISETP.LT.AND P6, PT, R23, c[0x0][0x178], !P3 ;  /* 0x00005e0017007a0c */ /* 0x004fe40005fc1270 */
[----:B------:R-:W-:Y:S01]  /*19a60*/  ISETP.LT.AND P3, PT, R29, c[0x0][0x178], !P3 ;  /* 0x00005e001d007a0c */ /* 0x000fe20005f61270 */
[----:B------:R0:W-:Y:S01]  /*19a70*/  @P2 STG.E.U16 [R16.64], R22 ;  /* 0x0000001610002986 */ /* 0x0001e2000c101504 */
[----:B------:R-:W-:-:S02]  /*19a80*/  ISETP.LT.AND P2, PT, R15, c[0x0][0x178], !P0 ;  /* 0x00005e000f007a0c */ /* 0x000fc40004741270 */
[----:B------:R-:W-:-:S07]  /*19a90*/  PRMT R0, R22, 0x7632, R0 ;  /* 0x0000763216007816 */ /* 0x000fce0000000000 */
[----:B------:R1:W-:Y:S01]  /*19aa0*/  @P6 STG.E.U16 [R8.64], R24 ;  /* 0x0000001808006986 */ /* 0x0003e2000c101504 */
[----:B------:R-:W-:-:S03]  /*19ab0*/  ISETP.LT.AND P6, PT, R23, c[0x0][0x178], !P0 ;  /* 0x00005e0017007a0c */ /* 0x000fc600047c1270 */
[----:B------:R2:W-:Y:S01]  /*19ac0*/  @P4 STG.E.U16 [R12.64], R25 ;  /* 0x000000190c004986 */ /* 0x0005e2000c101504 */
[----:B------:R-:W-:Y:S02]  /*19ad0*/  ISETP.LT.AND P4, PT, R27, c[0x0][0x178], !P0 ;  /* 0x00005e001b007a0c */ /* 0x000fe40004781270 */
[----:B0-----:R-:W-:Y:S01]  /*19ae0*/  IADD3 R22, R28, 0x1c, RZ ;  /* 0x0000001c1c167810 */ /* 0x001fe20007ffe0ff */
[C---:B-1----:R-:W-:Y:S01]  /*19af0*/  IMAD.WIDE R8, R14.reuse, 0x2, R20 ;  /* 0x000000020e087825 */ /* 0x042fe200078e0214 */
[----:B------:R-:W-:Y:S01]  /*19b00*/  IADD3 R14, R14, c[0x0][0x198], RZ ;  /* 0x000066000e0e7a10 */ /* 0x000fe20007ffe0ff */
[----:B------:R-:W3:Y:S01]  /*19b10*/  LDL.LU R24, [R1+0xcc] ;  /* 0x0000cc0001187983 */ /* 0x000ee20000300800 */
[----:B------:R-:W-:-:S03]  /*19b20*/  ISETP.LT.AND P0, PT, R29, c[0x0][0x178], !P0 ;  /* 0x00005e001d007a0c */ /* 0x000fc60004701270 */
[----:B------:R0:W-:Y:S01]  /*19b30*/  @P3 STG.E.U16 [R8.64], R19 ;  /* 0x0000001308003986 */ /* 0x0001e2000c101504 */
[----:B------:R-:W-:Y:S01]  /*19b40*/  ISETP.GE.AND P3, PT, R22, c[0x0][0x17c], PT ;  /* 0x00005f0016007a0c */ /* 0x000fe20003f66270 */
[C---:B--2---:R-:W-:Y:S02]  /*19b50*/  IMAD.WIDE R12, R14.reuse, 0x2, R4 ;  /* 0x000000020e0c7825 */ /* 0x044fe400078e0204 */
[----:B------:R-:W2:Y:S02]  /*19b60*/  LDL.LU R22, [R1+0xec] ;  /* 0x0000ec0001167983 */ /* 0x000ea40000300800 */
[----:B------:R-:W-:-:S04]  /*19b70*/  IMAD.WIDE R16, R14, 0x2, R6 ;  /* 0x000000020e107825 */ /* 0x000fc800078e0206 */
[----:B0-----:R-:W-:Y:S01]  /*19b80*/  IMAD.WIDE R8, R14, 0x2, R2 ;  /* 0x000000020e087825 */ /* 0x001fe200078e0202 */
[----:B------:R-:W-:-:S04]  /*19b90*/  PRMT R19, R19, 0x7632, R19 ;  /* 0x0000763213137816 */ /* 0x000fc80000000013 */
[----:B------:R0:W-:Y:S04]  /*19ba0*/  @P2 STG.E.U16 [R8.64], R0 ;  /* 0x0000000008002986 */ /* 0x0001e8000c101504 */
[----:B------:R-:W-:Y:S04]  /*19bb0*/  @P6 STG.E.U16 [R12.64], R10 ;  /* 0x0000000a0c006986 */ /* 0x000fe8000c101504 */
[----:B------:R-:W-:Y:S01]  /*19bc0*/  @P4 STG.E.U16 [R16.64], R18 ;  /* 0x0000001210004986 */ /* 0x000fe2000c101504 */
[----:B0-----:R-:W-:-:S05]  /*19bd0*/  IMAD.WIDE R8, R14, 0x2, R20 ;  /* 0x000000020e087825 */ /* 0x001fca00078e0214 */
[----:B------:R0:W-:Y:S04]  /*19be0*/  @P0 STG.E.U16 [R8.64], R19 ;  /* 0x0000001308000986 */ /* 0x0001e8000c101504 */
[----:B0-----:R-:W4:Y:S01]  /*19bf0*/  LDL.LU R19, [R1+0x4c] ;  /* 0x00004c0001137983 */ /* 0x001f220000300800 */
[----:B------:R-:W-:Y:S02]  /*19c00*/  ISETP.LT.AND P6, PT, R15, c[0x0][0x178], !P1 ;  /* 0x00005e000f007a0c */ /* 0x000fe40004fc1270 */
[----:B------:R-:W-:Y:S02]  /*19c10*/  ISETP.LT.AND P2, PT, R23, c[0x0][0x178], !P1 ;  /* 0x00005e0017007a0c */ /* 0x000fe40004f41270 */
[----:B------:R-:W-:Y:S02]  /*19c20*/  IADD3 R0, R14, c[0x0][0x198], RZ ;  /* 0x000066000e007a10 */ /* 0x000fe40007ffe0ff */
[----:B------:R-:W-:-:S02]  /*19c30*/  ISETP.LT.AND P4, PT, R27, c[0x0][0x178], !P1 ;  /* 0x00005e001b007a0c */ /* 0x000fc40004f81270 */
[----:B------:R-:W-:Y:S01]  /*19c40*/  ISETP.LT.AND P1, PT, R29, c[0x0][0x178], !P1 ;  /* 0x00005e001d007a0c */ /* 0x000fe20004f21270 */
[----:B------:R-:W-:-:S04]  /*19c50*/  IMAD.WIDE R16, R0, 0x2, R2 ;  /* 0x0000000200107825 */ /* 0x000fc800078e0202 */
[----:B------:R-:W-:-:S04]  /*19c60*/  IMAD.WIDE R12, R0, 0x2, R4 ;  /* 0x00000002000c7825 */ /* 0x000fc800078e0204 */
[----:B------:R-:W-:-:S04]  /*19c70*/  IMAD.WIDE R8, R0, 0x2, R6 ;  /* 0x0000000200087825 */ /* 0x000fc800078e0206 */
[----:B------:R-:W-:Y:S01]  /*19c80*/  IMAD.MOV.U32 R25, RZ, RZ, R26 ;  /* 0x000000ffff197224 */ /* 0x000fe200078e001a */
[----:B--2---:R0:W-:Y:S04]  /*19c90*/  @P6 STG.E.U16 [R16.64], R22 ;  /* 0x0000001610006986 */ /* 0x0041e8000c101504 */
[----:B---3--:R-:W-:Y:S01]  /*19ca0*/  @P2 STG.E.U16 [R12.64], R24 ;  /* 0x000000180c002986 */ /* 0x008fe2000c101504 */
[----:B------:R-:W-:-:S03]  /*19cb0*/  ISETP.LT.AND P2, PT, R15, c[0x0][0x178], !P5 ;  /* 0x00005e000f007a0c */ /* 0x000fc60006f41270 */
[----:B------:R-:W2:Y:S01]  /*19cc0*/  LDL.LU R15, [R1+0xbfc] ;  /* 0x000bfc00010f7983 */ /* 0x000ea20000300800 */
[C---:B0-----:R-:W-:Y:S01]  /*19cd0*/  IMAD.WIDE R16, R0.reuse, 0x2, R20 ;  /* 0x0000000200107825 */ /* 0x041fe200078e0214 */
[----:B------:R-:W-:Y:S02]  /*19ce0*/  IADD3 R0, R0, c[0x0][0x198], RZ ;  /* 0x0000660000007a10 */ /* 0x000fe40007ffe0ff */
[----:B------:R-:W3:Y:S01]  /*19cf0*/  LDL.LU R26, [R1+0x12c] ;  /* 0x00012c00011a7983 */ /* 0x000ee20000300800 */
[----:B------:R-:W-:-:S03]  /*19d00*/  PRMT R18, R24, 0x7632, R18 ;  /* 0x0000763218127816 */ /* 0x000fc60000000012 */
[----:B----4-:R0:W-:Y:S04]  /*19d10*/  @P4 STG.E.U16 [R8.64], R19 ;  /* 0x0000001308004986 */ /* 0x0101e8000c101504 */
[----:B------:R1:W-:Y:S01]  /*19d20*/  @P1 STG.E.U16 [R16.64], R11 ;  /* 0x0000000b10001986 */ /* 0x0003e2000c101504 */
[----:B0-----:R-:W-:Y:S01]  /*19d30*/  IMAD.WIDE R8, R0, 0x2, R2 ;  /* 0x0000000200087825 */ /* 0x001fe200078e0202 */
[----:B-1----:R-:W-:Y:S02]  /*19d40*/  PRMT R17, R22, 0x7632, R17 ;  /* 0x0000763216117816 */ /* 0x002fe40000000011 */
[----:B------:R-:W4:Y:S04]  /*19d50*/  LDL.LU R22, [R1+0xfc] ;  /* 0x0000fc0001167983 */ /* 0x000f280000300800 */
[----:B------:R-:W2:Y:S04]  /*19d60*/  LDL.LU R24, [R1+0x5c] ;  /* 0x00005c0001187983 */ /* 0x000ea80000300800 */
[----:B------:R0:W-:Y:S04]  /*19d70*/  @P2 STG.E.U16 [R8.64], R17 ;  /* 0x0000001108002986 */ /* 0x0001e8000c101504 */
[----:B0-----:R-:W2:Y:S01]  /*19d80*/  LDL R17, [R1+0xacc] ;  /* 0x000acc0001117983 */ /* 0x001ea20000100800 */
[----:B------:R-:W-:-:S02]  /*19d90*/  ISETP.LT.AND P4, PT, R23, c[0x0][0x178], !P5 ;  /* 0x00005e0017007a0c */ /* 0x000fc40006f81270 */
[----:B------:R-:W-:Y:S02]  /*19da0*/  IADD3 R10, R28, 0x1d, RZ ;  /* 0x0000001d1c0a7810 */ /* 0x000fe40007ffe0ff */
[----:B------:R-:W-:Y:S02]  /*19db0*/  ISETP.LT.AND P1, PT, R27, c[0x0][0x178], !P5 ;  /* 0x00005e001b007a0c */ /* 0x000fe40006f21270 */
[----:B------:R-:W-:Y:S02]  /*19dc0*/  ISETP.GE.AND P0, PT, R10, c[0x0][0x17c], PT ;  /* 0x00005f000a007a0c */ /* 0x000fe40003f06270 */
[----:B------:R-:W-:Y:S01]  /*19dd0*/  IADD3 R10, R28, 0x1e, RZ ;  /* 0x0000001e1c0a7810 */ /* 0x000fe20007ffe0ff */
[----:B------:R-:W-:Y:S01]  /*19de0*/  IMAD.WIDE R12, R0, 0x2, R4 ;  /* 0x00000002000c7825 */ /* 0x000fe200078e0204 */
[----:B------:R-:W-:Y:S02]  /*19df0*/  ISETP.LT.AND P5, PT, R29, c[0x0][0x178], !P5 ;  /* 0x00005e001d007a0c */ /* 0x000fe40006fa1270 */
[----:B------:R-:W-:Y:S01]  /*19e00*/  ISETP.GE.AND P6, PT, R10, c[0x0][0x17c], PT ;  /* 0x00005f000a007a0c */ /* 0x000fe20003fc6270 */
[----:B------:R-:W-:Y:S01]  /*19e10*/  IMAD.WIDE R8, R0, 0x2, R20 ;  /* 0x0000000200087825 */ /* 0x000fe200078e0214 */
[----:B------:R-:W-:-:S02]  /*19e20*/  PRMT R14, R11, 0x7632, R14 ;  /* 0x000076320b0e7816 */ /* 0x000fc4000000000e */
[----:B------:R-:W-:Y:S01]  /*19e30*/  PRMT R16, R19, 0x7632, R16 ;  /* 0x0000763213107816 */ /* 0x000fe20000000010 */
[C---:B------:R-:W-:Y:S01]  /*19e40*/  IMAD.WIDE R10, R0.reuse, 0x2, R6 ;  /* 0x00000002000a7825 */ /* 0x040fe200078e0206 */
[----:B------:R-:W-:Y:S01]  /*19e50*/  IADD3 R0, R0, c[0x0][0x198], RZ ;  /* 0x0000660000007a10 */ /* 0x000fe20007ffe0ff */
[----:B------:R0:W-:Y:S04]  /*19e60*/  @P4 STG.E.U16 [R12.64], R18 ;  /* 0x000000120c004986 */ /* 0x0001e8000c101504 */
[----:B------:R1:W-:Y:S01]  /*19e70*/  @P1 STG.E.U16 [R10.64], R16 ;  /* 0x000000100a001986 */ /* 0x0003e2000c101504 */
[----:B0-----:R-:W-:Y:S01]  /*19e80*/  IADD3 R12, R28, 0x1f, RZ ;  /* 0x0000001f1c0c7810 */ /* 0x001fe20007ffe0ff */
[----:B-1----:R-:W-:-:S03]  /*19e90*/  IMAD.WIDE R10, R0, 0x2, R2 ;  /* 0x00000002000a7825 */ /* 0x002fc600078e0202 */
[----:B------:R-:W-:Y:S02]  /*19ea0*/  ISETP.GE.AND P1, PT, R12, c[0x0][0x17c], PT ;  /* 0x00005f000c007a0c */ /* 0x000fe40003f26270 */
[----:B------:R-:W-:Y:S01]  /*19eb0*/  IADD3 R12, R28, 0x20, RZ ;  /* 0x000000201c0c7810 */ /* 0x000fe20007ffe0ff */
[----:B------:R0:W-:Y:S01]  /*19ec0*/  @P5 STG.E.U16 [R8.64], R14 ;  /* 0x0000000e08005986 */ /* 0x0001e2000c101504 */
[----:B------:R-:W-:Y:S02]  /*19ed0*/  ISETP.LT.AND P4, PT, R23, c[0x0][0x178], !P3 ;  /* 0x00005e0017007a0c */ /* 0x000fe40005f81270 */
[----:B------:R-:W-:Y:S01]  /*19ee0*/  ISETP.LT.AND P5, PT, R27, c[0x0][0x178], !P3 ;  /* 0x00005e001b007a0c */ /* 0x000fe20005fa1270 */
[----:B0-----:R-:W-:Y:S01]  /*19ef0*/  IMAD.WIDE R8, R0, 0x2, R4 ;  /* 0x0000000200087825 */ /* 0x001fe200078e0204 */
[----:B--2---:R-:W-:-:S13]  /*19f00*/  ISETP.LT.AND P2, PT, R17, c[0x0][0x178], !P3 ;  /* 0x00005e0011007a0c */ /* 0x004fda0005f41270 */
[----:B---3--:R0:W-:Y:S01]  /*19f10*/  @P2 STG.E.U16 [R10.64], R26 ;  /* 0x0000001a0a002986 */ /* 0x0081e2000c101504 */
[----:B------:R-:W-:Y:S02]  /*19f20*/  ISETP.GE.AND P2, PT, R12, c[0x0][0x17c], PT ;  /* 0x00005f000c007a0c */ /* 0x000fe40003f46270 */
[----:B------:R-:W-:Y:S02]  /*19f30*/  PRMT R12, R26, 0x7632, R12 ;  /* 0x000076321a0c7816 */ /* 0x000fe4000000000c */
[----:B0-----:R-:W2:Y:S01]  /*19f40*/  LDL.LU R26, [R1+0x14c] ;  /* 0x00014c00011a7983 */ /* 0x001ea20000300800 */
[----:B------:R-:W-:Y:S01]  /*19f50*/  ISETP.LT.AND P3, PT, R29, c[0x0][0x178], !P3 ;  /* 0x00005e001d007a0c */ /* 0x000fe20005f61270 */
[----:B------:R-:W-:Y:S02]  /*19f60*/  IMAD.WIDE R10, R0, 0x2, R6 ;  /* 0x00000002000a7825 */ /* 0x000fe400078e0206 */
[----:B----4-:R0:W-:Y:S01]  /*19f70*/  @P4 STG.E.U16 [R8.64], R22 ;  /* 0x0000001608004986 */ /* 0x0101e2000c101504 */
[----:B------:R-:W-:-:S03]  /*19f80*/  ISETP.LT.AND P4, PT, R17, c[0x0][0x178], !P0 ;  /* 0x00005e0011007a0c */ /* 0x000fc60004781270 */
[----:B------:R1:W-:Y:S01]  /*19f90*/  @P5 STG.E.U16 [R10.64], R24 ;  /* 0x000000180a005986 */ /* 0x0003e2000c101504 */
[----:B------:R-:W-:Y:S02]  /*19fa0*/  ISETP.LT.AND P5, PT, R23, c[0x0][0x178], !P0 ;  /* 0x00005e0017007a0c */ /* 0x000fe400047a1270 */
[----:B------:R-:W-:Y:S01]  /*19fb0*/  PRMT R13, R22, 0x7632, R13 ;  /* 0x00007632160d7816 */ /* 0x000fe2000000000d */
[----:B------:R-:W3:Y:S01]  /*19fc0*/  LDL.LU R19, [R1+0x6c] ;  /* 0x00006c0001137983 */ /* 0x000ee20000300800 */
[C---:B0-----:R-:W-:Y:S01]  /*19fd0*/  IMAD.WIDE R8, R0.reuse, 0x2, R20 ;  /* 0x0000000200087825 */ /* 0x041fe200078e0214 */
[----:B------:R-:W-:-:S04]  /*19fe0*/  IADD3 R0, R0, c[0x0][0x198], RZ ;  /* 0x0000660000007a10 */ /* 0x000fc80007ffe0ff */
[----:B------:R0:W-:Y:S01]  /*19ff0*/  @P3 STG.E.U16 [R8.64], R15 ;  /* 0x0000000f08003986 */ /* 0x0001e2000c101504 */
[----:B------:R-:W-:Y:S01]  /*1a000*/  ISETP.LT.AND P3, PT, R27, c[0x0][0x178], !P0 ;  /* 0x00005e001b007a0c */ /* 0x000fe20004761270 */
[----:B-1----:R-:W-:Y:S01]  /*1a010*/  IMAD.WIDE R10, R0, 0x2, R4 ;  /* 0x00000002000a7825 */ /* 0x002fe200078e0204 */
[----:B------:R-:W-:-:S03]  /*1a020*/  PRMT R16, R24, 0x7632, R16 ;  /* 0x0000763218107816 */ /* 0x000fc60000000010 */
[----:B0-----:R-:W-:-:S05]  /*1a030*/  IMAD.WIDE R8, R0, 0x2, R2 ;  /* 0x0000000200087825 */ /* 0x001fca00078e0202 */
[----:B------:R0:W-:Y:S04]  /*1a040*/  @P4 STG.E.U16 [R8.64], R12 ;  /* 0x0000000c08004986 */ /* 0x0001e8000c101504 */
[----:B------:R-:W-:Y:S01]  /*1a050*/  @P5 STG.E.U16 [R10.64], R13 ;  /* 0x0000000d0a005986 */ /* 0x000fe2000c101504 */
[----:B0-----:R-:W-:-:S05]  /*1a060*/  IMAD.WIDE R8, R0, 0x2, R6 ;  /* 0x0000000200087825 */ /* 0x001fca00078e0206 */
[----:B------:R0:W-:Y:S04]  /*1a070*/  @P3 STG.E.U16 [R8.64], R16 ;  /* 0x0000001008003986 */ /* 0x0001e8000c101504 */
[----:B0-----:R-:W4:Y:S01]  /*1a080*/  LDL.LU R16, [R1+0x13c] ;  /* 0x00013c0001107983 */ /* 0x001f220000300800 */
[----:B------:R-:W-:Y:S01]  /*1a090*/  ISETP.LT.AND P0, PT, R29, c[0x0][0x178], !P0 ;  /* 0x00005e001d007a0c */ /* 0x000fe20004701270 */
[----:B------:R-:W-:Y:S01]  /*1a0a0*/  IMAD.WIDE R10, R0, 0x2, R20 ;  /* 0x00000002000a7825 */ /* 0x000fe200078e0214 */
[----:B------:R-:W-:-:S11]  /*1a0b0*/  PRMT R15, R15, 0x7632, R15 ;  /* 0x000076320f0f7816 */ /* 0x000fd6000000000f */
[----:B------:R0:W-:Y:S01]  /*1a0c0*/  @P0 STG.E.U16 [R10.64], R15 ;  /* 0x0000000f0a000986 */ /* 0x0001e2000c101504 */
[----:B------:R-:W-:-:S03]  /*1a0d0*/  ISETP.LT.AND P0, PT, R27, c[0x0][0x178], !P6 ;  /* 0x00005e001b007a0c */ /* 0x000fc60007701270 */
[----:B------:R-:W1:Y:S01]  /*1a0e0*/  S2R R27, SR_TID.X ;  /* 0x00000000001b7919 */ /* 0x000e620000002100 */
[----:B------:R-:W-:Y:S02]  /*1a0f0*/  ISETP.LT.AND P4, PT, R17, c[0x0][0x178], !P6 ;  /* 0x00005e0011007a0c */ /* 0x000fe40007781270 */
[----:B------:R-:W-:-:S05]  /*1a100*/  IADD3 R14, R0, c[0x0][0x198], RZ ;  /* 0x00006600000e7a10 */ /* 0x000fca0007ffe0ff */
[----:B------:R-:W-:Y:S01]  /*1a110*/  IMAD.WIDE R8, R14, 0x2, R2 ;  /* 0x000000020e087825 */ /* 0x000fe200078e0202 */
[----:B-1----:R-:W-:-:S03]  /*1a120*/  LOP3.LUT R22, R27, 0x3f, RZ, 0xc0, !PT ;  /* 0x0000003f1b167812 */ /* 0x002fc600078ec0ff */
[----:B------:R-:W-:-:S05]  /*1a130*/  IMAD.SHL.U32 R27, R27, 0x200, RZ ;  /* 0x000002001b1b7824 */ /* 0x000fca00078e00ff */
[----:B------:R-:W-:-:S05]  /*1a140*/  LOP3.LUT R27, R27, 0xc00, RZ, 0xc0, !PT ;  /* 0x00000c001b1b7812 */ /* 0x000fca00078ec0ff */
[----:B------:R-:W-:Y:S02]  /*1a150*/  IMAD R27, R22, 0x10, R27 ;  /* 0x00000010161b7824 */ /* 0x000fe400078e021b */
[----:B------:R-:W-:Y:S01]  /*1a160*/  IMAD.MOV.U32 R13, RZ, RZ, R25 ;  /* 0x000000ffff0d7224 */ /* 0x000fe200078e0019 */
[----:B------:R-:W4:Y:S01]  /*1a170*/  LDL.LU R22, [R1+0x90] ;  /* 0x0000900001167983 */ /* 0x000f220000300800 */
[----:B------:R-:W-:Y:S02]  /*1a180*/  ISETP.LT.AND P3, PT, R23, c[0x0][0x178], !P6 ;  /* 0x00005e0017007a0c */ /* 0x000fe40007761270 */
[----:B------:R-:W-:Y:S02]  /*1a190*/  ISETP.LT.AND P6, PT, R29, c[0x0][0x178], !P6 ;  /* 0x00005e001d007a0c */ /* 0x000fe400077c1270 */
[----:B------:R-:W-:Y:S01]  /*1a1a0*/  IADD3 R12, R28, 0x21, RZ ;  /* 0x000000211c0c7810 */ /* 0x000fe20007ffe0ff */
[----:B0-----:R-:W-:Y:S01]  /*1a1b0*/  IMAD.WIDE R10, R14, 0x2, R6 ;  /* 0x000000020e0a7825 */ /* 0x001fe200078e0206 */
[----:B------:R-:W-:-:S02]  /*1a1c0*/  PRMT R0, R13, 0x7632, R0 ;  /* 0x000076320d007816 */ /* 0x000fc40000000000 */
[----:B------:R-:W-:Y:S02]  /*1a1d0*/  ISETP.GE.AND P5, PT, R12, c[0x0][0x17c], PT ;  /* 0x00005f000c007a0c */ /* 0x000fe40003fa6270 */
[----:B--2---:R-:W-:Y:S01]  /*1a1e0*/  PRMT R15, R26, 0x7632, R15 ;  /* 0x000076321a0f7816 */ /* 0x004fe2000000000f */
[----:B------:R-:W-:Y:S04]  /*1a1f0*/  @P4 STG.E.U16 [R8.64], R26 ;  /* 0x0000001a08004986 */ /* 0x000fe8000c101504 */
[----:B------:R-:W0:Y:S04]  /*1a200*/  LDS.128 R24, [R27] ;  /* 0x000000001b187984 */ /* 0x000e280000000c00 */
[----:B0-----:R-:W-:Y:S04]  /*1a210*/  STL [R1+0xbf8], R24 ;  /* 0x000bf81801007387 */ /* 0x001fe80000100800 */
[----:B------:R-:W-:Y:S04]  /*1a220*/  STL [R1+0xbd8], R25 ;  /* 0x000bd81901007387 */ /* 0x000fe80000100800 */
[----:B------:R-:W-:Y:S04]  /*1a230*/  STL [R1+0xbf0], R25 ;  /* 0x000bf01901007387 */ /* 0x000fe80000100800 */
[----:B------:R-:W-:Y:S04]  /*1a240*/  STL [R1+0xb94], R26 ;  /* 0x000b941a01007387 */ /* 0x000fe80000100800 */
[----:B------:R0:W-:Y:S04]  /*1a250*/  STL [R1+0xb84], R27 ;  /* 0x000b841b01007387 */ /* 0x0001e80000100800 */
[----:B0-----:R-:W2:Y:S01]  /*1a260*/  LDL R27, [R1+0xb38] ;  /* 0x000b3800011b7983 */ /* 0x001ea20000100800 */
[----:B------:R-:W-:Y:S01]  /*1a270*/  ISETP.LT.AND P4, PT, R17, c[0x0][0x178], !P1 ;  /* 0x00005e0011007a0c */ /* 0x000fe20004f81270 */
[----:B------:R-:W-:-:S04]  /*1a280*/  IMAD.WIDE R8, R14, 0x2, R4 ;  /* 0x000000020e087825 */ /* 0x000fc800078e0204 */
[----:B------:R-:W-:Y:S02]  /*1a290*/  IMAD.MOV.U32 R24, RZ, RZ, R13 ;  /* 0x000000ffff187224 */ /* 0x000fe400078e000d */
[C---:B------:R-:W-:Y:S01]  /*1a2a0*/  IMAD.WIDE R12, R14.reuse, 0x2, R20 ;  /* 0x000000020e0c7825 */ /* 0x040fe200078e0214 */
[----:B------:R-:W-:Y:S02]  /*1a2b0*/  IADD3 R14, R14, c[0x0][0x198], RZ ;  /* 0x000066000e0e7a10 */ /* 0x000fe40007ffe0ff */
[----:B------:R0:W-:Y:S01]  /*1a2c0*/  @P3 STG.E.U16 [R8.64], R24 ;  /* 0x0000001808003986 */ /* 0x0001e2000c101504 */
[----:B---3--:R-:W-:-:S03]  /*1a2d0*/  PRMT R18, R19, 0x7632, R18 ;  /* 0x0000763213127816 */ /* 0x008fc60000000012 */
[----:B----4-:R1:W-:Y:S04]  /*1a2e0*/  @P0 STG.E.U16 [R10.64], R16 ;  /* 0x000000100a000986 */ /* 0x0103e8000c101504 */
[----:B------:R3:W-:Y:S04]  /*1a2f0*/  @P6 STG.E.U16 [R12.64], R19 ;  /* 0x000000130c006986 */ /* 0x0007e8000c101504 */
[----:B0-----:R-:W4:Y:S01]  /*1a300*/  LDL R24, [R1+0x80] ;  /* 0x0000800001187983 */ /* 0x001f220000100800 */
[----:B-1----:R-:W-:Y:S01]  /*1a310*/  IMAD.WIDE R10, R14, 0x2, R2 ;  /* 0x000000020e0a7825 */ /* 0x002fe200078e0202 */
[----:B---3--:R-:W-:-:S04]  /*1a320*/  IADD3 R19, R28, 0x22, RZ ;  /* 0x000000221c137810 */ /* 0x008fc80007ffe0ff */
[----:B------:R0:W-:Y:S01]  /*1a330*/  @P4 STG.E.U16 [R10.64], R15 ;  /* 0x0000000f0a004986 */ /* 0x0001e2000c101504 */
[----:B------:R-:W-:-:S03]  /*1a340*/  ISETP.GE.AND P4, PT, R19, c[0x0][0x17c], PT ;  /* 0x00005f0013007a0c */ /* 0x000fc60003f86270 */
[----:B------:R-:W3:Y:S01]  /*1a350*/  LDL R19, [R1+0xacc] ;  /* 0x000acc0001137983 */ /* 0x000ee20000100800 */
[----:B------:R-:W-:Y:S01]  /*1a360*/  ISETP.LT.AND P0, PT, R23, c[0x0][0x178], !P1 ;  /* 0x00005e0017007a0c */ /* 0x000fe20004f01270 */
[----:B------:R-:W-:Y:S01]  /*1a370*/  IMAD.WIDE R12, R14, 0x2, R6 ;  /* 0x000000020e0c7825 */ /* 0x000fe200078e0206 */
[----:B------:R-:W-:Y:S02]  /*1a380*/  PRMT R9, R16, 0x7632, R9 ;  /* 0x0000763210097816 */ /* 0x000fe40000000009 */
[C---:B------:R-:W-:Y:S01]  /*1a390*/  IADD3 R8, R14.reuse, c[0x0][0x198], RZ ;  /* 0x000066000e087a10 */ /* 0x040fe20007ffe0ff */
[----:B0-----:R-:W-:-:S04]  /*1a3a0*/  IMAD.WIDE R10, R14, 0x2, R4 ;  /* 0x000000020e0a7825 */ /* 0x001fc800078e0204 */
[----:B------:R-:W-:-:S04]  /*1a3b0*/  IMAD.WIDE R14, R14, 0x2, R20 ;  /* 0x000000020e0e7825 */ /* 0x000fc800078e0214 */
[----:B------:R0:W-:Y:S01]  /*1a3c0*/  @P0 STG.E.U16 [R10.64], R0 ;  /* 0x000000000a000986 */ /* 0x0001e2000c101504 */
[----:B------:R-:W-:Y:S01]  /*1a3d0*/  ISETP.LT.AND P6, PT, R17, c[0x0][0x178], !P2 ;  /* 0x00005e0011007a0c */ /* 0x000fe200057c1270 */
[----:B------:R-:W-:Y:S01]  /*1a3e0*/  IMAD.WIDE R16, R8, 0x2, R2 ;  /* 0x0000000208107825 */ /* 0x000fe200078e0202 */
[----:B0-----:R-:W-:Y:S02]  /*1a3f0*/  PRMT R0, R22, 0x7632, R0 ;  /* 0x0000763216007816 */ /* 0x001fe40000000000 */
[----:B--2---:R-:W-:Y:S02]  /*1a400*/  ISETP.LT.AND P3, PT, R27, c[0x0][0x178], !P1 ;  /* 0x00005e001b007a0c */ /* 0x004fe40004f61270 */
[----:B------:R-:W-:-:S11]  /*1a410*/  ISETP.LT.AND P1, PT, R29, c[0x0][0x178], !P1 ;  /* 0x00005e001d007a0c */ /* 0x000fd60004f21270 */
[----:B------:R-:W-:Y:S04]  /*1a420*/  @P3 STG.E.U16 [R12.64], R9 ;  /* 0x000000090c003986 */ /* 0x000fe8000c101504 */
[----:B------:R-:W-:Y:S01]  /*1a430*/  @P1 STG.E.U16 [R14.64], R18 ;  /* 0x000000120e001986 */ /* 0x000fe2000c101504 */
[----:B------:R-:W-:-:S03]  /*1a440*/  ISETP.LT.AND P1, PT, R23, c[0x0][0x178], !P2 ;  /* 0x00005e0017007a0c */ /* 0x000fc60005721270 */
[----:B------:R-:W0:Y:S04]  /*1a450*/  S2R R23, SR_TID.X ;  /* 0x0000000000177919 */ /* 0x000e280000002100 */
[----:B------:R0:W-:Y:S02]  /*1a460*/  @P6 STG.E.U16 [R16.64], R22 ;  /* 0x0000001610006986 */ /* 0x0001e4000c101504 */
[C---:B0-----:R-:W-:Y:S01]  /*1a470*/  LOP3.LUT R22, R23.reuse, 0x3f, RZ, 0xc0, !PT ;  /* 0x0000003f17167812 */ /* 0x041fe200078ec0ff */
[----:B------:R-:W-:-:S05]  /*1a480*/  IMAD.SHL.U32 R23, R23, 0x200, RZ ;  /* 0x0000020017177824 */ /* 0x000fca00078e00ff */
[----:B------:R-:W-:-:S05]  /*1a490*/  LOP3.LUT R23, R23, 0xc00, RZ, 0xc0, !PT ;  /* 0x00000c0017177812 */ /* 0x000fca00078ec0ff */
[----:B------:R-:W-:Y:S01]  /*1a4a0*/  IMAD R23, R22, 0x10, R23 ;  /* 0x0000001016177824 */ /* 0x000fe200078e0217 */
[----:B------:R-:W-:-:S04]  /*1a4b0*/  IADD3 R18, R8, c[0x0][0x198], RZ ;  /* 0x0000660008127a10 */ /* 0x000fc80007ffe0ff */
[----:B------:R-:W-:Y:S01]  /*1a4c0*/  LOP3.LUT R23, R23, 0x20, RZ, 0x3c, !PT ;  /* 0x0000002017177812 */ /* 0x000fe200078e3cff */
[----:B------:R-:W-:-:S04]  /*1a4d0*/  IMAD.WIDE R12, R8, 0x2, R4 ;  /* 0x00000002080c7825 */ /* 0x000fc800078e0204 */
[----:B------:R-:W-:-:S04]  /*1a4e0*/  IMAD.WIDE R14, R8, 0x2, R6 ;  /* 0x00000002080e7825 */ /* 0x000fc800078e0206 */
[----:B------:R-:W-:Y:S02]  /*1a4f0*/  IMAD.WIDE R16, R8, 0x2, R20 ;  /* 0x0000000208107825 */ /* 0x000fe400078e0214 */
[----:B------:R-:W0:Y:S01]  /*1a500*/  LDS.128 R8, [R23] ;  /* 0x0000000017087984 */ /* 0x000e220000000c00 */
[----:B---3--:R-:W-:Y:S02]  /*1a510*/  ISETP.LT.AND P6, PT, R19, c[0x0][0x178], !P5 ;  /* 0x00005e0013007a0c */ /* 0x008fe40006fc1270 */
[----:B------:R-:W-:Y:S01]  /*1a520*/  IADD3 R19, R28, 0x23, RZ ;  /* 0x000000231c137810 */ /* 0x000fe20007ffe0ff */
[----:B----4-:R-:W-:Y:S03]  /*1a530*/  @P1 STG.E.U16 [R12.64], R24 ;  /* 0x000000180c001986 */ /* 0x010fe6000c101504 */
[----:B------:R-:W-:Y:S01]  /*1a540*/  ISETP.GE.AND P0, PT, R19, c[0x0][0x17c], PT ;  /* 0x00005f0013007a0c */ /* 0x000fe20003f06270 */
[----:B0-----:R0:W-:Y:S04]  /*1a550*/  STL [R1+0xbf4], R9 ;  /* 0x000bf40901007387 */ /* 0x0011e80000100800 */
[----:B0-----:R-:W2:Y:S04]  /*1a560*/  LDL.LU R9, [R1+0x70] ;  /* 0x0000700001097983 */ /* 0x001ea80000300800 */
[----:B------:R-:W-:Y:S04]  /*1a570*/  STL [R1+0xb90], R10 ;  /* 0x000b900a01007387 */ /* 0x000fe80000100800 */
[----:B------:R0:W-:Y:S04]  /*1a580*/  STL [R1+0xb88], R11 ;  /* 0x000b880b01007387 */ /* 0x0001e80000100800 */
[----:B------:R-:W3:Y:S04]  /*1a590*/  LDL R19, [R1+0xacc] ;  /* 0x000acc0001137983 */ /* 0x000ee80000100800 */
[----:B0-----:R-:W4:Y:S04]  /*1a5a0*/  LDL R11, [R1+0xadc] ;  /* 0x000adc00010b7983 */ /* 0x001f280000100800 */
[----:B------:R-:W3:Y:S04]  /*1a5b0*/  LDL.LU R24, [R1+0xbf8] ;  /* 0x000bf80001187983 */ /* 0x000ee80000300800 */
[----:B------:R-:W4:Y:S01]  /*1a5c0*/  LDL.LU R12, [R1+0x80] ;  /* 0x00008000010c7983 */ /* 0x000f220000300800 */
[----:B------:R-:W-:-:S02]  /*1a5d0*/  ISETP.LT.AND P3, PT, R27, c[0x0][0x178], !P2 ;  /* 0x00005e001b007a0c */ /* 0x000fc40005761270 */
[----:B------:R-:W-:Y:S02]  /*1a5e0*/  ISETP.LT.AND P2, PT, R29, c[0x0][0x178], !P2 ;  /* 0x00005e001d007a0c */ /* 0x000fe40005741270 */
[----:B------:R-:W-:Y:S01]  /*1a5f0*/  IADD3 R28, R28, 0x24, RZ ;  /* 0x000000241c1c7810 */ /* 0x000fe20007ffe0ff */
[----:B------:R-:W-:-:S03]  /*1a600*/  IMAD.WIDE R22, R18, 0x2, R2 ;  /* 0x0000000212167825 */ /* 0x000fc600078e0202 */
[----:B------:R-:W-:-:S05]  /*1a610*/  ISETP.GE.AND P1, PT, R28, c[0x0][0x17c], PT ;  /* 0x00005f001c007a0c */ /* 0x000fca0003f26270 */
[----:B--2---:R0:W-:Y:S01]  /*1a620*/  @P3 STG.E.U16 [R14.64], R9 ;  /* 0x000000090e003986 */ /* 0x0041e2000c101504 */
[----:B------:R-:W-:-:S03]  /*1a630*/  PRMT R13, R9, 0x7632, R13 ;  /* 0x00007632090d7816 */ /* 0x000fc6000000000d */
[----:B0-----:R-:W2:Y:S04]  /*1a640*/  LDL.LU R9, [R1+0xd0] ;  /* 0x0000d00001097983 */ /* 0x001ea80000300800 */
[----:B------:R-:W2:Y:S04]  /*1a650*/  LDL R28, [R1+0xac8] ;  /* 0x000ac800011c7983 */ /* 0x000ea80000100800 */
[----:B---3--:R-:W-:Y:S01]  /*1a660*/  @P2 STG.E.U16 [R16.64], R24 ;  /* 0x0000001810002986 */ /* 0x008fe2000c101504 */
[----:B----4-:R-:W-:Y:S01]  /*1a670*/  ISETP.LT.AND P2, PT, R11, c[0x0][0x178], !P5 ;  /* 0x00005e000b007a0c */ /* 0x010fe20006f41270 */
[----:B------:R-:W-:-:S02]  /*1a680*/  IMAD.WIDE R14, R18, 0x2, R4 ;  /* 0x00000002120e7825 */ /* 0x000fc400078e0204 */
[----:B------:R0:W-:Y:S02]  /*1a690*/  @P6 STG.E.U16 [R22.64], R0 ;  /* 0x0000000016006986 */ /* 0x0001e4000c101504 */
[----:B0-----:R-:W-:-:S08]  /*1a6a0*/  PRMT R0, R12, 0x7632, R0 ;  /* 0x000076320c007816 */ /* 0x001fd00000000000 */
[----:B------:R0:W-:Y:S04]  /*1a6b0*/  @P2 STG.E.U16 [R14.64], R0 ;  /* 0x000000000e002986 */ /* 0x0001e8000c101504 */
[----:B0-----:R-:W3:Y:S04]  /*1a6c0*/  LDL R14, [R1+0xacc] ;  /* 0x000acc00010e7983 */ /* 0x001ee80000100800 */
[----:B------:R-:W4:Y:S01]  /*1a6d0*/  LDL.LU R15, [R1+0x100] ;  /* 0x00010000010f7983 */ /* 0x000f220000300800 */
[----:B------:R-:W-:Y:S02]  /*1a6e0*/  ISETP.LT.AND P3, PT, R27, c[0x0][0x178], !P5 ;  /* 0x00005e001b007a0c */ /* 0x000fe40006f61270 */
[----:B------:R-:W-:Y:S01]  /*1a6f0*/  ISETP.LT.AND P5, PT, R29, c[0x0][0x178], !P5 ;  /* 0x00005e001d007a0c */ /* 0x000fe20006fa1270 */
[----:B------:R-:W-:Y:S01]  /*1a700*/  IMAD.WIDE R16, R18, 0x2, R6 ;  /* 0x0000000212107825 */ /* 0x000fe200078e0206 */
[----:B------:R-:W-:-:S02]  /*1a710*/  ISETP.LT.AND P6, PT, R19, c[0x0][0x178], !P4 ;  /* 0x00005e0013007a0c */ /* 0x000fc400067c1270 */
[C---:B------:R-:W-:Y:S01]  /*1a720*/  IADD3 R12, R18.reuse, c[0x0][0x198], RZ ;  /* 0x00006600120c7a10 */ /* 0x040fe20007ffe0ff */
[----:B------:R-:W-:Y:S01]  /*1a730*/  IMAD.WIDE R18, R18, 0x2, R20 ;  /* 0x0000000212127825 */ /* 0x000fe200078e0214 */
[----:B------:R-:W-:Y:S02]  /*1a740*/  PRMT R24, R24, 0x7632, R24 ;  /* 0x0000763218187816 */ /* 0x000fe40000000018 */
[----:B------:R-:W-:-:S03]  /*1a750*/  ISETP.LT.AND P2, PT, R11, c[0x0][0x178], !P4 ;  /* 0x00005e000b007a0c */ /* 0x000fc60006741270 */
[----:B------:R0:W-:Y:S04]  /*1a760*/  @P3 STG.E.U16 [R16.64], R13 ;  /* 0x0000000d10003986 */ /* 0x0001e8000c101504 */
[----:B------:R1:W-:Y:S01]  /*1a770*/  @P5 STG.E.U16 [R18.64], R24 ;  /* 0x0000001812005986 */ /* 0x0003e2000c101504 */
[----:B------:R-:W-:Y:S02]  /*1a780*/  ISETP.LT.AND P5, PT, R27, c[0x0][0x178], !P4 ;  /* 0x00005e001b007a0c */ /* 0x000fe400067a1270 */
[----:B------:R-:W-:Y:S02]  /*1a790*/  ISETP.LT.AND P4, PT, R29, c[0x0][0x178], !P4 ;  /* 0x00005e001d007a0c */ /* 0x000fe40006781270 */
[----:B------:R-:W2:Y:S01]  /*1a7a0*/  S2R R29, SR_TID.X ;  /* 0x00000000001d7919 */ /* 0x000ea20000002100 */
[----:B------:R-:W-:-:S04]  /*1a7b0*/  IMAD.WIDE R22, R12, 0x2, R2 ;  /* 0x000000020c167825 */ /* 0x000fc800078e0202 */
[----:B0-----:R-:W-:-:S04]  /*1a7c0*/  IMAD.WIDE R16, R12, 0x2, R4 ;  /* 0x000000020c107825 */ /* 0x001fc800078e0204 */
[----:B-1----:R-:W-:Y:S01]  /*1a7d0*/  IMAD.WIDE R18, R12, 0x2, R6 ;  /* 0x000000020c127825 */ /* 0x002fe200078e0206 */
[----:B--2---:R-:W-:Y:S02]  /*1a7e0*/  IADD3 R24, R28, 0x25, RZ ;  /* 0x000000251c187810 */ /* 0x004fe40007ffe0ff */
[C---:B------:R-:W-:Y:S01]  /*1a7f0*/  LOP3.LUT R28, R29.reuse, 0x3f, RZ, 0xc0, !PT ;  /* 0x0000003f1d1c7812 */ /* 0x040fe200078ec0ff */
[----:B------:R-:W-:-:S05]  /*1a800*/  IMAD.SHL.U32 R29, R29, 0x200, RZ ;  /* 0x000002001d1d7824 */ /* 0x000fca00078e00ff */
[----:B------:R-:W-:-:S05]  /*1a810*/  LOP3.LUT R29, R29, 0xc00, RZ, 0xc0, !PT ;  /* 0x00000c001d1d7812 */ /* 0x000fca00078ec0ff */
[----:B------:R-:W-:-:S05]  /*1a820*/  IMAD R29, R28, 0x10, R29 ;  /* 0x000000101c1d7824 */ /* 0x000fca00078e021d */
[----:B------:R-:W-:Y:S02]  /*1a830*/  LOP3.LUT R29, R29, 0x40, RZ, 0x3c, !PT ;  /* 0x000000401d1d7812 */ /* 0x000fe400078e3cff */
[----:B----4-:R-:W-:Y:S01]  /*1a840*/  PRMT R0, R15, 0x7632, R0 ;  /* 0x000076320f007816 */ /* 0x010fe20000000000 */
[----:B------:R0:W-:Y:S01]  /*1a850*/  @P6 STG.E.U16 [R22.64], R15 ;  /* 0x0000000f16006986 */ /* 0x0001e2000c101504 */
[----:B---3--:R-:W-:-:S03]  /*1a860*/  ISETP.LT.AND P6, PT, R14, c[0x0][0x178], !P0 ;  /* 0x00005e000e007a0c */ /* 0x008fc600047c1270 */
[----:B------:R1:W-:Y:S01]  /*1a870*/  STL.S16 [R1], R0 ;  /* 0x0000000001007387 */ /* 0x0003e20000100600 */
[C---:B0-----:R-:W-:Y:S01]  /*1a880*/  IMAD.WIDE R22, R12.reuse, 0x2, R20 ;  /* 0x000000020c167825 */ /* 0x041fe200078e0214 */
[----:B-1----:R-:W-:Y:S02]  /*1a890*/  IADD3 R0, R12, c[0x0][0x198], RZ ;  /* 0x000066000c007a10 */ /* 0x002fe40007ffe0ff */
[----:B------:R-:W0:Y:S01]  /*1a8a0*/  LDS.128 R12, [R29] ;  /* 0x000000001d0c7984 */ /* 0x000e220000000c00 */
[----:B------:R-:W-:-:S03]  /*1a8b0*/  ISETP.GE.AND P3, PT, R24, c[0x0][0x17c], PT ;  /* 0x00005f0018007a0c */ /* 0x000fc60003f66270 */
[----:B------:R-:W-:Y:S04]  /*1a8c0*/  @P2 STG.E.U16 [R16.64], R9 ;  /* 0x0000000910002986 */ /* 0x000fe8000c101504 */
[----:B0-----:R0:W-:Y:S04]  /*1a8d0*/  STL.64 [R1+0xbe0], R12 ;  /* 0x000be00c01007387 */ /* 0x0011e80000100a00 */
[----:B0-----:R-:W2:Y:S04]  /*1a8e0*/  LDL R12, [R1+0xb0c] ;  /* 0x000b0c00010c7983 */ /* 0x001ea80000100800 */
[----:B------:R-:W3:Y:S04]  /*1a8f0*/  LDL.LU R13, [R1+0x190] ;  /* 0x00019000010d7983 */ /* 0x000ee80000300800 */
[----:B------:R0:W-:Y:S04]  /*1a900*/  STL [R1+0xb8c], R14 ;  /* 0x000b8c0e01007387 */ /* 0x0001e80000100800 */
[----:B0-----:R-:W4:Y:S04]  /*1a910*/  LDL R14, [R1+0xacc] ;  /* 0x000acc00010e7983 */ /* 0x001f280000100800 */
[----:B------:R0:W-:Y:S04]  /*1a920*/  STL [R1+0xb80], R15 ;  /* 0x000b800f01007387 */ /* 0x0001e80000100800 */
[----:B0-----:R-:W2:Y:S04]  /*1a930*/  LDL.LU R15, [R1+0xac8] ;  /* 0x000ac800010f7983 */ /* 0x001ea80000300800 */
[----:B------:R-:W2:Y:S04]  /*1a940*/  LDL.LU R24, [R1+0xb0] ;  /* 0x0000b00001187983 */ /* 0x000ea80000300800 */
[----:B------:R-:W3:Y:S01]  /*1a950*/  LDL.LU.S16 R17, [R1] ;  /* 0x0000000001117983 */ /* 0x000ee20000300600 */
[----:B------:R-:W-:Y:S01]  /*1a960*/  IMAD.WIDE R28, R0, 0x2, R2 ;  /* 0x00000002001c7825 */ /* 0x000fe200078e0202 */
[----:B------:R-:W-:-:S02]  /*1a970*/  PRMT R26, R8, 0x7632, R26 ;  /* 0x00007632081a7816 */ /* 0x000fc4000000001a */
[----:B--2---:R0:W-:Y:S01]  /*1a980*/  @P5 STG.E.U16 [R18.64], R24 ;  /* 0x0000001812005986 */ /* 0x0041e2000c101504 */
[----:B------:R-:W-:-:S03]  /*1a990*/  ISETP.LT.AND P5, PT, R27, c[0x0][0x178], !P0 ;  /* 0x00005e001b007a0c */ /* 0x000fc600047a1270 */
[----:B------:R1:W-:Y:S01]  /*1a9a0*/  @P4 STG.E.U16 [R22.64], R8 ;  /* 0x0000000816004986 */ /* 0x0003e2000c101504 */
[----:B------:R-:W-:-:S03]  /*1a9b0*/  ISETP.LT.AND P4, PT, R11, c[0x0][0x178], !P0 ;  /* 0x00005e000b007a0c */ /* 0x000fc60004781270 */
[----:B---3--:R2:W-:Y:S01]  /*1a9c0*/  @P6 STG.E.U16 [R28.64], R17 ;  /* 0x000000111c006986 */ /* 0x0085e2000c101504 */
[----:B------:R-:W-:Y:S01]  /*1a9d0*/  PRMT R25, R24, 0x7632, R25 ;  /* 0x0000763218197816 */ /* 0x000fe20000000019 */
[C---:B0-----:R-:W-:Y:S01]  /*1a9e0*/  IMAD.WIDE R18, R0.reuse, 0x2, R20 ;  /* 0x0000000200127825 */ /* 0x041fe200078e0214 */
[----:B-1----:R-:W-:Y:S02]  /*1a9f0*/  PRMT R22, R9, 0x7632, R22 ;  /* 0x0000763209167816 */ /* 0x002fe40000000016 */
[C---:B------:R-:W-:Y:S01]  /*1aa00*/  IADD3 R8, R0.reuse, c[0x0][0x198], RZ ;  /* 0x0000660000087a10 */ /* 0x040fe20007ffe0ff */
[----:B------:R-:W3:Y:S01]  /*1aa10*/  LDL.LU R9, [R1+0xbf4] ;  /* 0x000bf40001097983 */ /* 0x000ee20000300800 */
[----:B--2---:R-:W-:-:S04]  /*1aa20*/  IMAD.WIDE R28, R0, 0x2, R4 ;  /* 0x00000002001c7825 */ /* 0x004fc800078e0204 */
[----:B------:R-:W-:Y:S01]  /*1aa30*/  IMAD.WIDE R16, R0, 0x2, R6 ;  /* 0x0000000200107825 */ /* 0x000fe200078e0206 */
[----:B------:R-:W-:-:S05]  /*1aa40*/  PRMT R0, R22, 0x7610, R0 ;  /* 0x0000761016007816 */ /* 0x000fca0000000000 */
[----:B------:R-:W-:Y:S04]  /*1aa50*/  @P4 STG.E.U16 [R28.64], R0 ;  /* 0x000000001c004986 */ /* 0x000fe8000c101504 */
[----:B------:R0:W-:Y:S04]  /*1aa60*/  @P5 STG.E.U16 [R16.64], R25 ;  /* 0x0000001910005986 */ /* 0x0001e8000c101504 */
[----:B0-----:R-:W2:Y:S01]  /*1aa70*/  LDL.LU R25, [R1+0xbf0] ;  /* 0x000bf00001197983 */ /* 0x001ea20000300800 */
[----:B------:R-:W-:-:S13]  /*1aa80*/  ISETP.LT.AND P0, PT, R12, c[0x0][0x178], !P0 ;  /* 0x00005e000c007a0c */ /* 0x000fda0004701270 */
[----:B------:R0:W-:Y:S04]  /*1aa90*/  @P0 STG.E.U16 [R18.64], R26 ;  /* 0x0000001a12000986 */ /* 0x0001e8000c101504 */
[----:B0-----:R-:W0:Y:S01]  /*1aaa0*/  S2R R26, SR_TID.X ;  /* 0x00000000001a7919 */ /* 0x001e220000002100 */
[----:B----4-:R-:W-:Y:S02]  /*1aab0*/  ISETP.LT.AND P6, PT, R14, c[0x0][0x178], !P1 ;  /* 0x00005e000e007a0c */ /* 0x010fe40004fc1270 */
[----:B------:R-:W-:Y:S02]  /*1aac0*/  ISETP.LT.AND P4, PT, R11, c[0x0][0x178], !P1 ;  /* 0x00005e000b007a0c */ /* 0x000fe40004f81270 */
[----:B------:R-:W-:Y:S02]  /*1aad0*/  ISETP.LT.AND P5, PT, R27, c[0x0][0x178], !P1 ;  /* 0x00005e001b007a0c */ /* 0x000fe40004fa1270 */
[----:B------:R-:W-:-:S02]  /*1aae0*/  ISETP.LT.AND P1, PT, R12, c[0x0][0x178], !P1 ;  /* 0x00005e000c007a0c */ /* 0x000fc40004f21270 */
[C---:B0-----:R-:W-:Y:S01]  /*1aaf0*/  LOP3.LUT R12, R26.reuse, 0x3f, RZ, 0xc0, !PT ;  /* 0x0000003f1a0c7812 */ /* 0x041fe200078ec0ff */
[----:B------:R-:W-:-:S05]  /*1ab00*/  IMAD.SHL.U32 R26, R26, 0x200, RZ ;  /* 0x000002001a1a7824 */ /* 0x000fca00078e00ff */
[----:B------:R-:W-:-:S05]  /*1ab10*/  LOP3.LUT R26, R26, 0xc00, RZ, 0xc0, !PT ;  /* 0x00000c001a1a7812 */ /* 0x000fca00078ec0ff */
[----:B------:R-:W-:-:S05]  /*1ab20*/  IMAD R26, R12, 0x10, R26 ;  /* 0x000000100c1a7824 */ /* 0x000fca00078e021a */
[----:B------:R-:W-:-:S05]  /*1ab30*/  LOP3.LUT R26, R26, 0x60, RZ, 0x3c, !PT ;  /* 0x000000601a1a7812 */ /* 0x000fca00078e3cff */
[----:B------:R0:W1:Y:S01]  /*1ab40*/  LDS.128 R16, [R26] ;  /* 0x000000001a107984 */ /* 0x0000620000000c00 */
[C---:B------:R-:W-:Y:S01]  /*1ab50*/  IMAD.WIDE R22, R8.reuse, 0x2, R2 ;  /* 0x0000000208167825 */ /* 0x040fe200078e0202 */
[C---:B------:R-:W-:Y:S02]  /*1ab60*/  IADD3 R0, R8.reuse, c[0x0][0x198], RZ ;  /* 0x0000660008007a10 */ /* 0x040fe40007ffe0ff */
[----:B------:R4:W-:Y:S04]  /*1ab70*/  STL.64 [R1+0xbe8], R10 ;  /* 0x000be80a01007387 */ /* 0x0009e80000100a00 */
[----:B0-----:R-:W3:Y:S01]  /*1ab80*/  LDL.LU R26, [R1+0x1a0] ;  /* 0x0001a000011a7983 */ /* 0x001ee20000300800 */
[----:B------:R-:W-:-:S03]  /*1ab90*/  IMAD.WIDE R28, R8, 0x2, R20 ;  /* 0x00000002081c7825 */ /* 0x000fc600078e0214 */
[----:B------:R0:W-:Y:S01]  /*1aba0*/  @P6 STG.E.U16 [R22.64], R13 ;  /* 0x0000000d16006986 */ /* 0x0001e2000c101504 */
[----:B----4-:R-:W-:-:S04]  /*1abb0*/  IMAD.WIDE R10, R8, 0x2, R4 ;  /* 0x00000002080a7825 */ /* 0x010fc800078e0204 */
[----:B0-----:R-:W-:Y:S01]  /*1abc0*/  IMAD.WIDE R22, R0, 0x2, R2 ;  /* 0x0000000200167825 */ /* 0x001fe200078e0202 */
[----:B-1----:R-:W-:Y:S04]  /*1abd0*/  STL.64 [R1+0xbc0], R16 ;  /* 0x000bc01001007387 */ /* 0x002fe80000100a00 */
[----:B------:R-:W-:Y:S04]  /*1abe0*/  STL [R1+0xb98], R18 ;  /* 0x000b981201007387 */ /* 0x000fe80000100800 */
[----:B------:R0:W-:Y:S04]  /*1abf0*/  STL [R1+0xb7c], R19 ;  /* 0x000b7c1301007387 */ /* 0x0001e80000100800 */
[----:B0-----:R-:W4:Y:S01]  /*1ac00*/  LDL.LU R19, [R1+0xb0c] ;  /* 0x000b0c0001137983 */ /* 0x001f220000300800 */
[----:B--2---:R-:W-:Y:S01]  /*1ac10*/  PRMT R25, R13, 0x7632, R25 ;  /* 0x000076320d197816 */ /* 0x004fe20000000019 */
[----:B------:R-:W-:-:S02]  /*1ac20*/  IMAD.WIDE R12, R8, 0x2, R6 ;  /* 0x00000002080c7825 */ /* 0x000fc400078e0206 */
[----:B------:R-:W2:Y:S04]  /*1ac30*/  LDL.LU R8, [R1+0x160] ;  /* 0x0001600001087983 */ /* 0x000ea80000300800 */
[----:B------:R0:W-:Y:S04]  /*1ac40*/  STL.64 [R1+0xbd0], R2 ;  /* 0x000bd00201007387 */ /* 0x0001e80000100a00 */
[----:B0-----:R-:W2:Y:S04]  /*1ac50*/  LDL.LU R3, [R1+0x180] ;  /* 0x0001800001037983 */ /* 0x001ea80000300800 */
[----:B--2---:R0:W-:Y:S04]  /*1ac60*/  @P4 STG.E.U16 [R10.64], R3 ;  /* 0x000000030a004986 */ /* 0x0041e8000c101504 */
[----:B0-----:R-:W2:Y:S04]  /*1ac70*/  LDL.LU.64 R10, [R1+0xbe8] ;  /* 0x000be800010a7983 */ /* 0x001ea80000300a00 */
[----:B------:R0:W-:Y:S04]  /*1ac80*/  @P5 STG.E.U16 [R12.64], R8 ;  /* 0x000000080c005986 */ /* 0x0001e8000c101504 */
[----:B0-----:R-:W3:Y:S01]  /*1ac90*/  LDL.LU.64 R12, [R1+0xbe0] ;  /* 0x000be000010c7983 */ /* 0x001ee20000300a00 */
[----:B------:R-:W-:-:S02]  /*1aca0*/  ISETP.LT.AND P6, PT, R14, c[0x0][0x178], !P3 ;  /* 0x00005e000e007a0c */ /* 0x000fc40005fc1270 */
[----:B------:R-:W-:Y:S01]  /*1acb0*/  PRMT R17, R3, 0x7632, R17 ;  /* 0x0000763203117816 */ /* 0x000fe20000000011 */
[----:B------:R-:W-:Y:S01]  /*1acc0*/  IMAD.WIDE R2, R0, 0x2, R4 ;  /* 0x0000000200027825 */ /* 0x000fe200078e0204 */
[----:B--2---:R-:W-:Y:S01]  /*1acd0*/  ISETP.LT.AND P4, PT, R11, c[0x0][0x178], !P3 ;  /* 0x00005e000b007a0c */ /* 0x004fe20005f81270 */
[----:B---3--:R-:W-:Y:S08]  /*1ace0*/  @P1 STG.E.U16 [R28.64], R12 ;  /* 0x0000000c1c001986 */ /* 0x008ff0000c101504 */
[----:B------:R0:W-:Y:S04]  /*1acf0*/  @P6 STG.E.U16 [R22.64], R25 ;  /* 0x0000001916006986 */ /* 0x0001e8000c101504 */
[----:B------:R1:W-:Y:S04]  /*1ad00*/  @P4 STG.E.U16 [R2.64], R17 ;  /* 0x0000001102004986 */ /* 0x0003e8000c101504 */
[----:B0-----:R-:W2:Y:S04]  /*1ad10*/  LDL.LU R25, [R1+0xbd8] ;  /* 0x000bd80001197983 */ /* 0x001ea80000300800 */
[----:B-1----:R-:W3:Y:S01]  /*1ad20*/  LDL.LU.64 R2, [R1+0xbd0] ;  /* 0x000bd00001027983 */ /* 0x002ee20000300a00 */
[----:B------:R-:W-:-:S02]  /*1ad30*/  IADD3 R24, R15, 0x26, RZ ;  /* 0x000000260f187810 */ /* 0x000fc40007ffe0ff */
[----:B------:R-:W-:Y:S02]  /*1ad40*/  ISETP.LT.AND P5, PT, R27, c[0x0][0x178], !P3 ;  /* 0x00005e001b007a0c */ /* 0x000fe40005fa1270 */
[----:B------:R-:W-:Y:S02]  /*1ad50*/  ISETP.GE.AND P2, PT, R24, c[0x0][0x17c], PT ;  /* 0x00005f0018007a0c */ /* 0x000fe40003f46270 */
[----:B----4-:R-:W-:Y:S02]  /*1ad60*/  ISETP.LT.AND P6, PT, R19, c[0x0][0x178], !P3 ;  /* 0x00005e0013007a0c */ /* 0x010fe40005fc1270 */
[----:B------:R-:W-:Y:S01]  /*1ad70*/  ISETP.LT.AND P1, PT, R14, c[0x0][0x178], !P2 ;  /* 0x00005e000e007a0c */ /* 0x000fe20005721270 */
[----:B------:R-:W-:Y:S01]  /*1ad80*/  IMAD.WIDE R22, R0, 0x2, R6 ;  /* 0x0000000200167825 */ /* 0x000fe200078e0206 */
[----:B------:R-:W-:Y:S02]  /*1ad90*/  IADD3 R24, R15, 0x27, RZ ;  /* 0x000000270f187810 */ /* 0x000fe40007ffe0ff */
[----:B------:R-:W-:-:S02]  /*1ada0*/  PRMT R16, R8, 0x7632, R16 ;  /* 0x0000763208107816 */ /* 0x000fc40000000010 */
[C---:B------:R-:W-:Y:S01]  /*1adb0*/  IADD3 R8, R0.reuse, c[0x0][0x198], RZ ;  /* 0x0000660000087a10 */ /* 0x040fe20007ffe0ff */
[----:B------:R-:W-:Y:S01]  /*1adc0*/  IMAD.WIDE R28, R0, 0x2, R20 ;  /* 0x00000002001c7825 */ /* 0x000fe200078e0214 */
[----:B------:R-:W-:Y:S01]  /*1add0*/  ISETP.GE.AND P0, PT, R24, c[0x0][0x17c], PT ;  /* 0x00005f0018007a0c */ /* 0x000fe20003f06270 */
[----:B------:R0:W-:Y:S01]  /*1ade0*/  @P5 STG.E.U16 [R22.64], R16 ;  /* 0x0000001016005986 */ /* 0x0001e2000c101504 */
[----:B------:R-:W-:Y:S02]  /*1adf0*/  PRMT R24, R12, 0x7632, R24 ;  /* 0x000076320c187816 */ /* 0x000fe40000000018 */
[----:B------:R-:W-:Y:S01]  /*1ae00*/  IADD3 R0, R8, c[0x0][0x198], RZ ;  /* 0x0000660008007a10 */ /* 0x000fe20007ffe0ff */
[----:B------:R1:W-:Y:S01]  /*1ae10*/  STL.64 [R1+0xbc8], R10 ;  /* 0x000bc80a01007387 */ /* 0x0003e20000100a00 */
[----:B------:R-:W-:-:S03]  /*1ae20*/  ISETP.LT.AND P4, PT, R11, c[0x0][0x178], !P2 ;  /* 0x00005e000b007a0c */ /* 0x000fc60005781270 */
[----:B------:R4:W-:Y:S01]  /*1ae30*/  @P6 STG.E.U16 [R28.64], R24 ;  /* 0x000000181c006986 */ /* 0x0009e2000c101504 */
[----:B0-----:R-:W-:-:S04]  /*1ae40*/  IMAD.WIDE R16, R8, 0x2, R6 ;  /* 0x0000000208107825 */ /* 0x001fc800078e0206 */
[----:B-1----:R-:W-:Y:S01]  /*1ae50*/  IMAD.WIDE R10, R8, 0x2, R4 ;  /* 0x00000002080a7825 */ /* 0x002fe200078e0204 */
[----:B----4-:R-:W-:-:S03]  /*1ae60*/  PRMT R24, R26, 0x7632, R24 ;  /* 0x000076321a187816 */ /* 0x010fc60000000018 */
[----:B------:R-:W-:-:S04]  /*1ae70*/  IMAD.WIDE R28, R8, 0x2, R20 ;  /* 0x00000002081c7825 */ /* 0x000fc800078e0214 */
[----:B---3--:R-:W-:-:S05]  /*1ae80*/  IMAD.WIDE R22, R8, 0x2, R2 ;  /* 0x0000000208167825 */ /* 0x008fca00078e0202 */
[----:B------:R0:W-:Y:S04]  /*1ae90*/  @P1 STG.E.U16 [R22.64], R26 ;  /* 0x0000001a16001986 */ /* 0x0001e8000c101504 */
[----:B0-----:R-:W3:Y:S01]  /*1aea0*/  LDL.LU R26, [R1+0x94] ;  /* 0x00009400011a7983 */ /* 0x001ee20000300800 */
[----:B------:R-:W-:-:S03]  /*1aeb0*/  IMAD.WIDE R22, R0, 0x2, R2 ;  /* 0x0000000200167825 */ /* 0x000fc600078e0202 */
[----:B------:R-:W4:Y:S04]  /*1aec0*/  LDL.LU R8, [R1+0x110] ;  /* 0x0001100001087983 */ /* 0x000f280000300800 */
[----:B------:R0:W-:Y:S04]  /*1aed0*/  STL.64 [R1+0xbb8], R2 ;  /* 0x000bb80201007387 */ /* 0x0001e80000100a00 */
[----:B0-----:R-:W2:Y:S01]  /*1aee0*/  LDL.LU R3, [R1+0x170] ;  /* 0x0001700001037983 */ /* 0x001ea20000300800 */
[----:B------:R-:W-:-:S03]  /*1aef0*/  ISETP.LT.AND P5, PT, R27, c[0x0][0x178], !P2 ;  /* 0x00005e001b007a0c */ /* 0x000fc600057a1270 */
[----:B--2---:R0:W-:Y:S04]  /*1af00*/  @P4 STG.E.U16 [R10.64], R3 ;  /* 0x000000030a004986 */ /* 0x0041e8000c101504 */
[----:B0-----:R-:W2:Y:S06]  /*1af10*/  LDL.LU.64 R10, [R1+0xbc8] ;  /* 0x000bc800010a7983 */ /* 0x001eac0000300a00 */
[----:B----4-:R0:W-:Y:S04]  /*1af20*/  @P5 STG.E.U16 [R16.64], R8 ;  /* 0x0000000810005986 */ /* 0x0101e8000c101504 */
[----:B0-----:R-:W4:Y:S01]  /*1af30*/  LDL.LU.64 R16, [R1+0xbc0] ;  /* 0x000bc00001107983 */ /* 0x001f220000300a00 */
[----:B------:R-:W-:-:S02]  /*1af40*/  ISETP.LT.AND P2, PT, R19, c[0x0][0x178], !P2 ;  /* 0x00005e0013007a0c */ /* 0x000fc40005741270 */
[----:B------:R-:W-:Y:S02]  /*1af50*/  ISETP.LT.AND P6, PT, R14, c[0x0][0x178], !P0 ;  /* 0x00005e000e007a0c */ /* 0x000fe400047c1270 */
[----:B------:R-:W-:Y:S02]  /*1af60*/  ISETP.LT.AND P5, PT, R27, c[0x0][0x178], !P0 ;  /* 0x00005e001b007a0c */ /* 0x000fe400047a1270 */
[----:B--2---:R-:W-:Y:S02]  /*1af70*/  ISETP.LT.AND P4, PT, R11, c[0x0][0x178], !P0 ;  /* 0x00005e000b007a0c */ /* 0x004fe40004781270 */
[----:B------:R-:W-:Y:S01]  /*1af80*/  PRMT R10, R3, 0x7632, R10 ;  /* 0x00007632030a7816 */ /* 0x000fe2000000000a */
[----:B------:R-:W-:-:S04]  /*1af90*/  IMAD.WIDE R2, R0, 0x2, R4 ;  /* 0x0000000200027825 */ /* 0x000fc800078e0204 */
[----:B----4-:R-:W-:Y:S04]  /*1afa0*/  @P2 STG.E.U16 [R28.64], R16 ;  /* 0x000000101c002986 */ /* 0x010fe8000c101504 */
[----:B------:R0:W-:Y:S04]  /*1afb0*/  @P6 STG.E.U16 [R22.64], R24 ;  /* 0x0000001816006986 */ /* 0x0001e8000c101504 */
[----:B------:R1:W-:Y:S01]  /*1afc0*/  @P4 STG.E.U16 [R2.64], R10 ;  /* 0x0000000a02004986 */ /* 0x0003e2000c101504 */
[----:B0-----:R-:W-:Y:S01]  /*1afd0*/  PRMT R24, R8, 0x7632, R24 ;  /* 0x0000763208187816 */ /* 0x001fe20000000018 */
[----:B------:R-:W-:-:S02]  /*1afe0*/  IMAD.WIDE R22, R0, 0x2, R6 ;  /* 0x0000000200167825 */ /* 0x000fc400078e0206 */
[----:B-1----:R-:W2:Y:S04]  /*1aff0*/  LDL.LU.64 R2, [R1+0xbb8] ;  /* 0x000bb80001027983 */ /* 0x002ea80000300a00 */
[----:B------:R0:W-:Y:S04]  /*1b000*/  @P5 STG.E.U16 [R22.64], R24 ;  /* 0x0000001816005986 */ /* 0x0001e8000c101504 */
[----:B0-----:R-:W4:Y:S01]  /*1b010*/  LDL.LU R24, [R1+0x74] ;  /* 0x0000740001187983 */ /* 0x001f220000300800 */
[----:B------:R-:W-:-:S04]  /*1b020*/  IADD3 R12, R15, 0x28, RZ ;  /* 0x000000280f0c7810 */ /* 0x000fc80007ffe0ff */
[----:B------:R-:W-:Y:S02]  /*1b030*/  ISETP.GE.AND P3, PT, R12, c[0x0][0x17c], PT ;  /* 0x00005f000c007a0c */ /* 0x000fe40003f66270 */
[----:B------:R-:W-:Y:S02]  /*1b040*/  IADD3 R12, R15, 0x29, RZ ;  /* 0x000000290f0c7810 */ /* 0x000fe40007ffe0ff */
[----:B------:R-:W-:Y:S02]  /*1b050*/  ISETP.LT.AND P6, PT, R19, c[0x0][0x178], !P0 ;  /* 0x00005e0013007a0c */ /* 0x000fe400047c1270 */
[----:B------:R-:W-:Y:S02]  /*1b060*/  ISETP.LT.AND P0, PT, R14, c[0x0][0x178], !P3 ;  /* 0x00005e000e007a0c */ /* 0x000fe40005f01270 */
[----:B------:R-:W-:Y:S02]  /*1b070*/  ISETP.GE.AND P1, PT, R12, c[0x0][0x17c], PT ;  /* 0x00005f000c007a0c */ /* 0x000fe40003f26270 */
[----:B------:R-:W-:-:S02]  /*1b080*/  IADD3 R8, R0, c[0x0][0x198], RZ ;  /* 0x0000660000087a10 */ /* 0x000fc40007ffe0ff */
[C---:B------:R-:W-:Y:S01]  /*1b090*/  IADD3 R12, R15.reuse, 0x2a, RZ ;  /* 0x0000002a0f0c7810 */ /* 0x040fe20007ffe0ff */
[----:B------:R-:W-:Y:S01]  /*1b0a0*/  IMAD.WIDE R28, R0, 0x2, R20 ;  /* 0x00000002001c7825 */ /* 0x000fe200078e0214 */
[----:B------:R-:W-:Y:S02]  /*1b0b0*/  PRMT R16, R16, 0x7632, R16 ;  /* 0x0000763210107816 */ /* 0x000fe40000000010 */
[----:B------:R-:W-:Y:S02]  /*1b0c0*/  ISETP.GE.AND P2, PT, R12, c[0x0][0x17c], PT ;  /* 0x00005f000c007a0c */ /* 0x000fe40003f46270 */
[----:B------:R-:W-:Y:S01]  /*1b0d0*/  IADD3 R12, R15, 0x2b, RZ ;  /* 0x0000002b0f0c7810 */ /* 0x000fe20007ffe0ff */
[----:B------:R3:W-:Y:S02]  /*1b0e0*/  @P6 STG.E.U16 [R28.64], R16 ;  /* 0x000000101c006986 */ /* 0x0007e4000c101504 */
[----:B---3--:R-:W-:Y:S01]  /*1b0f0*/  PRMT R16, R26, 0x7632, R16 ;  /* 0x000076321a107816 */ /* 0x008fe20000000010 */
[----:B--2---:R-:W-:-:S05]  /*1b100*/  IMAD.WIDE R22, R8, 0x2, R2 ;  /* 0x0000000208167825 */ /* 0x004fca00078e0202 */
[----:B------:R0:W-:Y:S01]  /*1b110*/  @P0 STG.E.U16 [R22.64], R26 ;  /* 0x0000001a16000986 */ /* 0x0001e2000c101504 */
[----:B------:R-:W-:-:S03]  /*1b120*/  ISETP.GE.AND P0, PT, R12, c[0x0][0x17c], PT ;  /* 0x00005f000c007a0c */ /* 0x000fc60003f06270 */
[----:B----4-:R1:W-:Y:S04]  /*1b130*/  STL.64 [R1+0xbb0], R24 ;  /* 0x000bb01801007387 */ /* 0x0103e80000100a00 */
[----:B------:R-:W-:Y:S04]  /*1b140*/  STL [R1+0xba8], R11 ;  /* 0x000ba80b01007387 */ /* 0x000fe80000100800 */
[----:B0-----:R-:W2:Y:S04]  /*1b150*/  LDL.LU R26, [R1+0x104] ;  /* 0x00010400011a7983 */ /* 0x001ea80000300800 */
[----:B------:R-:W3:Y:S01]  /*1b160*/  LDL.LU R12, [R1+0x84] ;  /* 0x00008400010c7983 */ /* 0x000ee20000300800 */
[----:B------:R-:W-:Y:S01]  /*1b170*/  ISETP.LT.AND P4, PT, R11, c[0x0][0x178], !P3 ;  /* 0x00005e000b007a0c */ /* 0x000fe20005f81270 */
[----:B-1----:R-:W-:Y:S01]  /*1b180*/  IMAD.WIDE R24, R8, 0x2, R4 ;  /* 0x0000000208187825 */ /* 0x002fe200078e0204 */
[----:B------:R-:W-:-:S11]  /*1b190*/  ISETP.LT.AND P5, PT, R27, c[0x0][0x178], !P3 ;  /* 0x00005e001b007a0c */ /* 0x000fd60005fa1270 */
[----:B---3--:R0:W-:Y:S04]  /*1b1a0*/  @P4 STG.E.U16 [R24.64], R12 ;  /* 0x0000000c18004986 */ /* 0x0081e8000c101504 */
[----:B0-----:R-:W3:Y:S01]  /*1b1b0*/  LDL.LU.64 R24, [R1+0xbb0] ;  /* 0x000bb00001187983 */ /* 0x001ee20000300a00 */
[----:B------:R-:W-:Y:S01]  /*1b1c0*/  IMAD.WIDE R10, R8, 0x2, R6 ;  /* 0x00000002080a7825 */ /* 0x000fe200078e0206 */
[----:B------:R-:W-:Y:S02]  /*1b1d0*/  ISETP.LT.AND P3, PT, R19, c[0x0][0x178], !P3 ;  /* 0x00005e0013007a0c */ /* 0x000fe40005f61270 */
[----:B------:R-:W-:Y:S02]  /*1b1e0*/  ISETP.LT.AND P6, PT, R14, c[0x0][0x178], !P1 ;  /* 0x00005e000e007a0c */ /* 0x000fe40004fc1270 */
[C---:B------:R-:W-:Y:S01]  /*1b1f0*/  IADD3 R0, R8.reuse, c[0x0][0x198], RZ ;  /* 0x0000660008007a10 */ /* 0x040fe20007ffe0ff */
[----:B---3--:R0:W-:Y:S04]  /*1b200*/  @P5 STG.E.U16 [R10.64], R24 ;  /* 0x000000180a005986 */ /* 0x0081e8000c101504 */
[----:B0-----:R-:W3:Y:S04]  /*1b210*/  LDL.LU R11, [R1+0xba8] ;  /* 0x000ba800010b7983 */ /* 0x001ee80000300800 */
[----:B------:R-:W4:Y:S01]  /*1b220*/  LDL.LU R10, [R1+0xb4] ;  /* 0x0000b400010a7983 */ /* 0x000f220000300800 */
[----:B------:R-:W-:-:S04]  /*1b230*/  IMAD.WIDE R22, R8, 0x2, R20 ;  /* 0x0000000208167825 */ /* 0x000fc800078e0214 */
[----:B------:R-:W-:Y:S01]  /*1b240*/  IMAD.WIDE R28, R0, 0x2, R2 ;  /* 0x00000002001c7825 */ /* 0x000fe200078e0202 */
[----:B------:R0:W-:Y:S01]  /*1b250*/  @P3 STG.E.U16 [R22.64], R25 ;  /* 0x0000001916003986 */ /* 0x0001e2000c101504 */
[----:B------:R-:W-:-:S03]  /*1b260*/  ISETP.LT.AND P5, PT, R27, c[0x0][0x178], !P1 ;  /* 0x00005e001b007a0c */ /* 0x000fc60004fa1270 */
[----:B------:R1:W-:Y:S01]  /*1b270*/  @P6 STG.E.U16 [R28.64], R16 ;  /* 0x000000101c006986 */ /* 0x0003e2000c101504 */
[----:B------:R-:W-:Y:S02]  /*1b280*/  ISETP.LT.AND P6, PT, R19, c[0x0][0x178], !P1 ;  /* 0x00005e0013007a0c */ /* 0x000fe40004fc1270 */
[----:B------:R-:W-:Y:S02]  /*1b290*/  PRMT R18, R12, 0x7632, R18 ;  /* 0x000076320c127816 */ /* 0x000fe40000000012 */
[----:B------:R-:W-:Y:S01]  /*1b2a0*/  PRMT R8, R25, 0x7632, R8 ;  /* 0x0000763219087816 */ /* 0x000fe20000000008 */
[----:B0-----:R-:W-:Y:S01]  /*1b2b0*/  IMAD.WIDE R22, R0, 0x2, R20 ;  /* 0x0000000200167825 */ /* 0x001fe200078e0214 */
[----:B-1----:R-:W-:-:S03]  /*1b2c0*/  PRMT R16, R24, 0x7632, R16 ;  /* 0x0000763218107816 */ /* 0x002fc60000000010 */
[----:B------:R-:W-:Y:S01]  /*1b2d0*/  IMAD.WIDE R28, R0, 0x2, R4 ;  /* 0x00000002001c7825 */ /* 0x000fe200078e0204 */
[----:B------:R-:W-:-:S03]  /*1b2e0*/  IADD3 R12, R15, 0x2c, RZ ;  /* 0x0000002c0f0c7810 */ /* 0x000fc60007ffe0ff */
[C---:B------:R-:W-:Y:S01]  /*1b2f0*/  IMAD.WIDE R24, R0.reuse, 0x2, R6 ;  /* 0x0000000200187825 */ /* 0x040fe200078e0206 */
[----:B------:R-:W-:Y:S02]  /*1b300*/  IADD3 R0, R0, c[0x0][0x198], RZ ;  /* 0x0000660000007a10 */ /* 0x000fe40007ffe0ff */
[----:B------:R-:W-:Y:S02]  /*1b310*/  ISETP.GE.AND P3, PT, R12, c[0x0][0x17c], PT ;  /* 0x00005f000c007a0c */ /* 0x000fe40003f66270 */
[----:B------:R-:W-:Y:S02]  /*1b320*/  IADD3 R12, R15, 0x2d, RZ ;  /* 0x0000002d0f0c7810 */ /* 0x000fe40007ffe0ff */
[----:B---3--:R-:W-:Y:S02]  /*1b330*/  ISETP.LT.AND P4, PT, R11, c[0x0][0x178], !P1 ;  /* 0x00005e000b007a0c */ /* 0x008fe40004f81270 */
[----:B------:R-:W-:Y:S01]  /*1b340*/  ISETP.LT.AND P1, PT, R14, c[0x0][0x178], !P2 ;  /* 0x00005e000e007a0c */ /* 0x000fe20005721270 */
[----:B----4-:R-:W-:Y:S10]  /*1b350*/  STL.64 [R1+0xba0], R10 ;  /* 0x000ba00a01007387 */ /* 0x010ff40000100a00 */
[----:B------:R-:W-:Y:S04]  /*1b360*/  @P4 STG.E.U16 [R28.64], R18 ;  /* 0x000000121c004986 */ /* 0x000fe8000c101504 */
[----:B------:R-:W-:Y:S04]  /*1b370*/  @P5 STG.E.U16 [R24.64], R16 ;  /* 0x0000001018005986 */ /* 0x000fe8000c101504 */
[----:B------:R0:W-:Y:S02]  /*1b380*/  @P6 STG.E.U16 [R22.64], R8 ;  /* 0x0000000816006986 */ /* 0x0001e4000c101504 */
[----:B0-----:R-:W-:Y:S01]  /*1b390*/  IMAD.WIDE R22, R0, 0x2, R2 ;  /* 0x0000000200167825 */ /* 0x001fe200078e0202 */
[----:B--2---:R-:W-:-:S04]  /*1b3a0*/  PRMT R16, R26, 0x7632, R16 ;  /* 0x000076321a107816 */ /* 0x004fc80000000010 */
[----:B------:R0:W-:Y:S01]  /*1b3b0*/  @P1 STG.E.U16 [R22.64], R26 ;  /* 0x0000001a16001986 */ /* 0x0001e2000c101504 */
[----:B------:R-:W-:-:S03]  /*1b3c0*/  ISETP.GE.AND P1, PT, R12, c[0x0][0x17c], PT ;  /* 0x00005f000c007a0c */ /* 0x000fc60003f26270 */
[----:B0-----:R-:W2:Y:S04]  /*1b3d0*/  LDL.LU R26, [R1+0x194] ;  /* 0x00019400011a7983 */ /* 0x001ea80000300800 */
[----:B------:R-:W3:Y:S01]  /*1b3e0*/  LDL.LU R12, [R1+0xd4] ;  /* 0x0000d400010c7983 */ /* 0x000ee20000300800 */
[----:B------:R-:W-:Y:S01]  /*1b3f0*/  ISETP.LT.AND P4, PT, R11, c[0x0][0x178], !P2 ;  /* 0x00005e000b007a0c */ /* 0x000fe20005781270 */
[----:B------:R-:W-:Y:S01]  /*1b400*/  IMAD.WIDE R10, R0, 0x2, R4 ;  /* 0x00000002000a7825 */ /* 0x000fe200078e0204 */
[----:B------:R-:W-:Y:S02]  /*1b410*/  ISETP.LT.AND P5, PT, R27, c[0x0][0x178], !P2 ;  /* 0x00005e001b007a0c */ /* 0x000fe400057a1270 */
[----:B------:R-:W-:Y:S02]  /*1b420*/  ISETP.LT.AND P2, PT, R19, c[0x0][0x178], !P2 ;  /* 0x00005e0013007a0c */ /* 0x000fe40005741270 */
[----:B------:R-:W-:-:S07]  /*1b430*/  ISETP.LT.AND P6, PT, R14, c[0x0][0x178], !P0 ;  /* 0x00005e000e007a0c */ /* 0x000fce00047c1270 */
[----:B---3--:R0:W-:Y:S04]  /*1b440*/  @P4 STG.E.U16 [R10.64], R12 ;  /* 0x0000000c0a004986 */ /* 0x0081e8000c101504 */
[----:B0-----:R-:W3:Y:S01]  /*1b450*/  LDL.LU.64 R10, [R1+0xba0] ;  /* 0x000ba000010a7983 */ /* 0x001ee20000300a00 */
[C---:B------:R-:W-:Y:S01]  /*1b460*/  IADD3 R8, R0.reuse, c[0x0][0x198], RZ ;  /* 0x0000660000087a10 */ /* 0x040fe20007ffe0ff */
[C---:B------:R-:W-:Y:S02]  /*1b470*/  IMAD.WIDE R22, R0.reuse, 0x2, R6 ;  /* 0x0000000200167825 */ /* 0x040fe400078e0206 */
[----:B------:R-:W2:Y:S02]  /*1b480*/  LDL.LU R18, [R1+0x184] ;  /* 0x0001840001127983 */ /* 0x000ea40000300800 */
[----:B------:R-:W-:-:S04]  /*1b490*/  IMAD.WIDE R24, R0, 0x2, R20 ;  /* 0x0000000200187825 */ /* 0x000fc800078e0214 */
[----:B------:R-:W-:Y:S01]  /*1b4a0*/  IMAD.WIDE R28, R8, 0x2, R2 ;  /* 0x00000002081c7825 */ /* 0x000fe200078e0202 */
[----:B---3--:R0:W-:Y:S01]  /*1b4b0*/  @P5 STG.E.U16 [R22.64], R10 ;  /* 0x0000000a16005986 */ /* 0x0081e2000c101504 */
[----:B------:R-:W-:Y:S02]  /*1b4c0*/  ISETP.LT.AND P4, PT, R11, c[0x0][0x178], !P0 ;  /* 0x00005e000b007a0c */ /* 0x000fe40004781270 */
[----:B------:R-:W-:Y:S01]  /*1b4d0*/  ISETP.LT.AND P5, PT, R27, c[0x0][0x178], !P0 ;  /* 0x00005e001b007a0c */ /* 0x000fe200047a1270 */
[----:B------:R1:W-:Y:S04]  /*1b4e0*/  @P2 STG.E.U16 [R24.64], R9 ;  /* 0x0000000918002986 */ /* 0x0003e8000c101504 */
[----:B------:R3:W-:Y:S01]  /*1b4f0*/  @P6 STG.E.U16 [R28.64], R16 ;  /* 0x000000101c006986 */ /* 0x0007e2000c101504 */
[----:B------:R-:W-:-:S02]  /*1b500*/  ISETP.LT.AND P6, PT, R19, c[0x0][0x178], !P0 ;  /* 0x00005e0013007a0c */ /* 0x000fc400047c1270 */
[----:B------:R-:W-:Y:S01]  /*1b510*/  ISETP.LT.AND P0, PT, R14, c[0x0][0x178], !P3 ;  /* 0x00005e000e007a0c */ /* 0x000fe20005f01270 */
[----:B0-----:R-:W-:Y:S01]  /*1b520*/  IMAD.WIDE R22, R8, 0x2, R20 ;  /* 0x0000000208167825 */ /* 0x001fe200078e0214 */
[----:B------:R-:W-:Y:S02]  /*1b530*/  PRMT R0, R10, 0x7632, R0 ;  /* 0x000076320a007816 */ /* 0x000fe40000000000 */
[----:B------:R-:W4:Y:S01]  /*1b540*/  LDL.LU R10, [R1+0x1a4] ;  /* 0x0001a400010a7983 */ /* 0x000f220000300800 */
[----:B-1----:R-:W-:Y:S01]  /*1b550*/  IMAD.WIDE R24, R8, 0x2, R6 ;  /* 0x0000000208187825 */ /* 0x002fe200078e0206 */
[----:B------:R-:W-:Y:S02]  /*1b560*/  PRMT R9, R9, 0x7632, R9 ;  /* 0x0000763209097816 */ /* 0x000fe40000000009 */
[----:B---3--:R-:W-:Y:S01]  /*1b570*/  PRMT R16, R12, 0x7632, R16 ;  /* 0x000076320c107816 */ /* 0x008fe20000000010 */
[C---:B------:R-:W-:Y:S01]  /*1b580*/  IMAD.WIDE R28, R8.reuse, 0x2, R4 ;  /* 0x00000002081c7825 */ /* 0x040fe200078e0204 */
[----:B------:R-:W-:-:S02]  /*1b590*/  IADD3 R8, R8, c[0x0][0x198], RZ ;  /* 0x0000660008087a10 */ /* 0x000fc40007ffe0ff */
[C---:B------:R-:W-:Y:S02]  /*1b5a0*/  IADD3 R12, R15.reuse, 0x2e, RZ ;  /* 0x0000002e0f0c7810 */ /* 0x040fe40007ffe0ff */
[----:B------:R2:W-:Y:S02]  /*1b5b0*/  @P4 STG.E.U16 [R28.64], R16 ;  /* 0x000000101c004986 */ /* 0x0005e4000c101504 */
[----:B------:R-:W-:Y:S02]  /*1b5c0*/  ISETP.GE.AND P2, PT, R12, c[0x0][0x17c], PT ;  /* 0x00005f000c007a0c */ /* 0x000fe40003f46270 */
[----:B------:R-:W-:Y:S01]  /*1b5d0*/  @P5 STG.E.U16 [R24.64], R0 ;  /* 0x0000000018005986 */ /* 0x000fe2000c101504 */
[----:B------:R-:W-:-:S03]  /*1b5e0*/  IADD3 R12, R15, 0x2f, RZ ;  /* 0x0000002f0f0c7810 */ /* 0x000fc60007ffe0ff */
[----:B------:R0:W-:Y:S01]  /*1b5f0*/  @P6 STG.E.U16 [R22.64], R9 ;  /* 0x0000000916006986 */ /* 0x0001e2000c101504 */
[----:B--2---:R-:W-:Y:S01]  /*1b600*/  PRMT R16, R26, 0x7632, R16 ;  /* 0x000076321a107816 */ /* 0x004fe20000000010 */
[----:B0-----:R-:W-:-:S05]  /*1b610*/  IMAD.WIDE R22, R8, 0x2, R2 ;  /* 0x0000000208167825 */ /* 0x001fca00078e0202 */
[----:B------:R0:W-:Y:S01]  /*1b620*/  @P0 STG.E.U16 [R22.64], R26 ;  /* 0x0000001a16000986 */ /* 0x0001e2000c101504 */
[----:B------:R-:W-:-:S03]  /*1b630*/  ISETP.GE.AND P0, PT, R12, c[0x0][0x17c], PT ;  /* 0x00005f000c007a0c */ /* 0x000fc60003f06270 */
[----:B0-----:R-:W2:Y:S04]  /*1b640*/  LDL.LU R26, [R1+0x174] ;  /* 0x00017400011a7983 */ /* 0x001ea80000300800 */
[----:B------:R-:W3:Y:S01]  /*1b650*/  LDL.LU R12, [R1+0x164] ;  /* 0x00016400010c7983 */ /* 0x000ee20000300800 */
[----:B------:R-:W-:Y:S02]  /*1b660*/  ISETP.LT.AND P4, PT, R11, c[0x0][0x178], !P3 ;  /* 0x00005e000b007a0c */ /* 0x000fe40005f81270 */
[----:B------:R-:W-:Y:S02]  /*1b670*/  ISETP.LT.AND P5, PT, R27, c[0x0][0x178], !P3 ;  /* 0x00005e001b007a0c */ /* 0x000fe40005fa1270 */
[----:B------:R-:W-:Y:S02]  /*1b680*/  ISETP.LT.AND P3, PT, R19, c[0x0][0x178], !P3 ;  /* 0x00005e0013007a0c */ /* 0x000fe40005f61270 */
[----:B------:R-:W-:-:S02]  /*1b690*/  ISETP.LT.AND P6, PT, R14, c[0x0][0x178], !P1 ;  /* 0x00005e000e007a0c */ /* 0x000fc40004fc1270 */
[C---:B------:R-:W-:Y:S01]  /*1b6a0*/  IADD3 R0, R8.reuse, c[0x0][0x198], RZ ;  /* 0x0000660008007a10 */ /* 0x040fe20007ffe0ff */
[----:B------:R-:W-:-:S04]  /*1b6b0*/  IMAD.WIDE R24, R8, 0x2, R4 ;  /* 0x0000000208187825 */ /* 0x000fc800078e0204 */
[C---:B------:R-:W-:Y:S01]  /*1b6c0*/  IMAD.WIDE R22, R8.reuse, 0x2, R6 ;  /* 0x0000000208167825 */ /* 0x040fe200078e0206 */
[----:B------:R0:W-:Y:S03]  /*1b6d0*/  @P4 STG.E.U16 [R24.64], R18 ;  /* 0x0000001218004986 */ /* 0x0001e6000c101504 */
[----:B------:R-:W-:Y:S01]  /*1b6e0*/  IMAD.WIDE R8, R8, 0x2, R20 ;  /* 0x0000000208087825 */ /* 0x000fe200078e0214 */
[----:B------:R-:W-:-:S03]  /*1b6f0*/  ISETP.LT.AND P4, PT, R11, c[0x0][0x178], !P1 ;  /* 0x00005e000b007a0c */ /* 0x000fc60004f81270 */
[----:B------:R-:W-:-:S04]  /*1b700*/  IMAD.WIDE R28, R0, 0x2, R2 ;  /* 0x00000002001c7825 */ /* 0x000fc800078e0202 */
[----:B0-----:R-:W-:Y:S01]  /*1b710*/  IMAD.WIDE R24, R0, 0x2, R20 ;  /* 0x0000000200187825 */ /* 0x001fe200078e0214 */
[----:B---3--:R0:W-:Y:S01]  /*1b720*/  @P5 STG.E.U16 [R22.64], R12 ;  /* 0x0000000c16005986 */ /* 0x0081e2000c101504 */
[----:B------:R-:W-:-:S03]  /*1b730*/  ISETP.LT.AND P5, PT, R27, c[0x0][0x178], !P1 ;  /* 0x00005e001b007a0c */ /* 0x000fc60004fa1270 */
[----:B------:R1:W-:Y:S04]  /*1b740*/  @P3 STG.E.U16 [R8.64], R13 ;  /* 0x0000000d08003986 */ /* 0x0003e8000c101504 */
[----:B------:R3:W-:Y:S01]  /*1b750*/  @P6 STG.E.U16 [R28.64], R16 ;  /* 0x000000101c006986 */ /* 0x0007e2000c101504 */
[----:B------:R-:W-:Y:S02]  /*1b760*/  ISETP.LT.AND P6, PT, R19, c[0x0][0x178], !P1 ;  /* 0x00005e0013007a0c */ /* 0x000fe40004fc1270 */
[----:B------:R-:W-:Y:S01]  /*1b770*/  ISETP.LT.AND P1, PT, R14, c[0x0][0x178], !P2 ;  /* 0x00005e000e007a0c */ /* 0x000fe20005721270 */
[----:B0-----:R-:W-:Y:S01]  /*1b780*/  IMAD.WIDE R22, R0, 0x2, R6 ;  /* 0x0000000200167825 */ /* 0x001fe200078e0206 */
[----:B-1----:R-:W-:Y:S02]  /*1b790*/  PRMT R9, R12, 0x7632, R9 ;  /* 0x000076320c097816 */ /* 0x002fe40000000009 */
[----:B------:R-:W-:-:S02]  /*1b7a0*/  PRMT R8, R18, 0x7632, R8 ;  /* 0x0000763212087816 */ /* 0x000fc40000000008 */
[----:B---3--:R-:W-:Y:S01]  /*1b7b0*/  PRMT R16, R13, 0x7632, R16 ;  /* 0x000076320d107816 */ /* 0x008fe20000000010 */
[C---:B------:R-:W-:Y:S01]  /*1b7c0*/  IMAD.WIDE R12, R0.reuse, 0x2, R4 ;  /* 0x00000002000c7825 */ /* 0x040fe200078e0204 */
[----:B------:R-:W-:Y:S01]  /*1b7d0*/  IADD3 R0, R0, c[0x0][0x198], RZ ;  /* 0x0000660000007a10 */ /* 0x000fe20007ffe0ff */
[----:B------:R-:W3:Y:S04]  /*1b7e0*/  LDL.LU R18, [R1+0xb98] ;  /* 0x000b980001127983 */ /* 0x000ee80000300800 */
[----:B------:R-:W-:Y:S04]  /*1b7f0*/  @P4 STG.E.U16 [R12.64], R8 ;  /* 0x000000080c004986 */ /* 0x000fe8000c101504 */
[----:B------:R0:W-:Y:S04]  /*1b800*/  @P5 STG.E.U16 [R22.64], R9 ;  /* 0x0000000916005986 */ /* 0x0001e8000c101504 */
[----:B------:R1:W-:Y:S01]  /*1b810*/  @P6 STG.E.U16 [R24.64], R16 ;  /* 0x0000001018006986 */ /* 0x0003e2000c101504 */
[----:B------:R-:W-:-:S03]  /*1b820*/  ISETP.LT.AND P6, PT, R14, c[0x0][0x178], !P0 ;  /* 0x00005e000e007a0c */ /* 0x000fc600047c1270 */
[----:B------:R-:W3:Y:S01]  /*1b830*/  LDL.LU R14, [R1+0x98] ;  /* 0x00009800010e7983 */ /* 0x000ee20000300800 */
[----:B0-----:R-:W-:Y:S01]  /*1b840*/  IMAD.WIDE R8, R0, 0x2, R2 ;  /* 0x0000000200087825 */ /* 0x001fe200078e0202 */
[----:B-1----:R-:W-:-:S04]  /*1b850*/  IADD3 R16, R15, 0x31, RZ ;  /* 0x000000310f107810 */ /* 0x002fc80007ffe0ff */
[----:B----4-:R0:W-:Y:S01]  /*1b860*/  @P1 STG.E.U16 [R8.64], R10 ;  /* 0x0000000a08001986 */ /* 0x0101e2000c101504 */
[----:B------:R-:W-:Y:S02]  /*1b870*/  ISETP.GE.AND P1, PT, R16, c[0x0][0x17c], PT ;  /* 0x00005f0010007a0c */ /* 0x000fe40003f26270 */
[----:B0-----:R-:W-:Y:S02]  /*1b880*/  PRMT R8, R10, 0x7632, R8 ;  /* 0x000076320a087816 */ /* 0x001fe40000000008 */
[----:B------:R-:W4:Y:S04]  /*1b890*/  LDL.LU R10, [R1+0x88] ;  /* 0x00008800010a7983 */ /* 0x000f280000300800 */
[----:B------:R-:W3:Y:S01]  /*1b8a0*/  LDL.LU R16, [R1+0x114] ;  /* 0x0001140001107983 */ /* 0x000ee20000300800 */
[----:B------:R-:W-:-:S02]  /*1b8b0*/  ISETP.LT.AND P4, PT, R11, c[0x0][0x178], !P2 ;  /* 0x00005e000b007a0c */ /* 0x000fc40005781270 */
[----:B------:R-:W-:Y:S02]  /*1b8c0*/  ISETP.LT.AND P5, PT, R27, c[0x0][0x178], !P2 ;  /* 0x00005e001b007a0c */ /* 0x000fe400057a1270 */
[----:B------:R-:W-:Y:S02]  /*1b8d0*/  ISETP.LT.AND P2, PT, R19, c[0x0][0x178], !P2 ;  /* 0x00005e0013007a0c */ /* 0x000fe40005741270 */
[----:B------:R-:W-:Y:S02]  /*1b8e0*/  IADD3 R28, R15, 0x30, RZ ;  /* 0x000000300f1c7810 */ /* 0x000fe40007ffe0ff */
[C---:B------:R-:W-:Y:S01]  /*1b8f0*/  IADD3 R9, R0.reuse, c[0x0][0x198], RZ ;  /* 0x0000660000097a10 */ /* 0x040fe20007ffe0ff */
[----:B------:R-:W-:Y:S01]  /*1b900*/  IMAD.WIDE R22, R0, 0x2, R4 ;  /* 0x0000000200167825 */ /* 0x000fe200078e0204 */
[----:B------:R-:W-:-:S03]  /*1b910*/  ISETP.GE.AND P3, PT, R28, c[0x0][0x17c], PT ;  /* 0x00005f001c007a0c */ /* 0x000fc60003f66270 */
[C---:B------:R-:W-:Y:S01]  /*1b920*/  IMAD.WIDE R12, R0.reuse, 0x2, R6 ;  /* 0x00000002000c7825 */ /* 0x040fe200078e0206 */
[----:B--2---:R-:W-:Y:S03]  /*1b930*/  @P4 STG.E.U16 [R22.64], R26 ;  /* 0x0000001a16004986 */ /* 0x004fe6000c101504 */
[----:B------:R-:W-:-:S04]  /*1b940*/  IMAD.WIDE R24, R0, 0x2, R20 ;  /* 0x0000000200187825 */ /* 0x000fc800078e0214 */
[----:B------:R-:W-:Y:S01]  /*1b950*/  IMAD.WIDE R28, R9, 0x2, R2 ;  /* 0x00000002091c7825 */ /* 0x000fe200078e0202 */
[----:B---3--:R-:W-:Y:S04]  /*1b960*/  @P5 STG.E.U16 [R12.64], R16 ;  /* 0x000000100c005986 */ /* 0x008fe8000c101504 */
[----:B------:R-:W-:Y:S04]  /*1b970*/  @P2 STG.E.U16 [R24.64], R17 ;  /* 0x0000001118002986 */ /* 0x000fe8000c101504 */
[----:B------:R0:W-:Y:S04]  /*1b980*/  @P6 STG.E.U16 [R28.64], R8 ;  /* 0x000000081c006986 */ /* 0x0001e8000c101504 */
[----:B0-----:R-:W2:Y:S01]  /*1b990*/  LDL.LU R29, [R1+0xacc] ;  /* 0x000acc00011d7983 */ /* 0x001ea20000300800 */
[----:B------:R-:W-:-:S02]  /*1b9a0*/  ISETP.LT.AND P4, PT, R11, c[0x0][0x178], !P0 ;  /* 0x00005e000b007a0c */ /* 0x000fc40004781270 */
[----:B------:R-:W-:Y:S02]  /*1b9b0*/  ISETP.LT.AND P5, PT, R27, c[0x0][0x178], !P0 ;  /* 0x00005e001b007a0c */ /* 0x000fe400047a1270 */
[----:B------:R-:W-:Y:S01]  /*1b9c0*/  ISETP.LT.AND P6, PT, R19, c[0x0][0x178], !P0 ;  /* 0x00005e0013007a0c */ /* 0x000fe200047c1270 */
[----:B------:R-:W-:Y:S01]  /*1b9d0*/  IMAD.WIDE R12, R9, 0x2, R4 ;  /* 0x00000002090c7825 */ /* 0x000fe200078e0204 */
[----:B------:R-:W-:Y:S02]  /*1b9e0*/  PRMT R8, R16, 0x7632, R8 ;  /* 0x0000763210087816 */ /* 0x000fe40000000008 */
[----:B------:R-:W-:Y:S01]  /*1b9f0*/  PRMT R24, R17, 0x7632, R24 ;  /* 0x0000763211187816 */ /* 0x000fe20000000018 */
[----:B------:R-:W-:Y:S01]  /*1ba00*/  IMAD.WIDE R16, R9, 0x2, R6 ;  /* 0x0000000209107825 */ /* 0x000fe200078e0206 */
[----:B------:R-:W-:-:S03]  /*1ba10*/  PRMT R0, R26, 0x7632, R0 ;  /* 0x000076321a007816 */ /* 0x000fc60000000000 */
[C---:B------:R-:W-:Y:S01]  /*1ba20*/  IMAD.WIDE R22, R9.reuse, 0x2, R20 ;  /* 0x0000000209167825 */ /* 0x040fe200078e0214 */
[----:B------:R-:W-:Y:S02]  /*1ba30*/  IADD3 R9, R9, c[0x0][0x198], RZ ;  /* 0x0000660009097a10 */ /* 0x000fe40007ffe0ff */
[----:B------:R-:W-:Y:S01]  /*1ba40*/  IADD3 R25, R15, 0x32, RZ ;  /* 0x000000320f197810 */ /* 0x000fe20007ffe0ff */
[----:B------:R0:W-:Y:S03]  /*1ba50*/  @P4 STG.E.U16 [R12.64], R0 ;  /* 0x000000000c004986 */ /* 0x0001e6000c101504 */
[----:B------:R-:W-:Y:S01]  /*1ba60*/  ISETP.GE.AND P0, PT, R25, c[0x0][0x17c], PT ;  /* 0x00005f0019007a0c */ /* 0x000fe20003f06270 */
[----:B------:R-:W3:Y:S01]  /*1ba70*/  LDL.LU R26, [R1+0xb94] ;  /* 0x000b9400011a7983 */ /* 0x000ee20000300800 */
[----:B------:R-:W-:-:S03]  /*1ba80*/  IADD3 R25, R15, 0x33, RZ ;  /* 0x000000330f197810 */ /* 0x000fc60007ffe0ff */
[----:B------:R-:W-:Y:S01]  /*1ba90*/  @P5 STG.E.U16 [R16.64], R8 ;  /* 0x0000000810005986 */ /* 0x000fe2000c101504 */
[----:B0-----:R-:W-:-:S03]  /*1baa0*/  IMAD.WIDE R12, R9, 0x2, R2 ;  /* 0x00000002090c7825 */ /* 0x001fc600078e0202 */
[----:B------:R-:W-:Y:S01]  /*1bab0*/  @P6 STG.E.U16 [R22.64], R24 ;  /* 0x0000001816006986 */ /* 0x000fe2000c101504 */
[----:B------:R-:W-:-:S03]  /*1bac0*/  PRMT R0, R14, 0x7632, R0 ;  /* 0x000076320e007816 */ /* 0x000fc60000000000 */
[----:B------:R-:W3:Y:S01]  /*1bad0*/  LDL.LU R28, [R1+0x108] ;  /* 0x00010800011c7983 */ /* 0x000ee20000300800 */
[----:B--2---:R-:W-:-:S13]  /*1bae0*/  ISETP.LT.AND P2, PT, R29, c[0x0][0x178], !P3 ;  /* 0x00005e001d007a0c */ /* 0x004fda0005f41270 */
[----:B------:R0:W-:Y:S01]  /*1baf0*/  @P2 STG.E.U16 [R12.64], R14 ;  /* 0x0000000e0c002986 */ /* 0x0001e2000c101504 */
[----:B------:R-:W-:-:S03]  /*1bb00*/  ISETP.GE.AND P2, PT, R25, c[0x0][0x17c], PT ;  /* 0x00005f0019007a0c */ /* 0x000fc60003f46270 */
[----:B0-----:R-:W2:Y:S04]  /*1bb10*/  LDL.LU R14, [R1+0xd8] ;  /* 0x0000d800010e7983 */ /* 0x001ea80000300800 */
[----:B------:R-:W2:Y:S01]  /*1bb20*/  LDL.LU R25, [R1+0x78] ;  /* 0x0000780001197983 */ /* 0x000ea20000300800 */
[----:B------:R-:W-:Y:S02]  /*1bb30*/  ISETP.LT.AND P4, PT, R11, c[0x0][0x178], !P3 ;  /* 0x00005e000b007a0c */ /* 0x000fe40005f81270 */
[----:B------:R-:W-:Y:S02]  /*1bb40*/  ISETP.LT.AND P5, PT, R27, c[0x0][0x178], !P3 ;  /* 0x00005e001b007a0c */ /* 0x000fe40005fa1270 */
[----:B------:R-:W-:Y:S02]  /*1bb50*/  ISETP.LT.AND P3, PT, R19, c[0x0][0x178], !P3 ;  /* 0x00005e0013007a0c */ /* 0x000fe40005f61270 */
[----:B------:R-:W-:Y:S01]  /*1bb60*/  ISETP.LT.AND P6, PT, R29, c[0x0][0x178], !P1 ;  /* 0x00005e001d007a0c */ /* 0x000fe20004fc1270 */
[C---:B------:R-:W-:Y:S01]  /*1bb70*/  IMAD.WIDE R16, R9.reuse, 0x2, R4 ;  /* 0x0000000209107825 */ /* 0x040fe200078e0204 */
[----:B------:R-:W-:-:S03]  /*1bb80*/  IADD3 R24, R9, c[0x0][0x198], RZ ;  /* 0x0000660009187a10 */ /* 0x000fc60007ffe0ff */
[C---:B------:R-:W-:Y:S02]  /*1bb90*/  IMAD.WIDE R12, R9.reuse, 0x2, R6 ;  /* 0x00000002090c7825 */ /* 0x040fe400078e0206 */
[----:B----4-:R0:W-:Y:S02]  /*1bba0*/  @P4 STG.E.U16 [R16.64], R10 ;  /* 0x0000000a10004986 */ /* 0x0101e4000c101504 */
[----:B------:R-:W-:Y:S01]  /*1bbb0*/  IMAD.WIDE R8, R9, 0x2, R20 ;  /* 0x0000000209087825 */ /* 0x000fe200078e0214 */
[----:B------:R-:W-:-:S03]  /*1bbc0*/  ISETP.LT.AND P4, PT, R11, c[0x0][0x178], !P1 ;  /* 0x00005e000b007a0c */ /* 0x000fc60004f81270 */
[----:B------:R-:W-:-:S04]  /*1bbd0*/  IMAD.WIDE R22, R24, 0x2, R2 ;  /* 0x0000000218167825 */ /* 0x000fc800078e0202 */
[----:B0-----:R-:W-:Y:S01]  /*1bbe0*/  IMAD.WIDE R16, R24, 0x2, R20 ;  /* 0x0000000218107825 */ /* 0x001fe200078e0214 */
[----:B--2---:R0:W-:Y:S01]  /*1bbf0*/  @P5 STG.E.U16 [R12.64], R25 ;  /* 0x000000190c005986 */ /* 0x0041e2000c101504 */
[----:B------:R-:W-:-:S03]  /*1bc00*/  ISETP.LT.AND P5, PT, R27, c[0x0][0x178], !P1 ;  /* 0x00005e001b007a0c */ /* 0x000fc60004fa1270 */
[----:B---3--:R1:W-:Y:S04]  /*1bc10*/  @P3 STG.E.U16 [R8.64], R26 ;  /* 0x0000001a08003986 */ /* 0x0083e8000c101504 */
[----:B------:R2:W-:Y:S01]  /*1bc20*/  @P6 STG.E.U16 [R22.64], R0 ;  /* 0x0000000016006986 */ /* 0x0005e2000c101504 */
[----:B------:R-:W-:Y:S02]  /*1bc30*/  ISETP.LT.AND P6, PT, R19, c[0x0][0x178], !P1 ;  /* 0x00005e0013007a0c */ /* 0x000fe40004fc1270 */
[----:B------:R-:W-:Y:S01]  /*1bc40*/  ISETP.LT.AND P1, PT, R29, c[0x0][0x178], !P0 ;  /* 0x00005e001d007a0c */ /* 0x000fe20004721270 */
[----:B0-----:R-:W-:-:S04]  /*1bc50*/  IMAD.WIDE R12, R24, 0x2, R6 ;  /* 0x00000002180c7825 */ /* 0x001fc800078e0206 */
[C---:B-1----:R-:W-:Y:S01]  /*1bc60*/  IMAD.WIDE R8, R24.reuse, 0x2, R4 ;  /* 0x0000000218087825 */ /* 0x042fe200078e0204 */
[----:B------:R-:W-:Y:S02]  /*1bc70*/  IADD3 R24, R24, c[0x0][0x198], RZ ;  /* 0x0000660018187a10 */ /* 0x000fe40007ffe0ff */
[----:B--2---:R-:W-:Y:S02]  /*1bc80*/  PRMT R0, R10, 0x7632, R0 ;  /* 0x000076320a007816 */ /* 0x004fe40000000000 */
[----:B------:R-:W-:Y:S01]  /*1bc90*/  IADD3 R23, R15, 0x34, RZ ;  /* 0x000000340f177810 */ /* 0x000fe20007ffe0ff */
[----:B------:R-:W2:Y:S01]  /*1bca0*/  LDL.LU R10, [R1+0xb90] ;  /* 0x000b9000010a7983 */ /* 0x000ea20000300800 */
[----:B------:R-:W-:Y:S02]  /*1bcb0*/  PRMT R22, R25, 0x7632, R22 ;  /* 0x0000763219167816 */ /* 0x000fe40000000016 */
[----:B------:R-:W-:Y:S01]  /*1bcc0*/  PRMT R26, R26, 0x7632, R26 ;  /* 0x000076321a1a7816 */ /* 0x000fe2000000001a */
[----:B------:R0:W-:Y:S01]  /*1bcd0*/  @P4 STG.E.U16 [R8.64], R0 ;  /* 0x0000000008004986 */ /* 0x0001e2000c101504 */
[----:B------:R-:W-:-:S02]  /*1bce0*/  ISETP.GE.AND P3, PT, R23, c[0x0][0x17c], PT ;  /* 0x00005f0017007a0c */ /* 0x000fc40003f66270 */
[----:B------:R-:W-:Y:S01]  /*1bcf0*/  IADD3 R23, R15, 0x35, RZ ;  /* 0x000000350f177810 */ /* 0x000fe20007ffe0ff */
[----:B------:R1:W-:Y:S04]  /*1bd00*/  @P5 STG.E.U16 [R12.64], R22 ;  /* 0x000000160c005986 */ /* 0x0003e8000c101504 */
[----:B------:R3:W-:Y:S01]  /*1bd10*/  @P6 STG.E.U16 [R16.64], R26 ;  /* 0x0000001a10006986 */ /* 0x0007e2000c101504 */
[----:B0-----:R-:W-:Y:S01]  /*1bd20*/  IMAD.WIDE R8, R24, 0x2, R2 ;  /* 0x0000000218087825 */ /* 0x001fe200078e0202 */
[----:B-1----:R-:W-:-:S04]  /*1bd30*/  PRMT R22, R28, 0x7632, R22 ;  /* 0x000076321c167816 */ /* 0x002fc80000000016 */
[----:B------:R0:W-:Y:S01]  /*1bd40*/  @P1 STG.E.U16 [R8.64], R28 ;  /* 0x0000001c08001986 */ /* 0x0001e2000c101504 */
[----:B------:R-:W-:-:S03]  /*1bd50*/  ISETP.GE.AND P1, PT, R23, c[0x0][0x17c], PT ;  /* 0x00005f0017007a0c */ /* 0x000fc60003f26270 */
[----:B---3--:R-:W3:Y:S04]  /*1bd60*/  LDL.LU R26, [R1+0x198] ;  /* 0x00019800011a7983 */ /* 0x008ee80000300800 */
[----:B0-----:R-:W4:Y:S04]  /*1bd70*/  LDL.LU R28, [R1+0x188] ;  /* 0x00018800011c7983 */ /* 0x001f280000300800 */
[----:B------:R-:W2:Y:S01]  /*1bd80*/  LDL.LU R23, [R1+0xb8] ;  /* 0x0000b80001177983 */ /* 0x000ea20000300800 */
[----:B------:R-:W-:Y:S02]  /*1bd90*/  ISETP.LT.AND P4, PT, R11, c[0x0][0x178], !P0 ;  /* 0x00005e000b007a0c */ /* 0x000fe40004781270 */
[----:B------:R-:W-:-:S02]  /*1bda0*/  ISETP.LT.AND P5, PT, R27, c[0x0][0x178], !P0 ;  /* 0x00005e001b007a0c */ /* 0x000fc400047a1270 */
[----:B------:R-:W-:Y:S01]  /*1bdb0*/  ISETP.LT.AND P0, PT, R19, c[0x0][0x178], !P0 ;  /* 0x00005e0013007a0c */ /* 0x000fe20004701270 */
[C---:B------:R-:W-:Y:S01]  /*1bdc0*/  IMAD.WIDE R12, R24.reuse, 0x2, R4 ;  /* 0x00000002180c7825 */ /* 0x040fe200078e0204 */
[C---:B------:R-:W-:Y:S02]  /*1bdd0*/  IADD3 R0, R24.reuse, c[0x0][0x198], RZ ;  /* 0x0000660018007a10 */ /* 0x040fe40007ffe0ff */
[----:B------:R-:W-:Y:S01]  /*1bde0*/  ISETP.LT.AND P6, PT, R29, c[0x0][0x178], !P2 ;  /* 0x00005e001d007a0c */ /* 0x000fe200057c1270 */
[----:B------:R-:W-:-:S04]  /*1bdf0*/  IMAD.WIDE R8, R24, 0x2, R6 ;  /* 0x0000000218087825 */ /* 0x000fc800078e0206 */
[----:B------:R-:W-:Y:S01]  /*1be00*/  IMAD.WIDE R24, R24, 0x2, R20 ;  /* 0x0000000218187825 */ /* 0x000fe200078e0214 */
[----:B------:R-:W-:Y:S03]  /*1be10*/  @P4 STG.E.U16 [R12.64], R14 ;  /* 0x0000000e0c004986 */ /* 0x000fe6000c101504 */
[----:B------:R-:W-:Y:S01]  /*1be20*/  IMAD.WIDE R16, R0, 0x2, R2 ;  /* 0x0000000200107825 */ /* 0x000fe200078e0202 */
[----:B------:R-:W-:Y:S01]  /*1be30*/  ISETP.LT.AND P4, PT, R27, c[0x0][0x178], !P2 ;  /* 0x00005e001b007a0c */ /* 0x000fe20005781270 */
[----:B--2---:R-:W-:Y:S04]  /*1be40*/  @P5 STG.E.U16 [R8.64], R23 ;  /* 0x0000001708005986 */ /* 0x004fe8000c101504 */
[----:B------:R0:W-:Y:S01]  /*1be50*/  @P0 STG.E.U16 [R24.64], R10 ;  /* 0x0000000a18000986 */ /* 0x0001e2000c101504 */
[----:B------:R-:W-:-:S03]  /*1be60*/  ISETP.LT.AND P0, PT, R11, c[0x0][0x178], !P2 ;  /* 0x00005e000b007a0c */ /* 0x000fc60005701270 */
[----:B------:R1:W-:Y:S01]  /*1be70*/  @P6 STG.E.U16 [R16.64], R22 ;  /* 0x0000001610006986 */ /* 0x0003e2000c101504 */
[----:B0-----:R-:W-:-:S03]  /*1be80*/  PRMT R25, R14, 0x7632, R25 ;  /* 0x000076320e197816 */ /* 0x001fc60000000019 */
[----:B------:R-:W2:Y:S01]  /*1be90*/  LDL.LU R14, [R1+0xb8c] ;  /* 0x000b8c00010e7983 */ /* 0x000ea20000300800 */
[----:B-1----:R-:W-:-:S03]  /*1bea0*/  IMAD.WIDE R16, R0, 0x2, R4 ;  /* 0x0000000200107825 */ /* 0x002fc600078e0204 */
[----:B------:R-:W2:Y:S04]  /*1beb0*/  LDL.LU R27, [R1+0x168] ;  /* 0x00016800011b7983 */ /* 0x000ea80000300800 */
[----:B------:R0:W-:Y:S04]  /*1bec0*/  @P0 STG.E.U16 [R16.64], R25 ;  /* 0x0000001910000986 */ /* 0x0001e8000c101504 */
[----:B0-----:R-:W2:Y:S01]  /*1bed0*/  LDL.LU R25, [R1+0xb38] ;  /* 0x000b380001197983 */ /* 0x001ea20000300800 */
[----:B------:R-:W-:Y:S02]  /*1bee0*/  ISETP.LT.AND P2, PT, R19, c[0x0][0x178], !P2 ;  /* 0x00005e0013007a0c */ /* 0x000fe40005741270 */
[----:B------:R-:W-:-:S02]  /*1bef0*/  ISETP.LT.AND P6, PT, R29, c[0x0][0x178], !P3 ;  /* 0x00005e001d007a0c */ /* 0x000fc40005fc1270 */
[----:B------:R-:W-:Y:S01]  /*1bf00*/  ISETP.LT.AND P5, PT, R11, c[0x0][0x178], !P3 ;  /* 0x00005e000b007a0c */ /* 0x000fe20005fa1270 */
[C---:B------:R-:W-:Y:S01]  /*1bf10*/  IMAD.WIDE R12, R0.reuse, 0x2, R6 ;  /* 0x00000002000c7825 */ /* 0x040fe200078e0206 */
[----:B------:R-:W-:Y:S02]  /*1bf20*/  PRMT R9, R23, 0x7632, R9 ;  /* 0x0000763217097816 */ /* 0x000fe40000000009 */
[C---:B------:R-:W-:Y:S01]  /*1bf30*/  IADD3 R8, R0.reuse, c[0x0][0x198], RZ ;  /* 0x0000660000087a10 */ /* 0x040fe20007ffe0ff */
[----:B------:R-:W-:Y:S01]  /*1bf40*/  IMAD.WIDE R22, R0, 0x2, R20 ;  /* 0x0000000200167825 */ /* 0x000fe200078e0214 */
[----:B------:R-:W-:Y:S01]  /*1bf50*/  PRMT R10, R10, 0x7632, R10 ;  /* 0x000076320a0a7816 */ /* 0x000fe2000000000a */
[----:B------:R0:W-:Y:S02]  /*1bf60*/  @P4 STG.E.U16 [R12.64], R9 ;  /* 0x000000090c004986 */ /* 0x0001e4000c101504 */
[C---:B------:R-:W-:Y:S01]  /*1bf70*/  IMAD.WIDE R16, R8.reuse, 0x2, R2 ;  /* 0x0000000208107825 */ /* 0x040fe200078e0202 */
[----:B------:R-:W-:Y:S01]  /*1bf80*/  IADD3 R0, R15, 0x37, RZ ;  /* 0x000000370f007810 */ /* 0x000fe20007ffe0ff */
[----:B------:R1:W-:Y:S04]  /*1bf90*/  @P2 STG.E.U16 [R22.64], R10 ;  /* 0x0000000a16002986 */ /* 0x0003e8000c101504 */
[----:B---3--:R3:W-:Y:S01]  /*1bfa0*/  @P6 STG.E.U16 [R16.64], R26 ;  /* 0x0000001a10006986 */ /* 0x0087e2000c101504 */
[----:B0-----:R-:W-:Y:S01]  /*1bfb0*/  IMAD.WIDE R12, R8, 0x2, R4 ;  /* 0x00000002080c7825 */ /* 0x001fe200078e0204 */
[----:B------:R-:W-:-:S02]  /*1bfc0*/  ISETP.LT.AND P6, PT, R29, c[0x0][0x178], !P1 ;  /* 0x00005e001d007a0c */ /* 0x000fc40004fc1270 */
[----:B------:R-:W-:Y:S02]  /*1bfd0*/  ISETP.GE.AND P2, PT, R0, c[0x0][0x17c], PT ;  /* 0x00005f0000007a0c */ /* 0x000fe40003f46270 */
[----:B----4-:R0:W-:Y:S01]  /*1bfe0*/  @P5 STG.E.U16 [R12.64], R28 ;  /* 0x0000001c0c005986 */ /* 0x0101e2000c101504 */
[----:B------:R-:W-:Y:S02]  /*1bff0*/  ISETP.LT.AND P5, PT, R11, c[0x0][0x178], !P1 ;  /* 0x00005e000b007a0c */ /* 0x000fe40004fa1270 */
[----:B------:R-:W-:Y:S01]  /*1c000*/  IADD3 R0, R8, c[0x0][0x198], RZ ;  /* 0x0000660008007a10 */ /* 0x000fe20007ffe0ff */
[----:B------:R-:W4:Y:S01]  /*1c010*/  LDL.LU R11, [R1+0xb88] ;  /* 0x000b8800010b7983 */ /* 0x000f220000300800 */
[----:B------:R-:W-:Y:S02]  /*1c020*/  IADD3 R24, R15, 0x36, RZ ;  /* 0x000000360f187810 */ /* 0x000fe40007ffe0ff */
[----:B-1----:R-:W-:Y:S01]  /*1c030*/  PRMT R10, R26, 0x7632, R10 ;  /* 0x000076321a0a7816 */ /* 0x002fe2000000000a */
[----:B---3--:R-:W-:Y:S01]  /*1c040*/  IMAD.WIDE R16, R0, 0x2, R2 ;  /* 0x0000000200107825 */ /* 0x008fe200078e0202 */
[----:B------:R-:W-:Y:S01]  /*1c050*/  ISETP.GE.AND P0, PT, R24, c[0x0][0x17c], PT ;  /* 0x00005f0018007a0c */ /* 0x000fe20003f06270 */
[----:B------:R-:W3:Y:S02]  /*1c060*/  LDL.LU R26, [R1+0x178] ;  /* 0x00017800011a7983 */ /* 0x000ee40000300800 */
[----:B0-----:R-:W-:Y:S01]  /*1c070*/  IMAD.WIDE R12, R8, 0x2, R6 ;  /* 0x00000002080c7825 */ /* 0x001fe200078e0206 */
[----:B------:R-:W-:-:S02]  /*1c080*/  PRMT R24, R28, 0x7632, R24 ;  /* 0x000076321c187816 */ /* 0x000fc40000000018 */
[----:B------:R-:W3:Y:S01]  /*1c090*/  LDL.LU R28, [R1+0x118] ;  /* 0x00011800011c7983 */ /* 0x000ee20000300800 */
[----:B------:R-:W-:-:S04]  /*1c0a0*/  IMAD.WIDE R8, R8, 0x2, R20 ;  /* 0x0000000208087825 */ /* 0x000fc800078e0214 */
[----:B------:R-:W-:Y:S01]  /*1c0b0*/  IMAD.WIDE R22, R0, 0x2, R4 ;  /* 0x0000000200167825 */ /* 0x000fe200078e0204 */
[----:B--2---:R-:W-:Y:S02]  /*1c0c0*/  ISETP.LT.AND P4, PT, R25, c[0x0][0x178], !P3 ;  /* 0x00005e0019007a0c */ /* 0x004fe40005f81270 */
[----:B------:R-:W-:-:S11]  /*1c0d0*/  ISETP.LT.AND P3, PT, R19, c[0x0][0x178], !P3 ;  /* 0x00005e0013007a0c */ /* 0x000fd60005f61270 */
[----:B------:R-:W-:Y:S04]  /*1c0e0*/  @P4 STG.E.U16 [R12.64], R27 ;  /* 0x0000001b0c004986 */ /* 0x000fe8000c101504 */
[----:B------:R-:W-:Y:S04]  /*1c0f0*/  @P3 STG.E.U16 [R8.64], R14 ;  /* 0x0000000e08003986 */ /* 0x000fe8000c101504 */
[----:B------:R-:W-:Y:S04]  /*1c100*/  @P6 STG.E.U16 [R16.64], R10 ;  /* 0x0000000a10006986 */ /* 0x000fe8000c101504 */
[----:B------:R0:W-:Y:S04]  /*1c110*/  @P5 STG.E.U16 [R22.64], R24 ;  /* 0x0000001816005986 */ /* 0x0001e8000c101504 */
[----:B0-----:R-:W2:Y:S04]  /*1c120*/  LDL.LU R23, [R1+0x1a8] ;  /* 0x0001a80001177983 */ /* 0x001ea80000300800 */
[----:B------:R-:W2:Y:S01]  /*1c130*/  LDL.LU R24, [R1+0xadc] ;  /* 0x000adc0001187983 */ /* 0x000ea20000300800 */
[----:B------:R-:W-:-:S02]  /*1c140*/  ISETP.LT.AND P3, PT, R25, c[0x0][0x178], !P1 ;  /* 0x00005e0019007a0c */ /* 0x000fc40004f61270 */
[----:B------:R-:W-:Y:S02]  /*1c150*/  ISETP.LT.AND P1, PT, R19, c[0x0][0x178], !P1 ;  /* 0x00005e0013007a0c */ /* 0x000fe40004f21270 */
[----:B------:R-:W-:Y:S01]  /*1c160*/  ISETP.LT.AND P6, PT, R29, c[0x0][0x178], !P0 ;  /* 0x00005e001d007a0c */ /* 0x000fe200047c1270 */
[----:B------:R-:W-:Y:S01]  /*1c170*/  IMAD.WIDE R8, R0, 0x2, R6 ;  /* 0x0000000200087825 */ /* 0x000fe200078e0206 */
[----:B------:R-:W-:Y:S02]  /*1c180*/  PRMT R16, R27, 0x7632, R16 ;  /* 0x000076321b107816 */ /* 0x000fe40000000010 */
[----:B------:R-:W-:Y:S01]  /*1c190*/  PRMT R14, R14, 0x7632, R14 ;  /* 0x000076320e0e7816 */ /* 0x000fe2000000000e */
[C---:B------:R-:W-:Y:S01]  /*1c1a0*/  IMAD.WIDE R12, R0.reuse, 0x2, R20 ;  /* 0x00000002000c7825 */ /* 0x040fe200078e0214 */
[----:B------:R-:W-:Y:S01]  /*1c1b0*/  ISETP.LT.AND P4, PT, R25, c[0x0][0x178], !P0 ;  /* 0x00005e0019007a0c */ /* 0x000fe20004781270 */
[----:B------:R-:W4:Y:S01]  /*1c1c0*/  LDL.LU R27, [R1+0xb84] ;  /* 0x000b8400011b7983 */ /* 0x000f220000300800 */
[----:B------:R-:W-:-:S02]  /*1c1d0*/  IADD3 R10, R0, c[0x0][0x198], RZ ;  /* 0x00006600000a7a10 */ /* 0x000fc40007ffe0ff */
[----:B------:R-:W-:Y:S01]  /*1c1e0*/  IADD3 R17, R15, 0x38, RZ ;  /* 0x000000380f117810 */ /* 0x000fe20007ffe0ff */
[----:B------:R0:W-:Y:S04]  /*1c1f0*/  @P3 STG.E.U16 [R8.64], R16 ;  /* 0x0000001008003986 */ /* 0x0001e8000c101504 */
[----:B------:R1:W-:Y:S01]  /*1c200*/  @P1 STG.E.U16 [R12.64], R14 ;  /* 0x0000000e0c001986 */ /* 0x0003e2000c101504 */
[----:B------:R-:W-:Y:S01]  /*1c210*/  ISETP.GE.AND P3, PT, R17, c[0x0][0x17c], PT ;  /* 0x00005f0011007a0c */ /* 0x000fe20003f66270 */
[----:B0-----:R-:W-:-:S04]  /*1c220*/  IMAD.WIDE R8, R10, 0x2, R2 ;  /* 0x000000020a087825 */ /* 0x001fc800078e0202 */
[----:B-1----:R-:W-:-:S04]  /*1c230*/  IMAD.WIDE R12, R10, 0x2, R4 ;  /* 0x000000020a0c7825 */ /* 0x002fc800078e0204 */
[C---:B------:R-:W-:Y:S01]  /*1c240*/  IMAD.WIDE R16, R10.reuse, 0x2, R6 ;  /* 0x000000020a107825 */ /* 0x040fe200078e0206 */
[----:B------:R-:W-:Y:S02]  /*1c250*/  IADD3 R14, R10, c[0x0][0x198], RZ ;  /* 0x000066000a0e7a10 */ /* 0x000fe40007ffe0ff */
[----:B------:R-:W-:-:S04]  /*1c260*/  IADD3 R0, R15, 0x39, RZ ;  /* 0x000000390f007810 */ /* 0x000fc80007ffe0ff */
[----:B------:R-:W-:Y:S02]  /*1c270*/  ISETP.GE.AND P1, PT, R0, c[0x0][0x17c], PT ;  /* 0x00005f0000007a0c */ /* 0x000fe40003f26270 */
[----:B---3--:R-:W-:Y:S02]  /*1c280*/  PRMT R0, R26, 0x7632, R0 ;  /* 0x000076321a007816 */ /* 0x008fe40000000000 */
[----:B--2---:R-:W-:Y:S01]  /*1c290*/  ISETP.LT.AND P5, PT, R24, c[0x0][0x178], !P0 ;  /* 0x00005e0018007a0c */ /* 0x004fe200047a1270 */
[----:B------:R0:W-:Y:S01]  /*1c2a0*/  @P6 STG.E.U16 [R8.64], R23 ;  /* 0x0000001708006986 */ /* 0x0001e2000c101504 */
[----:B------:R-:W-:Y:S02]  /*1c2b0*/  ISETP.LT.AND P0, PT, R19, c[0x0][0x178], !P0 ;  /* 0x00005e0013007a0c */ /* 0x000fe40004701270 */
[----:B------:R-:W-:-:S09]  /*1c2c0*/  ISETP.LT.AND P6, PT, R25, c[0x0][0x178], !P2 ;  /* 0x00005e0019007a0c */ /* 0x000fd200057c1270 */
[----:B------:R1:W-:Y:S01]  /*1c2d0*/  @P5 STG.E.U16 [R12.64], R26 ;  /* 0x0000001a0c005986 */ /* 0x0003e2000c101504 */
[----:B------:R-:W-:-:S03]  /*1c2e0*/  ISETP.LT.AND P5, PT, R29, c[0x0][0x178], !P2 ;  /* 0x00005e001d007a0c */ /* 0x000fc600057a1270 */
[----:B------:R2:W-:Y:S01]  /*1c2f0*/  @P4 STG.E.U16 [R16.64], R28 ;  /* 0x0000001c10004986 */ /* 0x0005e2000c101504 */
[----:B------:R-:W-:Y:S01]  /*1c300*/  ISETP.LT.AND P4, PT, R24, c[0x0][0x178], !P2 ;  /* 0x00005e0018007a0c */ /* 0x000fe20005781270 */
[----:B0-----:R-:W-:Y:S01]  /*1c310*/  IMAD.WIDE R8, R10, 0x2, R20 ;  /* 0x000000020a087825 */ /* 0x001fe200078e0214 */
[----:B------:R-:W-:Y:S02]  /*1c320*/  ISETP.LT.AND P2, PT, R19, c[0x0][0x178], !P2 ;  /* 0x00005e0013007a0c */ /* 0x000fe40005741270 */
[----:B------:R-:W-:Y:S02]  /*1c330*/  PRMT R22, R23, 0x7632, R22 ;  /* 0x0000763217167816 */ /* 0x000fe40000000016 */
[----:B------:R-:W-:Y:S01]  /*1c340*/  IADD3 R10, R15, 0x3a, RZ ;  /* 0x0000003a0f0a7810 */ /* 0x000fe20007ffe0ff */
[C---:B-1----:R-:W-:Y:S01]  /*1c350*/  IMAD.WIDE R12, R14.reuse, 0x2, R2 ;  /* 0x000000020e0c7825 */ /* 0x042fe200078e0202 */
[----:B------:R0:W-:Y:S03]  /*1c360*/  @P0 STG.E.U16 [R8.64], R18 ;  /* 0x0000001208000986 */ /* 0x0001e6000c101504 */
[----:B--2---:R-:W-:Y:S01]  /*1c370*/  IMAD.WIDE R16, R14, 0x2, R4 ;  /* 0x000000020e107825 */ /* 0x004fe200078e0204 */
[----:B------:R-:W-:Y:S01]  /*1c380*/  ISETP.GE.AND P0, PT, R10, c[0x0][0x17c], PT ;  /* 0x00005f000a007a0c */ /* 0x000fe20003f06270 */
[----:B------:R1:W-:Y:S01]  /*1c390*/  @P5 STG.E.U16 [R12.64], R22 ;  /* 0x000000160c005986 */ /* 0x0003e2000c101504 */
[----:B------:R-:W-:-:S03]  /*1c3a0*/  PRMT R10, R28, 0x7632, R10 ;  /* 0x000076321c0a7816 */ /* 0x000fc6000000000a */
[----:B------:R2:W-:Y:S01]  /*1c3b0*/  @P4 STG.E.U16 [R16.64], R0 ;  /* 0x0000000010004986 */ /* 0x0005e2000c101504 */
[----:B0-----:R-:W-:Y:S01]  /*1c3c0*/  IMAD.WIDE R8, R14, 0x2, R6 ;  /* 0x000000020e087825 */ /* 0x001fe200078e0206 */
[----:B------:R-:W-:-:S03]  /*1c3d0*/  PRMT R18, R18, 0x7632, R18 ;  /* 0x0000763212127816 */ /* 0x000fc60000000012 */
[----:B-1----:R-:W-:Y:S01]  /*1c3e0*/  IMAD.WIDE R12, R14, 0x2, R20 ;  /* 0x000000020e0c7825 */ /* 0x002fe200078e0214 */
[----:B------:R-:W3:Y:S04]  /*1c3f0*/  LDL.LU R22, [R1+0x7c] ;  /* 0x00007c0001167983 */ /* 0x000ee80000300800 */
[----:B--2---:R-:W2:Y:S04]  /*1c400*/  LDL.LU R17, [R1+0x8c] ;  /* 0x00008c0001117983 */ /* 0x004ea80000300800 */
[----:B------:R-:W3:Y:S04]  /*1c410*/  LDL.LU R23, [R1+0x10c] ;  /* 0x00010c0001177983 */ /* 0x000ee80000300800 */
[----:B------:R-:W3:Y:S04]  /*1c420*/  LDL.LU R28, [R1+0xdc] ;  /* 0x0000dc00011c7983 */ /* 0x000ee80000300800 */
[----:B------:R-:W-:Y:S04]  /*1c430*/  @P6 STG.E.U16 [R8.64], R10 ;  /* 0x0000000a08006986 */ /* 0x000fe8000c101504 */
[----:B------:R-:W3:Y:S04]  /*1c440*/  LDL.LU R26, [R1+0xbc] ;  /* 0x0000bc00011a7983 */ /* 0x000ee80000300800 */
[----:B------:R0:W-:Y:S04]  /*1c450*/  @P2 STG.E.U16 [R12.64], R18 ;  /* 0x000000120c002986 */ /* 0x0001e8000c101504 */
[----:B0-----:R-:W3:Y:S01]  /*1c460*/  LDL.LU R18, [R1+0x9c] ;  /* 0x00009c0001127983 */ /* 0x001ee20000300800 */
[----:B------:R-:W-:-:S02]  /*1c470*/  ISETP.LT.AND P4, PT, R29, c[0x0][0x178], !P3 ;  /* 0x00005e001d007a0c */ /* 0x000fc40005f81270 */
[----:B------:R-:W-:Y:S02]  /*1c480*/  ISETP.LT.AND P5, PT, R24, c[0x0][0x178], !P3 ;  /* 0x00005e0018007a0c */ /* 0x000fe40005fa1270 */
[----:B------:R-:W-:Y:S02]  /*1c490*/  IADD3 R0, R14, c[0x0][0x198], RZ ;  /* 0x000066000e007a10 */ /* 0x000fe40007ffe0ff */
[----:B------:R-:W-:Y:S02]  /*1c4a0*/  ISETP.LT.AND P6, PT, R25, c[0x0][0x178], !P3 ;  /* 0x00005e0019007a0c */ /* 0x000fe40005fc1270 */
[----:B------:R-:W-:Y:S01]  /*1c4b0*/  ISETP.LT.AND P3, PT, R19, c[0x0][0x178], !P3 ;  /* 0x00005e0013007a0c */ /* 0x000fe20005f61270 */
[----:B------:R-:W-:-:S04]  /*1c4c0*/  IMAD.WIDE R8, R0, 0x2, R2 ;  /* 0x0000000200087825 */ /* 0x000fc800078e0202 */
[----:B------:R-:W-:Y:S01]  /*1c4d0*/  IMAD.WIDE R12, R0, 0x2, R4 ;  /* 0x00000002000c7825 */ /* 0x000fe200078e0204 */
[----:B------:R-:W-:-:S04]  /*1c4e0*/  IADD3 R10, R15, 0x3b, RZ ;  /* 0x0000003b0f0a7810 */ /* 0x000fc80007ffe0ff */
[----:B------:R-:W-:Y:S02]  /*1c4f0*/  ISETP.GE.AND P2, PT, R10, c[0x0][0x17c], PT ;  /* 0x00005f000a007a0c */ /* 0x000fe40003f46270 */
[----:B------:R-:W-:Y:S02]  /*1c500*/  IADD3 R10, R15, 0x3c, RZ ;  /* 0x0000003c0f0a7810 */ /* 0x000fe40007ffe0ff */
[----:B--2---:R-:W-:Y:S01]  /*1c510*/  PRMT R14, R17, 0x7632, R14 ;  /* 0x00007632110e7816 */ /* 0x004fe2000000000e */
[----:B---3--:R0:W-:Y:S04]  /*1c520*/  @P4 STG.E.U16 [R8.64], R18 ;  /* 0x0000001208004986 */ /* 0x0081e8000c101504 */
[----:B------:R1:W-:Y:S01]  /*1c530*/  @P5 STG.E.U16 [R12.64], R17 ;  /* 0x000000110c005986 */ /* 0x0003e2000c101504 */
[----:B------:R-:W-:Y:S01]  /*1c540*/  ISETP.LT.AND P5, PT, R29, c[0x0][0x178], !P1 ;  /* 0x00005e001d007a0c */ /* 0x000fe20004fa1270 */
[----:B0-----:R-:W-:-:S04]  /*1c550*/  IMAD.WIDE R8, R0, 0x2, R6 ;  /* 0x0000000200087825 */ /* 0x001fc800078e0206 */
[C---:B-1----:R-:W-:Y:S01]  /*1c560*/  IMAD.WIDE R12, R0.reuse, 0x2, R20 ;  /* 0x00000002000c7825 */ /* 0x042fe200078e0214 */
[----:B------:R0:W-:Y:S01]  /*1c570*/  @P6 STG.E.U16 [R8.64], R22 ;  /* 0x0000001608006986 */ /* 0x0001e2000c101504 */
[----:B------:R-:W-:Y:S02]  /*1c580*/  IADD3 R0, R0, c[0x0][0x198], RZ ;  /* 0x0000660000007a10 */ /* 0x000fe40007ffe0ff */
[----:B------:R-:W-:Y:S01]  /*1c590*/  ISETP.LT.AND P6, PT, R24, c[0x0][0x178], !P1 ;  /* 0x00005e0018007a0c */ /* 0x000fe20004fc1270 */
[----:B----4-:R1:W-:Y:S01]  /*1c5a0*/  @P3 STG.E.U16 [R12.64], R27 ;  /* 0x0000001b0c003986 */ /* 0x0103e2000c101504 */
[----:B------:R-:W-:Y:S02]  /*1c5b0*/  ISETP.LT.AND P3, PT, R25, c[0x0][0x178], !P1 ;  /* 0x00005e0019007a0c */ /* 0x000fe40004f61270 */
[----:B------:R-:W-:Y:S01]  /*1c5c0*/  PRMT R16, R18, 0x7632, R16 ;  /* 0x0000763212107816 */ /* 0x000fe20000000010 */
[----:B0-----:R-:W-:Y:S01]  /*1c5d0*/  IMAD.WIDE R8, R0, 0x2, R2 ;  /* 0x0000000200087825 */ /* 0x001fe200078e0202 */
[----:B------:R-:W-:-:S03]  /*1c5e0*/  ISETP.GE.AND P4, PT, R10, c[0x0][0x17c], PT ;  /* 0x00005f000a007a0c */ /* 0x000fc60003f86270 */
[----:B-1----:R-:W-:Y:S01]  /*1c5f0*/  IMAD.WIDE R12, R0, 0x2, R4 ;  /* 0x00000002000c7825 */ /* 0x002fe200078e0204 */
[----:B------:R-:W-:Y:S01]  /*1c600*/  ISETP.LT.AND P1, PT, R19, c[0x0][0x178], !P1 ;  /* 0x00005e0013007a0c */ /* 0x000fe20004f21270 */
[----:B------:R0:W-:Y:S01]  /*1c610*/  @P5 STG.E.U16 [R8.64], R16 ;  /* 0x0000001008005986 */ /* 0x0001e2000c101504 */
[----:B------:R-:W-:Y:S02]  /*1c620*/  PRMT R10, R22, 0x7632, R10 ;  /* 0x00007632160a7816 */ /* 0x000fe4000000000a */
[----:B------:R-:W-:Y:S01]  /*1c630*/  ISETP.LT.AND P5, PT, R29, c[0x0][0x178], !P0 ;  /* 0x00005e001d007a0c */ /* 0x000fe200047a1270 */
[----:B------:R1:W-:Y:S01]  /*1c640*/  @P6 STG.E.U16 [R12.64], R14 ;  /* 0x0000000e0c006986 */ /* 0x0003e2000c101504 */
[----:B------:R-:W-:Y:S01]  /*1c650*/  PRMT R27, R27, 0x7632, R27 ;  /* 0x000076321b1b7816 */ /* 0x000fe2000000001b */
[C---:B0-----:R-:W-:Y:S01]  /*1c660*/  IMAD.WIDE R8, R0.reuse, 0x2, R6 ;  /* 0x0000000200087825 */ /* 0x041fe200078e0206 */
[----:B-1----:R-:W-:-:S04]  /*1c670*/  IADD3 R14, R0, c[0x0][0x198], RZ ;  /* 0x00006600000e7a10 */ /* 0x002fc80007ffe0ff */
[----:B------:R0:W-:Y:S01]  /*1c680*/  @P3 STG.E.U16 [R8.64], R10 ;  /* 0x0000000a08003986 */ /* 0x0001e2000c101504 */
[----:B------:R-:W-:Y:S01]  /*1c690*/  ISETP.LT.AND P3, PT, R24, c[0x0][0x178], !P0 ;  /* 0x00005e0018007a0c */ /* 0x000fe20004761270 */
[----:B------:R-:W-:Y:S01]  /*1c6a0*/  IMAD.WIDE R12, R0, 0x2, R20 ;  /* 0x00000002000c7825 */ /* 0x000fe200078e0214 */
[----:B------:R-:W-:Y:S02]  /*1c6b0*/  ISETP.LT.AND P6, PT, R25, c[0x0][0x178], !P0 ;  /* 0x00005e0019007a0c */ /* 0x000fe400047c1270 */
[----:B------:R-:W-:Y:S02]  /*1c6c0*/  ISETP.LT.AND P0, PT, R19, c[0x0][0x178], !P0 ;  /* 0x00005e0013007a0c */ /* 0x000fe40004701270 */
[----:B------:R1:W-:Y:S01]  /*1c6d0*/  @P1 STG.E.U16 [R12.64], R27 ;  /* 0x0000001b0c001986 */ /* 0x0003e2000c101504 */
[----:B0-----:R-:W-:Y:S01]  /*1c6e0*/  IMAD.WIDE R8, R14, 0x2, R2 ;  /* 0x000000020e087825 */ /* 0x001fe200078e0202 */
[----:B------:R-:W-:-:S04]  /*1c6f0*/  IADD3 R0, R15, 0x3d, RZ ;  /* 0x0000003d0f007810 */ /* 0x000fc80007ffe0ff */
[----:B------:R0:W-:Y:S01]  /*1c700*/  @P5 STG.E.U16 [R8.64], R23 ;  /* 0x0000001708005986 */ /* 0x0001e2000c101504 */
[----:B-1----:R-:W-:Y:S01]  /*1c710*/  IMAD.WIDE R12, R14, 0x2, R6 ;  /* 0x000000020e0c7825 */ /* 0x002fe200078e0206 */
[----:B------:R-:W-:Y:S02]  /*1c720*/  ISETP.GE.AND P1, PT, R0, c[0x0][0x17c], PT ;  /* 0x00005f0000007a0c */ /* 0x000fe40003f26270 */
[----:B------:R-:W-:Y:S01]  /*1c730*/  PRMT R0, R28, 0x7632, R0 ;  /* 0x000076321c007816 */ /* 0x000fe20000000000 */
[----:B0-----:R-:W-:Y:S01]  /*1c740*/  IMAD.WIDE R8, R14, 0x2, R4 ;  /* 0x000000020e087825 */ /* 0x001fe200078e0204 */
[----:B------:R-:W-:-:S04]  /*1c750*/  IADD3 R18, R15, 0x3e, RZ ;  /* 0x0000003e0f127810 */ /* 0x000fc80007ffe0ff */
[----:B------:R0:W-:Y:S04]  /*1c760*/  @P3 STG.E.U16 [R8.64], R28 ;  /* 0x0000001c08003986 */ /* 0x0001e8000c101504 */
[----:B------:R1:W-:Y:S01]  /*1c770*/  @P6 STG.E.U16 [R12.64], R26 ;  /* 0x0000001a0c006986 */ /* 0x0003e2000c101504 */
[----:B------:R-:W-:-:S03]  /*1c780*/  PRMT R10, R23, 0x7632, R10 ;  /* 0x00007632170a7816 */ /* 0x000fc6000000000a */
[----:B0-----:R-:W2:Y:S01]  /*1c790*/  LDL.LU R28, [R1+0x19c] ;  /* 0x00019c00011c7983 */ /* 0x001ea20000300800 */
[----:B-1----:R-:W-:-:S03]  /*1c7a0*/  IMAD.WIDE R12, R14, 0x2, R20 ;  /* 0x000000020e0c7825 */ /* 0x002fc600078e0214 */
[----:B------:R-:W3:Y:S04]  /*1c7b0*/  LDL.LU R22, [R1+0x18c] ;  /* 0x00018c0001167983 */ /* 0x000ee80000300800 */
[----:B------:R0:W-:Y:S01]  /*1c7c0*/  @P0 STG.E.U16 [R12.64], R11 ;  /* 0x0000000b0c000986 */ /* 0x0001e2000c101504 */
[----:B------:R-:W-:Y:S02]  /*1c7d0*/  ISETP.GE.AND P0, PT, R18, c[0x0][0x17c], PT ;  /* 0x00005f0012007a0c */ /* 0x000fe40003f06270 */
[----:B------:R-:W-:Y:S01]  /*1c7e0*/  IADD3 R18, R15, 0x3f, RZ ;  /* 0x0000003f0f127810 */ /* 0x000fe20007ffe0ff */
[----:B------:R-:W4:Y:S04]  /*1c7f0*/  LDL.LU R23, [R1+0x16c] ;  /* 0x00016c0001177983 */ /* 0x000f280000300800 */
[----:B------:R-:W4:Y:S01]  /*1c800*/  LDL.LU R15, [R1+0xb80] ;  /* 0x000b8000010f7983 */ /* 0x000f220000300800 */
[----:B------:R-:W-:-:S03]  /*1c810*/  PRMT R9, R26, 0x7632, R9 ;  /* 0x000076321a097816 */ /* 0x000fc60000000009 */
[----:B------:R-:W4:Y:S01]  /*1c820*/  LDL.LU R26, [R1+0x1ac] ;  /* 0x0001ac00011a7983 */ /* 0x000f220000300800 */
[----:B------:R-:W-:Y:S02]  /*1c830*/  ISETP.LT.AND P5, PT, R29, c[0x0][0x178], !P2 ;  /* 0x00005e001d007a0c */ /* 0x000fe400057a1270 */
[----:B------:R-:W-:Y:S02]  /*1c840*/  IADD3 R8, R14, c[0x0][0x198], RZ ;  /* 0x000066000e087a10 */ /* 0x000fe40007ffe0ff */
[----:B------:R-:W-:Y:S02]  /*1c850*/  ISETP.LT.AND P6, PT, R24, c[0x0][0x178], !P2 ;  /* 0x00005e0018007a0c */ /* 0x000fe400057c1270 */
[----:B------:R-:W-:Y:S01]  /*1c860*/  ISETP.LT.AND P3, PT, R25, c[0x0][0x178], !P2 ;  /* 0x00005e0019007a0c */ /* 0x000fe20005761270 */
[C---:B------:R-:W-:Y:S01]  /*1c870*/  IMAD.WIDE R16, R8.reuse, 0x2, R2 ;  /* 0x0000000208107825 */ /* 0x040fe200078e0202 */
[----:B------:R-:W-:Y:S02]  /*1c880*/  ISETP.LT.AND P2, PT, R19, c[0x0][0x178], !P2 ;  /* 0x00005e0013007a0c */ /* 0x000fe40005741270 */
[----:B------:R-:W-:Y:S01]  /*1c890*/  PRMT R14, R11, 0x7632, R14 ;  /* 0x000076320b0e7816 */ /* 0x000fe2000000000e */
[----:B0-----:R-:W-:-:S02]  /*1c8a0*/  IMAD.WIDE R12, R8, 0x2, R6 ;  /* 0x00000002080c7825 */ /* 0x001fc400078e0206 */
[----:B------:R0:W-:Y:S01]  /*1c8b0*/  @P5 STG.E.U16 [R16.64], R10 ;  /* 0x0000000a10005986 */ /* 0x0001e2000c101504 */
[----:B------:R-:W-:Y:S01]  /*1c8c0*/  ISETP.LT.AND P5, PT, R29, c[0x0][0x178], !P4 ;  /* 0x00005e001d007a0c */ /* 0x000fe200067a1270 */
[----:B0-----:R-:W-:-:S04]  /*1c8d0*/  IMAD.WIDE R10, R8, 0x2, R4 ;  /* 0x00000002080a7825 */ /* 0x001fc800078e0204 */
[C---:B------:R-:W-:Y:S01]  /*1c8e0*/  IMAD.WIDE R16, R8.reuse, 0x2, R20 ;  /* 0x0000000208107825 */ /* 0x040fe200078e0214 */
[----:B------:R0:W-:Y:S01]  /*1c8f0*/  @P6 STG.E.U16 [R10.64], R0 ;  /* 0x000000000a006986 */ /* 0x0001e2000c101504 */
[----:B------:R-:W-:-:S03]  /*1c900*/  IADD3 R8, R8, c[0x0][0x198], RZ ;  /* 0x0000660008087a10 */ /* 0x000fc60007ffe0ff */
[----:B------:R1:W-:Y:S04]  /*1c910*/  @P3 STG.E.U16 [R12.64], R9 ;  /* 0x000000090c003986 */ /* 0x0003e8000c101504 */
[----:B------:R1:W-:Y:S01]  /*1c920*/  @P2 STG.E.U16 [R16.64], R14 ;  /* 0x0000000e10002986 */ /* 0x0003e2000c101504 */
[----:B------:R-:W-:Y:S02]  /*1c930*/  ISETP.LT.AND P2, PT, R24, c[0x0][0x178], !P4 ;  /* 0x00005e0018007a0c */ /* 0x000fe40006741270 */
[----:B------:R-:W-:Y:S01]  /*1c940*/  ISETP.LT.AND P3, PT, R25, c[0x0][0x178], !P4 ;  /* 0x00005e0019007a0c */ /* 0x000fe20006761270 */
[C---:B0-----:R-:W-:Y:S01]  /*1c950*/  IMAD.WIDE R10, R8.reuse, 0x2, R2 ;  /* 0x00000002080a7825 */ /* 0x041fe200078e0202 */
[----:B------:R-:W-:Y:S02]  /*1c960*/  ISETP.LT.AND P4, PT, R19, c[0x0][0x178], !P4 ;  /* 0x00005e0013007a0c */ /* 0x000fe40006781270 */
[----:B------:R-:W-:Y:S01]  /*1c970*/  ISETP.LT.AND P6, PT, R29, c[0x0][0x178], !P1 ;  /* 0x00005e001d007a0c */ /* 0x000fe20004fc1270 */
[C---:B-1----:R-:W-:Y:S01]  /*1c980*/  IMAD.WIDE R12, R8.reuse, 0x2, R4 ;  /* 0x00000002080c7825 */ /* 0x042fe200078e0204 */
[----:B------:R-:W-:-:S05]  /*1c990*/  IADD3 R0, R8, c[0x0][0x198], RZ ;  /* 0x0000660008007a10 */ /* 0x000fca0007ffe0ff */
[----:B------:R-:W-:Y:S01]  /*1c9a0*/  IMAD.WIDE R16, R0, 0x2, R2 ;  /* 0x0000000200107825 */ /* 0x000fe200078e0202 */
[----:B--2---:R0:W-:Y:S01]  /*1c9b0*/  @P5 STG.E.U16 [R10.64], R28 ;  /* 0x0000001c0a005986 */ /* 0x0041e2000c101504 */
[----:B------:R-:W-:-:S03]  /*1c9c0*/  PRMT R14, R28, 0x7632, R14 ;  /* 0x000076321c0e7816 */ /* 0x000fc6000000000e */
[----:B---3--:R1:W-:Y:S01]  /*1c9d0*/  @P2 STG.E.U16 [R12.64], R22 ;  /* 0x000000160c002986 */ /* 0x0083e2000c101504 */
[----:B------:R-:W-:Y:S01]  /*1c9e0*/  ISETP.LT.AND P2, PT, R24, c[0x0][0x178], !P1 ;  /* 0x00005e0018007a0c */ /* 0x000fe20004f41270 */
[----:B0-----:R-:W-:Y:S01]  /*1c9f0*/  IMAD.WIDE R10, R8, 0x2, R6 ;  /* 0x00000002080a7825 */ /* 0x001fe200078e0206 */
[----:B------:R-:W-:Y:S01]  /*1ca00*/  ISETP.GE.AND P5, PT, R18, c[0x0][0x17c], PT ;  /* 0x00005f0012007a0c */ /* 0x000fe20003fa6270 */
[----:B------:R-:W2:Y:S02]  /*1ca10*/  LDL.LU R28, [R1+0x17c] ;  /* 0x00017c00011c7983 */ /* 0x000ea40000300800 */
[----:B------:R-:W-:Y:S02]  /*1ca20*/  IMAD.WIDE R8, R8, 0x2, R20 ;  /* 0x0000000208087825 */ /* 0x000fe400078e0214 */
[----:B----4-:R-:W-:Y:S04]  /*1ca30*/  @P3 STG.E.U16 [R10.64], R23 ;  /* 0x000000170a003986 */ /* 0x010fe8000c101504 */
[----:B------:R0:W-:Y:S01]  /*1ca40*/  @P4 STG.E.U16 [R8.64], R15 ;  /* 0x0000000f08004986 */ /* 0x0001e2000c101504 */
[----:B------:R-:W-:-:S03]  /*1ca50*/  ISETP.LT.AND P3, PT, R29, c[0x0][0x178], !P0 ;  /* 0x00005e001d007a0c */ /* 0x000fc60004761270 */
[----:B------:R3:W-:Y:S01]  /*1ca60*/  @P6 STG.E.U16 [R16.64], R14 ;  /* 0x0000000e10006986 */ /* 0x0007e2000c101504 */
[----:B------:R-:W-:Y:S02]  /*1ca70*/  ISETP.LT.AND P6, PT, R25, c[0x0][0x178], !P1 ;  /* 0x00005e0019007a0c */ /* 0x000fe40004fc1270 */
[----:B------:R-:W-:Y:S02]  /*1ca80*/  ISETP.LT.AND P1, PT, R19, c[0x0][0x178], !P1 ;  /* 0x00005e0013007a0c */ /* 0x000fe40004f21270 */
[----:B-1----:R-:W-:Y:S01]  /*1ca90*/  PRMT R13, R22, 0x7632, R13 ;  /* 0x00007632160d7816 */ /* 0x002fe2000000000d */
[C---:B0-----:R-:W-:Y:S01]  /*1caa0*/  IMAD.WIDE R8, R0.reuse, 0x2, R4 ;  /* 0x0000000200087825 */ /* 0x041fe200078e0204 */
[----:B---3--:R-:W-:Y:S02]  /*1cab0*/  PRMT R17, R23, 0x7632, R17 ;  /* 0x0000763217117816 */ /* 0x008fe40000000011 */
[C---:B------:R-:W-:Y:S01]  /*1cac0*/  IADD3 R23, R0.reuse, c[0x0][0x198], RZ ;  /* 0x0000660000177a10 */ /* 0x040fe20007ffe0ff */
[----:B------:R-:W-:Y:S01]  /*1cad0*/  IMAD.WIDE R10, R0, 0x2, R6 ;  /* 0x00000002000a7825 */ /* 0x000fe200078e0206 */
[----:B------:R0:W-:Y:S01]  /*1cae0*/  @P2 STG.E.U16 [R8.64], R13 ;  /* 0x0000000d08002986 */ /* 0x0001e2000c101504 */
[----:B------:R-:W-:-:S02]  /*1caf0*/  PRMT R18, R15, 0x7632, R18 ;  /* 0x000076320f127816 */ /* 0x000fc40000000012 */
[----:B------:R-:W-:Y:S01]  /*1cb00*/  IMAD.WIDE R14, R23, 0x2, R2 ;  /* 0x00000002170e7825 */ /* 0x000fe200078e0202 */
[----:B------:R1:W-:Y:S01]  /*1cb10*/  @P6 STG.E.U16 [R10.64], R17 ;  /* 0x000000110a006986 */ /* 0x0003e2000c101504 */
[----:B------:R-:W-:Y:S02]  /*1cb20*/  ISETP.LT.AND P4, PT, R29, c[0x0][0x178], !P5 ;  /* 0x00005e001d007a0c */ /* 0x000fe40006f81270 */
[----:B0-----:R-:W-:Y:S01]  /*1cb30*/  IMAD.WIDE R12, R0, 0x2, R20 ;  /* 0x00000002000c7825 */ /* 0x001fe200078e0214 */
[----:B------:R-:W3:Y:S01]  /*1cb40*/  LDL.LU R29, [R1+0x11c] ;  /* 0x00011c00011d7983 */ /* 0x000ee20000300800 */
[----:B------:R-:W-:-:S03]  /*1cb50*/  ISETP.LT.AND P2, PT, R24, c[0x0][0x178], !P0 ;  /* 0x00005e0018007a0c */ /* 0x000fc60004741270 */
[----:B------:R2:W-:Y:S01]  /*1cb60*/  @P1 STG.E.U16 [R12.64], R18 ;  /* 0x000000120c001986 */ /* 0x0005e2000c101504 */
[----:B------:R-:W-:Y:S02]  /*1cb70*/  ISETP.LT.AND P6, PT, R24, c[0x0][0x178], !P5 ;  /* 0x00005e0018007a0c */ /* 0x000fe40006fc1270 */
[C---:B------:R-:W-:Y:S01]  /*1cb80*/  ISETP.LT.AND P1, PT, R25.reuse, c[0x0][0x178], !P5 ;  /* 0x00005e0019007a0c */ /* 0x040fe20006f21270 */
[----:B------:R0:W-:Y:S01]  /*1cb90*/  @P3 STG.E.U16 [R14.64], R26 ;  /* 0x0000001a0e003986 */ /* 0x0001e2000c101504 */
[----:B------:R-:W-:Y:S02]  /*1cba0*/  ISETP.LT.AND P3, PT, R25, c[0x0][0x178], !P0 ;  /* 0x00005e0019007a0c */ /* 0x000fe40004761270 */
[C---:B------:R-:W-:Y:S02]  /*1cbb0*/  ISETP.LT.AND P0, PT, R19.reuse, c[0x0][0x178], !P0 ;  /* 0x00005e0013007a0c */ /* 0x040fe40004701270 */
[----:B------:R-:W-:Y:S02]  /*1cbc0*/  ISETP.LT.AND P5, PT, R19, c[0x0][0x178], !P5 ;  /* 0x00005e0013007a0c */ /* 0x000fe40006fa1270 */
[----:B------:R-:W4:Y:S01]  /*1cbd0*/  LDL.LU R19, [R1+0xb7c] ;  /* 0x000b7c0001137983 */ /* 0x000f220000300800 */
[C---:B------:R-:W-:Y:S01]  /*1cbe0*/  IADD3 R25, R23.reuse, c[0x0][0x198], RZ ;  /* 0x0000660017197a10 */ /* 0x040fe20007ffe0ff */
[----:B-1----:R-:W-:Y:S01]  /*1cbf0*/  IMAD.WIDE R16, R23, 0x2, R4 ;  /* 0x0000000217107825 */ /* 0x002fe200078e0204 */
[----:B------:R-:W-:-:S03]  /*1cc00*/  PRMT R0, R26, 0x7632, R0 ;  /* 0x000076321a007816 */ /* 0x000fc60000000000 */
[----:B------:R-:W-:-:S04]  /*1cc10*/  IMAD.WIDE R8, R23, 0x2, R6 ;  /* 0x0000000217087825 */ /* 0x000fc800078e0206 */
[----:B------:R-:W-:-:S04]  /*1cc20*/  IMAD.WIDE R10, R23, 0x2, R20 ;  /* 0x00000002170a7825 */ /* 0x000fc800078e0214 */
[----:B------:R-:W-:-:S04]  /*1cc30*/  IMAD.WIDE R2, R25, 0x2, R2 ;  /* 0x0000000219027825 */ /* 0x000fc800078e0202 */
[----:B------:R-:W-:-:S04]  /*1cc40*/  IMAD.WIDE R4, R25, 0x2, R4 ;  /* 0x0000000219047825 */ /* 0x000fc800078e0204 */
[----:B------:R-:W-:-:S04]  /*1cc50*/  IMAD.WIDE R6, R25, 0x2, R6 ;  /* 0x0000000219067825 */ /* 0x000fc800078e0206 */
[----:B------:R-:W-:Y:S01]  /*1cc60*/  IMAD.WIDE R20, R25, 0x2, R20 ;  /* 0x0000000219147825 */ /* 0x000fe200078e0214 */
[----:B--2---:R-:W-:Y:S01]  /*1cc70*/  PRMT R12, R28, 0x7632, R12 ;  /* 0x000076321c0c7816 */ /* 0x004fe2000000000c */
[----:B------:R0:W-:Y:S01]  /*1cc80*/  @P2 STG.E.U16 [R16.64], R28 ;  /* 0x0000001c10002986 */ /* 0x0001e2000c101504 */
[----:B---3--:R-:W-:-:S03]  /*1cc90*/  PRMT R13, R29, 0x7632, R13 ;  /* 0x000076321d0d7816 */ /* 0x008fc6000000000d */
[----:B------:R0:W-:Y:S04]  /*1cca0*/  @P3 STG.E.U16 [R8.64], R29 ;  /* 0x0000001d08003986 */ /* 0x0001e8000c101504 */
[----:B----4-:R0:W-:Y:S04]  /*1ccb0*/  @P0 STG.E.U16 [R10.64], R19 ;  /* 0x000000130a000986 */ /* 0x0101e8000c101504 */
[----:B------:R0:W-:Y:S04]  /*1ccc0*/  @P4 STG.E.U16 [R2.64], R0 ;  /* 0x0000000002004986 */ /* 0x0001e8000c101504 */
[----:B------:R0:W-:Y:S04]  /*1ccd0*/  @P6 STG.E.U16 [R4.64], R12 ;  /* 0x0000000c04006986 */ /* 0x0001e8000c101504 */
[----:B------:R0:W-:Y:S01]  /*1cce0*/  @P1 STG.E.U16 [R6.64], R13 ;  /* 0x0000000d06001986 */ /* 0x0001e2000c101504 */
[----:B------:R-:W-:Y:S05]  /*1ccf0*/  @!P5 EXIT ;  /* 0x000000000000d94d */ /* 0x000fea0003800000 */
[----:B0-----:R-:W-:-:S05]  /*1cd00*/  PRMT R10, R19, 0x7632, R10 ;  /* 0x00007632130a7816 */ /* 0x001fca000000000a */
[----:B------:R-:W-:Y:S01]  /*1cd10*/  STG.E.U16 [R20.64], R10 ;  /* 0x0000000a14007986 */ /* 0x000fe2000c101504 */
[----:B------:R-:W-:Y:S05]  /*1cd20*/  EXIT ;  /* 0x000000000000794d */ /* 0x000fea0003800000 */
.L_x_3:
[----:B------:R-:W-:-:S00]  /*1cd30*/  BRA `(.L_x_3) ;  /* 0xfffffff000007947 */ /* 0x000fc0000383ffff */
[----:B------:R-:W-:-:S00]  /*1cd40*/  NOP ;  /* 0x0000000000007918 */ /* 0x000fc00000000000 */
        /* <DEDUP_REMOVED lines=11> */
.L_x_4:


//--------------------- .nv.shared.matmul_kernel  --------------------------
	.section	.nv.shared.matmul_kernel,"aw",@nobits
	.sectionflags	@""
	.align	16
